//
// Generated by NVIDIA NVVM Compiler
//
// Compiler Build ID: CL-36424714
// Cuda compilation tools, release 13.0, V13.0.88
// Based on NVVM 20.0.0
//

.version 9.0
.target sm_100
.address_size 64

	// .globl	_Z13reduce_kernelIN6thrust24THRUST_300001_SM_1000_NS6detail15normal_iteratorINS1_10device_ptrIjEEEEiN4cuda3std3__44plusIiEES5_EvT_SC_T0_T1_T2_
// _ZZN3cub18CUB_300001_SM_10006detail6reduce28DeviceReduceSingleTileKernelINS2_10policy_hubIijN4cuda3std3__44plusIiEEE10Policy1000EN6thrust24THRUST_300001_SM_1000_NS6detail15normal_iteratorINSD_10device_ptrIjEEEEPijS9_iiNS7_10__identityEEEvT0_T1_T2_T3_T4_T6_E12temp_storage has been demoted
// _ZZN3cub18CUB_300001_SM_10006detail6reduce18DeviceReduceKernelINS2_10policy_hubIijN4cuda3std3__44plusIiEEE10Policy1000EN6thrust24THRUST_300001_SM_1000_NS6detail15normal_iteratorINSD_10device_ptrIjEEEEjS9_iNS7_10__identityEEEvT0_PT3_T1_NS0_13GridEvenShareISN_EET2_T4_E12temp_storage has been demoted
// _ZZN3cub18CUB_300001_SM_10006detail6reduce28DeviceReduceSingleTileKernelINS2_10policy_hubIijN4cuda3std3__44plusIiEEE10Policy1000EPiSC_iS9_iiNS7_10__identityEEEvT0_T1_T2_T3_T4_T6_E12temp_storage has been demoted
// _ZZN3cub18CUB_300001_SM_10006detail6reduce28DeviceReduceSingleTileKernelINS2_10policy_hubIiyN4cuda3std3__44plusIiEEE10Policy1000EN6thrust24THRUST_300001_SM_1000_NS6detail15normal_iteratorINSD_10device_ptrIjEEEEPiyS9_iiNS7_10__identityEEEvT0_T1_T2_T3_T4_T6_E12temp_storage has been demoted
// _ZZN3cub18CUB_300001_SM_10006detail6reduce18DeviceReduceKernelINS2_10policy_hubIiyN4cuda3std3__44plusIiEEE10Policy1000EN6thrust24THRUST_300001_SM_1000_NS6detail15normal_iteratorINSD_10device_ptrIjEEEEyS9_iNS7_10__identityEEEvT0_PT3_T1_NS0_13GridEvenShareISN_EET2_T4_E12temp_storage has been demoted
// _ZZN3cub18CUB_300001_SM_10006detail6reduce28DeviceReduceSingleTileKernelINS2_10policy_hubIiyN4cuda3std3__44plusIiEEE10Policy1000EPiSC_iS9_iiNS7_10__identityEEEvT0_T1_T2_T3_T4_T6_E12temp_storage has been demoted
// _ZZN3cub18CUB_300001_SM_10006detail6reduce28DeviceReduceSingleTileKernelINS2_10policy_hubIjjN4cuda3std3__44plusIjEEE10Policy1000EN6thrust24THRUST_300001_SM_1000_NS6detail15normal_iteratorINSD_10device_ptrIjEEEEPjjS9_jjNS7_10__identityEEEvT0_T1_T2_T3_T4_T6_E12temp_storage has been demoted
// _ZZN3cub18CUB_300001_SM_10006detail6reduce18DeviceReduceKernelINS2_10policy_hubIjjN4cuda3std3__44plusIjEEE10Policy1000EN6thrust24THRUST_300001_SM_1000_NS6detail15normal_iteratorINSD_10device_ptrIjEEEEjS9_jNS7_10__identityEEEvT0_PT3_T1_NS0_13GridEvenShareISN_EET2_T4_E12temp_storage has been demoted
// _ZZN3cub18CUB_300001_SM_10006detail6reduce28DeviceReduceSingleTileKernelINS2_10policy_hubIjjN4cuda3std3__44plusIjEEE10Policy1000EPjSC_iS9_jjNS7_10__identityEEEvT0_T1_T2_T3_T4_T6_E12temp_storage has been demoted
// _ZZN3cub18CUB_300001_SM_10006detail6reduce28DeviceReduceSingleTileKernelINS2_10policy_hubIjyN4cuda3std3__44plusIjEEE10Policy1000EN6thrust24THRUST_300001_SM_1000_NS6detail15normal_iteratorINSD_10device_ptrIjEEEEPjyS9_jjNS7_10__identityEEEvT0_T1_T2_T3_T4_T6_E12temp_storage has been demoted
// _ZZN3cub18CUB_300001_SM_10006detail6reduce18DeviceReduceKernelINS2_10policy_hubIjyN4cuda3std3__44plusIjEEE10Policy1000EN6thrust24THRUST_300001_SM_1000_NS6detail15normal_iteratorINSD_10device_ptrIjEEEEyS9_jNS7_10__identityEEEvT0_PT3_T1_NS0_13GridEvenShareISN_EET2_T4_E12temp_storage has been demoted
// _ZZN3cub18CUB_300001_SM_10006detail6reduce28DeviceReduceSingleTileKernelINS2_10policy_hubIjyN4cuda3std3__44plusIjEEE10Policy1000EPjSC_iS9_jjNS7_10__identityEEEvT0_T1_T2_T3_T4_T6_E12temp_storage has been demoted
.global .align 1 .b8 _ZN30_INTERNAL_4d32a39f_4_k_cu_main4cuda3std3__45__cpo5beginE[1];
.global .align 1 .b8 _ZN30_INTERNAL_4d32a39f_4_k_cu_main4cuda3std3__45__cpo3endE[1];
.global .align 1 .b8 _ZN30_INTERNAL_4d32a39f_4_k_cu_main4cuda3std3__45__cpo6cbeginE[1];
.global .align 1 .b8 _ZN30_INTERNAL_4d32a39f_4_k_cu_main4cuda3std3__45__cpo4cendE[1];
.global .align 1 .b8 _ZN30_INTERNAL_4d32a39f_4_k_cu_main4cuda3std3__45__cpo6rbeginE[1];
.global .align 1 .b8 _ZN30_INTERNAL_4d32a39f_4_k_cu_main4cuda3std3__45__cpo4rendE[1];
.global .align 1 .b8 _ZN30_INTERNAL_4d32a39f_4_k_cu_main4cuda3std3__45__cpo7crbeginE[1];
.global .align 1 .b8 _ZN30_INTERNAL_4d32a39f_4_k_cu_main4cuda3std3__45__cpo5crendE[1];
.global .align 1 .b8 _ZN30_INTERNAL_4d32a39f_4_k_cu_main4cuda3std3__432_GLOBAL__N__4d32a39f_4_k_cu_main6ignoreE[1];
.global .align 1 .b8 _ZN30_INTERNAL_4d32a39f_4_k_cu_main4cuda3std3__419piecewise_constructE[1];
.global .align 1 .b8 _ZN30_INTERNAL_4d32a39f_4_k_cu_main4cuda3std3__48in_placeE[1];
.global .align 1 .b8 _ZN30_INTERNAL_4d32a39f_4_k_cu_main4cuda3std3__420unreachable_sentinelE[1];
.global .align 1 .b8 _ZN30_INTERNAL_4d32a39f_4_k_cu_main4cuda3std3__47nulloptE[1];
.global .align 1 .b8 _ZN30_INTERNAL_4d32a39f_4_k_cu_main4cuda3std3__48unexpectE[1];
.global .align 1 .b8 _ZN30_INTERNAL_4d32a39f_4_k_cu_main4cuda3std6ranges3__45__cpo4swapE[1];
.global .align 1 .b8 _ZN30_INTERNAL_4d32a39f_4_k_cu_main4cuda3std6ranges3__45__cpo9iter_moveE[1];
.global .align 1 .b8 _ZN30_INTERNAL_4d32a39f_4_k_cu_main4cuda3std6ranges3__45__cpo5beginE[1];
.global .align 1 .b8 _ZN30_INTERNAL_4d32a39f_4_k_cu_main4cuda3std6ranges3__45__cpo3endE[1];
.global .align 1 .b8 _ZN30_INTERNAL_4d32a39f_4_k_cu_main4cuda3std6ranges3__45__cpo6cbeginE[1];
.global .align 1 .b8 _ZN30_INTERNAL_4d32a39f_4_k_cu_main4cuda3std6ranges3__45__cpo4cendE[1];
.global .align 1 .b8 _ZN30_INTERNAL_4d32a39f_4_k_cu_main4cuda3std6ranges3__45__cpo7advanceE[1];
.global .align 1 .b8 _ZN30_INTERNAL_4d32a39f_4_k_cu_main4cuda3std6ranges3__45__cpo9iter_swapE[1];
.global .align 1 .b8 _ZN30_INTERNAL_4d32a39f_4_k_cu_main4cuda3std6ranges3__45__cpo4nextE[1];
.global .align 1 .b8 _ZN30_INTERNAL_4d32a39f_4_k_cu_main4cuda3std6ranges3__45__cpo4prevE[1];
.global .align 1 .b8 _ZN30_INTERNAL_4d32a39f_4_k_cu_main4cuda3std6ranges3__45__cpo4dataE[1];
.global .align 1 .b8 _ZN30_INTERNAL_4d32a39f_4_k_cu_main4cuda3std6ranges3__45__cpo5cdataE[1];
.global .align 1 .b8 _ZN30_INTERNAL_4d32a39f_4_k_cu_main4cuda3std6ranges3__45__cpo4sizeE[1];
.global .align 1 .b8 _ZN30_INTERNAL_4d32a39f_4_k_cu_main4cuda3std6ranges3__45__cpo5ssizeE[1];
.global .align 1 .b8 _ZN30_INTERNAL_4d32a39f_4_k_cu_main4cuda3std6ranges3__45__cpo8distanceE[1];
.global .align 1 .b8 _ZN30_INTERNAL_4d32a39f_4_k_cu_main6thrust24THRUST_300001_SM_1000_NS8cuda_cub3parE[1];
.global .align 1 .b8 _ZN30_INTERNAL_4d32a39f_4_k_cu_main6thrust24THRUST_300001_SM_1000_NS8cuda_cub10par_nosyncE[1];
.global .align 1 .b8 _ZN30_INTERNAL_4d32a39f_4_k_cu_main6thrust24THRUST_300001_SM_1000_NS6system6detail10sequential3seqE[1];
.global .align 1 .b8 _ZN30_INTERNAL_4d32a39f_4_k_cu_main6thrust24THRUST_300001_SM_1000_NS12placeholders2_1E[1];
.global .align 1 .b8 _ZN30_INTERNAL_4d32a39f_4_k_cu_main6thrust24THRUST_300001_SM_1000_NS12placeholders2_2E[1];
.global .align 1 .b8 _ZN30_INTERNAL_4d32a39f_4_k_cu_main6thrust24THRUST_300001_SM_1000_NS12placeholders2_3E[1];
.global .align 1 .b8 _ZN30_INTERNAL_4d32a39f_4_k_cu_main6thrust24THRUST_300001_SM_1000_NS12placeholders2_4E[1];
.global .align 1 .b8 _ZN30_INTERNAL_4d32a39f_4_k_cu_main6thrust24THRUST_300001_SM_1000_NS12placeholders2_5E[1];
.global .align 1 .b8 _ZN30_INTERNAL_4d32a39f_4_k_cu_main6thrust24THRUST_300001_SM_1000_NS12placeholders2_6E[1];
.global .align 1 .b8 _ZN30_INTERNAL_4d32a39f_4_k_cu_main6thrust24THRUST_300001_SM_1000_NS12placeholders2_7E[1];
.global .align 1 .b8 _ZN30_INTERNAL_4d32a39f_4_k_cu_main6thrust24THRUST_300001_SM_1000_NS12placeholders2_8E[1];
.global .align 1 .b8 _ZN30_INTERNAL_4d32a39f_4_k_cu_main6thrust24THRUST_300001_SM_1000_NS12placeholders2_9E[1];
.global .align 1 .b8 _ZN30_INTERNAL_4d32a39f_4_k_cu_main6thrust24THRUST_300001_SM_1000_NS12placeholders3_10E[1];
.global .align 1 .b8 _ZN30_INTERNAL_4d32a39f_4_k_cu_main6thrust24THRUST_300001_SM_1000_NS3seqE[1];

.visible .entry _Z13reduce_kernelIN6thrust24THRUST_300001_SM_1000_NS6detail15normal_iteratorINS1_10device_ptrIjEEEEiN4cuda3std3__44plusIiEES5_EvT_SC_T0_T1_T2_(
	.param .align 8 .b8 _Z13reduce_kernelIN6thrust24THRUST_300001_SM_1000_NS6detail15normal_iteratorINS1_10device_ptrIjEEEEiN4cuda3std3__44plusIiEES5_EvT_SC_T0_T1_T2__param_0[8],
	.param .align 8 .b8 _Z13reduce_kernelIN6thrust24THRUST_300001_SM_1000_NS6detail15normal_iteratorINS1_10device_ptrIjEEEEiN4cuda3std3__44plusIiEES5_EvT_SC_T0_T1_T2__param_1[8],
	.param .u32 _Z13reduce_kernelIN6thrust24THRUST_300001_SM_1000_NS6detail15normal_iteratorINS1_10device_ptrIjEEEEiN4cuda3std3__44plusIiEES5_EvT_SC_T0_T1_T2__param_2,
	.param .align 1 .b8 _Z13reduce_kernelIN6thrust24THRUST_300001_SM_1000_NS6detail15normal_iteratorINS1_10device_ptrIjEEEEiN4cuda3std3__44plusIiEES5_EvT_SC_T0_T1_T2__param_3[1],
	.param .align 8 .b8 _Z13reduce_kernelIN6thrust24THRUST_300001_SM_1000_NS6detail15normal_iteratorINS1_10device_ptrIjEEEEiN4cuda3std3__44plusIiEES5_EvT_SC_T0_T1_T2__param_4[8]
)
{
	.reg .pred 	%p<6>;
	.reg .b32 	%r<23>;
	.reg .b64 	%rd<28>;

	ld.param.u64 	%rd16, [_Z13reduce_kernelIN6thrust24THRUST_300001_SM_1000_NS6detail15normal_iteratorINS1_10device_ptrIjEEEEiN4cuda3std3__44plusIiEES5_EvT_SC_T0_T1_T2__param_4];
	ld.param.u64 	%rd1, [_Z13reduce_kernelIN6thrust24THRUST_300001_SM_1000_NS6detail15normal_iteratorINS1_10device_ptrIjEEEEiN4cuda3std3__44plusIiEES5_EvT_SC_T0_T1_T2__param_0];
	ld.param.u64 	%rd2, [_Z13reduce_kernelIN6thrust24THRUST_300001_SM_1000_NS6detail15normal_iteratorINS1_10device_ptrIjEEEEiN4cuda3std3__44plusIiEES5_EvT_SC_T0_T1_T2__param_1];
	ld.param.u32 	%r22, [_Z13reduce_kernelIN6thrust24THRUST_300001_SM_1000_NS6detail15normal_iteratorINS1_10device_ptrIjEEEEiN4cuda3std3__44plusIiEES5_EvT_SC_T0_T1_T2__param_2];
	sub.s64 	%rd17, %rd2, %rd1;
	cvta.to.global.u64 	%rd25, %rd1;
	add.s64 	%rd4, %rd25, %rd17;
	setp.eq.s64 	%p1, %rd17, 0;
	@%p1 bra 	$L__BB0_7;
	add.s64 	%rd5, %rd17, -4;
	and.b64  	%rd19, %rd5, 12;
	setp.eq.s64 	%p2, %rd19, 12;
	@%p2 bra 	$L__BB0_4;
	shr.u64 	%rd20, %rd5, 2;
	add.s64 	%rd21, %rd20, 1;
	and.b64  	%rd23, %rd21, 3;
$L__BB0_3:
	.pragma "nounroll";
	ld.global.u32 	%r10, [%rd25];
	add.s32 	%r22, %r10, %r22;
	add.s64 	%rd25, %rd25, 4;
	add.s64 	%rd23, %rd23, -1;
	setp.ne.s64 	%p3, %rd23, 0;
	@%p3 bra 	$L__BB0_3;
$L__BB0_4:
	setp.lt.u64 	%p4, %rd5, 12;
	@%p4 bra 	$L__BB0_7;
	mov.u64 	%rd27, %rd25;
$L__BB0_6:
	ld.global.u32 	%r11, [%rd25];
	add.s32 	%r12, %r11, %r22;
	ld.global.u32 	%r13, [%rd25+4];
	add.s32 	%r14, %r13, %r12;
	ld.global.u32 	%r15, [%rd25+8];
	add.s32 	%r16, %r15, %r14;
	ld.global.u32 	%r17, [%rd25+12];
	add.s32 	%r22, %r17, %r16;
	add.s64 	%rd27, %rd27, 16;
	add.s64 	%rd25, %rd25, 16;
	setp.ne.s64 	%p5, %rd27, %rd4;
	@%p5 bra 	$L__BB0_6;
$L__BB0_7:
	cvta.to.global.u64 	%rd22, %rd16;
	st.global.u32 	[%rd22], %r22;
	ret;

}
	// .globl	_ZN3cub18CUB_300001_SM_10006detail11EmptyKernelIvEEvv
.visible .entry _ZN3cub18CUB_300001_SM_10006detail11EmptyKernelIvEEvv()
{


	ret;

}
	// .globl	_ZN3cub18CUB_300001_SM_10006detail8for_each13static_kernelINS2_12policy_hub_t12policy_500_tEmN6thrust24THRUST_300001_SM_1000_NS8cuda_cub20__uninitialized_fill7functorINS7_10device_ptrIjEEjEEEEvT0_T1_
.visible .entry _ZN3cub18CUB_300001_SM_10006detail8for_each13static_kernelINS2_12policy_hub_t12policy_500_tEmN6thrust24THRUST_300001_SM_1000_NS8cuda_cub20__uninitialized_fill7functorINS7_10device_ptrIjEEjEEEEvT0_T1_(
	.param .u64 _ZN3cub18CUB_300001_SM_10006detail8for_each13static_kernelINS2_12policy_hub_t12policy_500_tEmN6thrust24THRUST_300001_SM_1000_NS8cuda_cub20__uninitialized_fill7functorINS7_10device_ptrIjEEjEEEEvT0_T1__param_0,
	.param .align 8 .b8 _ZN3cub18CUB_300001_SM_10006detail8for_each13static_kernelINS2_12policy_hub_t12policy_500_tEmN6thrust24THRUST_300001_SM_1000_NS8cuda_cub20__uninitialized_fill7functorINS7_10device_ptrIjEEjEEEEvT0_T1__param_1[16]
)
.maxntid 256
{
	.reg .pred 	%p<4>;
	.reg .b16 	%rs<5>;
	.reg .b32 	%r<12>;
	.reg .b64 	%rd<16>;

	ld.param.u32 	%r3, [_ZN3cub18CUB_300001_SM_10006detail8for_each13static_kernelINS2_12policy_hub_t12policy_500_tEmN6thrust24THRUST_300001_SM_1000_NS8cuda_cub20__uninitialized_fill7functorINS7_10device_ptrIjEEjEEEEvT0_T1__param_1+8];
	ld.param.u64 	%rd4, [_ZN3cub18CUB_300001_SM_10006detail8for_each13static_kernelINS2_12policy_hub_t12policy_500_tEmN6thrust24THRUST_300001_SM_1000_NS8cuda_cub20__uninitialized_fill7functorINS7_10device_ptrIjEEjEEEEvT0_T1__param_1];
	ld.param.u64 	%rd5, [_ZN3cub18CUB_300001_SM_10006detail8for_each13static_kernelINS2_12policy_hub_t12policy_500_tEmN6thrust24THRUST_300001_SM_1000_NS8cuda_cub20__uninitialized_fill7functorINS7_10device_ptrIjEEjEEEEvT0_T1__param_0];
	mov.u32 	%r9, %ctaid.x;
	mul.wide.u32 	%rd1, %r9, 512;
	sub.s64 	%rd2, %rd5, %rd1;
	setp.lt.u64 	%p1, %rd2, 512;
	@%p1 bra 	$L__BB2_2;
	mov.u32 	%r11, %tid.x;
	cvta.to.global.u64 	%rd11, %rd4;
	cvt.u64.u32 	%rd12, %r11;
	add.s64 	%rd13, %rd1, %rd12;
	shl.b64 	%rd14, %rd13, 2;
	add.s64 	%rd15, %rd11, %rd14;
	st.global.u32 	[%rd15], %r3;
	st.global.u32 	[%rd15+1024], %r3;
	bra.uni 	$L__BB2_6;
$L__BB2_2:
	cvta.to.global.u64 	%rd6, %rd4;
	mov.u32 	%r2, %tid.x;
	cvt.u64.u32 	%rd7, %r2;
	setp.le.u64 	%p2, %rd2, %rd7;
	add.s64 	%rd8, %rd1, %rd7;
	shl.b64 	%rd9, %rd8, 2;
	add.s64 	%rd3, %rd6, %rd9;
	@%p2 bra 	$L__BB2_4;
	st.global.u32 	[%rd3], %r3;
$L__BB2_4:
	add.s32 	%r10, %r2, 256;
	cvt.u64.u32 	%rd10, %r10;
	setp.le.u64 	%p3, %rd2, %rd10;
	@%p3 bra 	$L__BB2_6;
	st.global.u32 	[%rd3+1024], %r3;
$L__BB2_6:
	ret;

}
	// .globl	_ZN3cub18CUB_300001_SM_10006detail6reduce28DeviceReduceSingleTileKernelINS2_10policy_hubIijN4cuda3std3__44plusIiEEE10Policy1000EN6thrust24THRUST_300001_SM_1000_NS6detail15normal_iteratorINSD_10device_ptrIjEEEEPijS9_iiNS7_10__identityEEEvT0_T1_T2_T3_T4_T6_
.visible .entry _ZN3cub18CUB_300001_SM_10006detail6reduce28DeviceReduceSingleTileKernelINS2_10policy_hubIijN4cuda3std3__44plusIiEEE10Policy1000EN6thrust24THRUST_300001_SM_1000_NS6detail15normal_iteratorINSD_10device_ptrIjEEEEPijS9_iiNS7_10__identityEEEvT0_T1_T2_T3_T4_T6_(
	.param .align 8 .b8 _ZN3cub18CUB_300001_SM_10006detail6reduce28DeviceReduceSingleTileKernelINS2_10policy_hubIijN4cuda3std3__44plusIiEEE10Policy1000EN6thrust24THRUST_300001_SM_1000_NS6detail15normal_iteratorINSD_10device_ptrIjEEEEPijS9_iiNS7_10__identityEEEvT0_T1_T2_T3_T4_T6__param_0[8],
	.param .u64 .ptr .align 1 _ZN3cub18CUB_300001_SM_10006detail6reduce28DeviceReduceSingleTileKernelINS2_10policy_hubIijN4cuda3std3__44plusIiEEE10Policy1000EN6thrust24THRUST_300001_SM_1000_NS6detail15normal_iteratorINSD_10device_ptrIjEEEEPijS9_iiNS7_10__identityEEEvT0_T1_T2_T3_T4_T6__param_1,
	.param .u32 _ZN3cub18CUB_300001_SM_10006detail6reduce28DeviceReduceSingleTileKernelINS2_10policy_hubIijN4cuda3std3__44plusIiEEE10Policy1000EN6thrust24THRUST_300001_SM_1000_NS6detail15normal_iteratorINSD_10device_ptrIjEEEEPijS9_iiNS7_10__identityEEEvT0_T1_T2_T3_T4_T6__param_2,
	.param .align 1 .b8 _ZN3cub18CUB_300001_SM_10006detail6reduce28DeviceReduceSingleTileKernelINS2_10policy_hubIijN4cuda3std3__44plusIiEEE10Policy1000EN6thrust24THRUST_300001_SM_1000_NS6detail15normal_iteratorINSD_10device_ptrIjEEEEPijS9_iiNS7_10__identityEEEvT0_T1_T2_T3_T4_T6__param_3[1],
	.param .u32 _ZN3cub18CUB_300001_SM_10006detail6reduce28DeviceReduceSingleTileKernelINS2_10policy_hubIijN4cuda3std3__44plusIiEEE10Policy1000EN6thrust24THRUST_300001_SM_1000_NS6detail15normal_iteratorINSD_10device_ptrIjEEEEPijS9_iiNS7_10__identityEEEvT0_T1_T2_T3_T4_T6__param_4,
	.param .align 1 .b8 _ZN3cub18CUB_300001_SM_10006detail6reduce28DeviceReduceSingleTileKernelINS2_10policy_hubIijN4cuda3std3__44plusIiEEE10Policy1000EN6thrust24THRUST_300001_SM_1000_NS6detail15normal_iteratorINSD_10device_ptrIjEEEEPijS9_iiNS7_10__identityEEEvT0_T1_T2_T3_T4_T6__param_5[1]
)
.maxntid 256
.minnctapersm 1
{
	.reg .pred 	%p<59>;
	.reg .b32 	%r<511>;
	.reg .b64 	%rd<84>;
	// demoted variable
	.shared .align 4 .b8 _ZZN3cub18CUB_300001_SM_10006detail6reduce28DeviceReduceSingleTileKernelINS2_10policy_hubIijN4cuda3std3__44plusIiEEE10Policy1000EN6thrust24THRUST_300001_SM_1000_NS6detail15normal_iteratorINSD_10device_ptrIjEEEEPijS9_iiNS7_10__identityEEEvT0_T1_T2_T3_T4_T6_E12temp_storage[44];
	ld.param.u64 	%rd9, [_ZN3cub18CUB_300001_SM_10006detail6reduce28DeviceReduceSingleTileKernelINS2_10policy_hubIijN4cuda3std3__44plusIiEEE10Policy1000EN6thrust24THRUST_300001_SM_1000_NS6detail15normal_iteratorINSD_10device_ptrIjEEEEPijS9_iiNS7_10__identityEEEvT0_T1_T2_T3_T4_T6__param_0];
	ld.param.u64 	%rd10, [_ZN3cub18CUB_300001_SM_10006detail6reduce28DeviceReduceSingleTileKernelINS2_10policy_hubIijN4cuda3std3__44plusIiEEE10Policy1000EN6thrust24THRUST_300001_SM_1000_NS6detail15normal_iteratorINSD_10device_ptrIjEEEEPijS9_iiNS7_10__identityEEEvT0_T1_T2_T3_T4_T6__param_1];
	ld.param.u32 	%r90, [_ZN3cub18CUB_300001_SM_10006detail6reduce28DeviceReduceSingleTileKernelINS2_10policy_hubIijN4cuda3std3__44plusIiEEE10Policy1000EN6thrust24THRUST_300001_SM_1000_NS6detail15normal_iteratorINSD_10device_ptrIjEEEEPijS9_iiNS7_10__identityEEEvT0_T1_T2_T3_T4_T6__param_2];
	ld.param.u32 	%r91, [_ZN3cub18CUB_300001_SM_10006detail6reduce28DeviceReduceSingleTileKernelINS2_10policy_hubIijN4cuda3std3__44plusIiEEE10Policy1000EN6thrust24THRUST_300001_SM_1000_NS6detail15normal_iteratorINSD_10device_ptrIjEEEEPijS9_iiNS7_10__identityEEEvT0_T1_T2_T3_T4_T6__param_4];
	cvta.to.global.u64 	%rd1, %rd10;
	setp.ne.s32 	%p1, %r90, 0;
	@%p1 bra 	$L__BB3_3;
	mov.u32 	%r471, %tid.x;
	setp.ne.s32 	%p58, %r471, 0;
	@%p58 bra 	$L__BB3_52;
	st.global.u32 	[%rd1], %r91;
	bra.uni 	$L__BB3_52;
$L__BB3_3:
	cvta.to.global.u64 	%rd2, %rd9;
	setp.gt.u32 	%p2, %r90, 4095;
	@%p2 bra 	$L__BB3_28;
	mov.u32 	%r1, %tid.x;
	setp.ge.u32 	%p24, %r1, %r90;
	mov.b32 	%r488, 0;
	mov.u32 	%r478, %r1;
	@%p24 bra 	$L__BB3_6;
	mul.wide.u32 	%rd73, %r1, 4;
	add.s64 	%rd74, %rd2, %rd73;
	ld.global.u32 	%r488, [%rd74];
	add.s32 	%r478, %r1, 256;
$L__BB3_6:
	setp.ge.u32 	%p25, %r478, %r90;
	@%p25 bra 	$L__BB3_19;
	not.b32 	%r298, %r478;
	add.s32 	%r299, %r90, %r298;
	shr.u32 	%r300, %r299, 8;
	add.s32 	%r6, %r300, 1;
	and.b32  	%r7, %r6, 15;
	setp.lt.u32 	%p26, %r299, 3840;
	@%p26 bra 	$L__BB3_10;
	and.b32  	%r301, %r6, 33554416;
	neg.s32 	%r474, %r301;
	mul.wide.u32 	%rd75, %r478, 4;
	add.s64 	%rd76, %rd75, %rd2;
	add.s64 	%rd82, %rd76, 8192;
$L__BB3_9:
	.pragma "nounroll";
	ld.global.u32 	%r302, [%rd82+-8192];
	add.s32 	%r303, %r302, %r488;
	ld.global.u32 	%r304, [%rd82+-7168];
	add.s32 	%r305, %r304, %r303;
	ld.global.u32 	%r306, [%rd82+-6144];
	add.s32 	%r307, %r306, %r305;
	ld.global.u32 	%r308, [%rd82+-5120];
	add.s32 	%r309, %r308, %r307;
	ld.global.u32 	%r310, [%rd82+-4096];
	add.s32 	%r311, %r310, %r309;
	ld.global.u32 	%r312, [%rd82+-3072];
	add.s32 	%r313, %r312, %r311;
	ld.global.u32 	%r314, [%rd82+-2048];
	add.s32 	%r315, %r314, %r313;
	ld.global.u32 	%r316, [%rd82+-1024];
	add.s32 	%r317, %r316, %r315;
	ld.global.u32 	%r318, [%rd82];
	add.s32 	%r319, %r318, %r317;
	ld.global.u32 	%r320, [%rd82+1024];
	add.s32 	%r321, %r320, %r319;
	ld.global.u32 	%r322, [%rd82+2048];
	add.s32 	%r323, %r322, %r321;
	ld.global.u32 	%r324, [%rd82+3072];
	add.s32 	%r325, %r324, %r323;
	ld.global.u32 	%r326, [%rd82+4096];
	add.s32 	%r327, %r326, %r325;
	ld.global.u32 	%r328, [%rd82+5120];
	add.s32 	%r329, %r328, %r327;
	ld.global.u32 	%r330, [%rd82+6144];
	add.s32 	%r331, %r330, %r329;
	ld.global.u32 	%r332, [%rd82+7168];
	add.s32 	%r488, %r332, %r331;
	add.s32 	%r478, %r478, 4096;
	add.s32 	%r474, %r474, 16;
	add.s64 	%rd82, %rd82, 16384;
	setp.ne.s32 	%p27, %r474, 0;
	@%p27 bra 	$L__BB3_9;
$L__BB3_10:
	setp.eq.s32 	%p28, %r7, 0;
	@%p28 bra 	$L__BB3_19;
	and.b32  	%r18, %r6, 7;
	setp.lt.u32 	%p29, %r7, 8;
	@%p29 bra 	$L__BB3_13;
	mul.wide.u32 	%rd77, %r478, 4;
	add.s64 	%rd78, %rd2, %rd77;
	ld.global.u32 	%r334, [%rd78];
	add.s32 	%r335, %r334, %r488;
	ld.global.u32 	%r336, [%rd78+1024];
	add.s32 	%r337, %r336, %r335;
	ld.global.u32 	%r338, [%rd78+2048];
	add.s32 	%r339, %r338, %r337;
	ld.global.u32 	%r340, [%rd78+3072];
	add.s32 	%r341, %r340, %r339;
	ld.global.u32 	%r342, [%rd78+4096];
	add.s32 	%r343, %r342, %r341;
	ld.global.u32 	%r344, [%rd78+5120];
	add.s32 	%r345, %r344, %r343;
	ld.global.u32 	%r346, [%rd78+6144];
	add.s32 	%r347, %r346, %r345;
	ld.global.u32 	%r348, [%rd78+7168];
	add.s32 	%r488, %r348, %r347;
	add.s32 	%r478, %r478, 2048;
$L__BB3_13:
	setp.eq.s32 	%p30, %r18, 0;
	@%p30 bra 	$L__BB3_19;
	and.b32  	%r24, %r6, 3;
	setp.lt.u32 	%p31, %r18, 4;
	@%p31 bra 	$L__BB3_16;
	mul.wide.u32 	%rd79, %r478, 4;
	add.s64 	%rd80, %rd2, %rd79;
	ld.global.u32 	%r350, [%rd80];
	add.s32 	%r351, %r350, %r488;
	ld.global.u32 	%r352, [%rd80+1024];
	add.s32 	%r353, %r352, %r351;
	ld.global.u32 	%r354, [%rd80+2048];
	add.s32 	%r355, %r354, %r353;
	ld.global.u32 	%r356, [%rd80+3072];
	add.s32 	%r488, %r356, %r355;
	add.s32 	%r478, %r478, 1024;
$L__BB3_16:
	setp.eq.s32 	%p32, %r24, 0;
	@%p32 bra 	$L__BB3_19;
	mul.wide.u32 	%rd81, %r478, 4;
	add.s64 	%rd83, %rd2, %rd81;
	neg.s32 	%r486, %r24;
$L__BB3_18:
	.pragma "nounroll";
	ld.global.u32 	%r357, [%rd83];
	add.s32 	%r488, %r357, %r488;
	add.s64 	%rd83, %rd83, 1024;
	add.s32 	%r486, %r486, 1;
	setp.ne.s32 	%p33, %r486, 0;
	@%p33 bra 	$L__BB3_18;
$L__BB3_19:
	setp.lt.u32 	%p34, %r90, 256;
	@%p34 bra 	$L__BB3_24;
	// begin inline asm
	mov.u32 %r421, %laneid;
	// end inline asm
	mov.b32 	%r424, 1;
	mov.b32 	%r445, 31;
	mov.b32 	%r446, -1;
	// begin inline asm
	shfl.sync.down.b32 %r422, %r488, %r424, %r445, %r446;
	// end inline asm
	setp.gt.s32 	%p50, %r421, 30;
	selp.b32 	%r447, 0, %r422, %p50;
	add.s32 	%r428, %r447, %r488;
	mov.b32 	%r429, 2;
	// begin inline asm
	shfl.sync.down.b32 %r427, %r428, %r429, %r445, %r446;
	// end inline asm
	setp.gt.s32 	%p51, %r421, 29;
	selp.b32 	%r448, 0, %r427, %p51;
	add.s32 	%r433, %r428, %r448;
	mov.b32 	%r434, 4;
	// begin inline asm
	shfl.sync.down.b32 %r432, %r433, %r434, %r445, %r446;
	// end inline asm
	setp.gt.s32 	%p52, %r421, 27;
	selp.b32 	%r449, 0, %r432, %p52;
	add.s32 	%r438, %r433, %r449;
	mov.b32 	%r439, 8;
	// begin inline asm
	shfl.sync.down.b32 %r437, %r438, %r439, %r445, %r446;
	// end inline asm
	setp.gt.s32 	%p53, %r421, 23;
	selp.b32 	%r450, 0, %r437, %p53;
	add.s32 	%r443, %r438, %r450;
	mov.b32 	%r444, 16;
	// begin inline asm
	shfl.sync.down.b32 %r442, %r443, %r444, %r445, %r446;
	// end inline asm
	setp.gt.s32 	%p54, %r421, 15;
	selp.b32 	%r451, 0, %r442, %p54;
	add.s32 	%r510, %r443, %r451;
	setp.ne.s32 	%p55, %r421, 0;
	@%p55 bra 	$L__BB3_22;
	shr.u32 	%r452, %r1, 3;
	and.b32  	%r453, %r452, 124;
	mov.u32 	%r454, _ZZN3cub18CUB_300001_SM_10006detail6reduce28DeviceReduceSingleTileKernelINS2_10policy_hubIijN4cuda3std3__44plusIiEEE10Policy1000EN6thrust24THRUST_300001_SM_1000_NS6detail15normal_iteratorINSD_10device_ptrIjEEEEPijS9_iiNS7_10__identityEEEvT0_T1_T2_T3_T4_T6_E12temp_storage;
	add.s32 	%r455, %r454, %r453;
	st.shared.u32 	[%r455+8], %r510;
$L__BB3_22:
	bar.sync 	0;
	setp.ne.s32 	%p56, %r1, 0;
	@%p56 bra 	$L__BB3_50;
	ld.shared.u32 	%r456, [_ZZN3cub18CUB_300001_SM_10006detail6reduce28DeviceReduceSingleTileKernelINS2_10policy_hubIijN4cuda3std3__44plusIiEEE10Policy1000EN6thrust24THRUST_300001_SM_1000_NS6detail15normal_iteratorINSD_10device_ptrIjEEEEPijS9_iiNS7_10__identityEEEvT0_T1_T2_T3_T4_T6_E12temp_storage+12];
	add.s32 	%r457, %r456, %r510;
	ld.shared.u32 	%r458, [_ZZN3cub18CUB_300001_SM_10006detail6reduce28DeviceReduceSingleTileKernelINS2_10policy_hubIijN4cuda3std3__44plusIiEEE10Policy1000EN6thrust24THRUST_300001_SM_1000_NS6detail15normal_iteratorINSD_10device_ptrIjEEEEPijS9_iiNS7_10__identityEEEvT0_T1_T2_T3_T4_T6_E12temp_storage+16];
	add.s32 	%r459, %r457, %r458;
	ld.shared.u32 	%r460, [_ZZN3cub18CUB_300001_SM_10006detail6reduce28DeviceReduceSingleTileKernelINS2_10policy_hubIijN4cuda3std3__44plusIiEEE10Policy1000EN6thrust24THRUST_300001_SM_1000_NS6detail15normal_iteratorINSD_10device_ptrIjEEEEPijS9_iiNS7_10__identityEEEvT0_T1_T2_T3_T4_T6_E12temp_storage+20];
	add.s32 	%r461, %r459, %r460;
	ld.shared.u32 	%r462, [_ZZN3cub18CUB_300001_SM_10006detail6reduce28DeviceReduceSingleTileKernelINS2_10policy_hubIijN4cuda3std3__44plusIiEEE10Policy1000EN6thrust24THRUST_300001_SM_1000_NS6detail15normal_iteratorINSD_10device_ptrIjEEEEPijS9_iiNS7_10__identityEEEvT0_T1_T2_T3_T4_T6_E12temp_storage+24];
	add.s32 	%r463, %r461, %r462;
	ld.shared.u32 	%r464, [_ZZN3cub18CUB_300001_SM_10006detail6reduce28DeviceReduceSingleTileKernelINS2_10policy_hubIijN4cuda3std3__44plusIiEEE10Policy1000EN6thrust24THRUST_300001_SM_1000_NS6detail15normal_iteratorINSD_10device_ptrIjEEEEPijS9_iiNS7_10__identityEEEvT0_T1_T2_T3_T4_T6_E12temp_storage+28];
	add.s32 	%r465, %r463, %r464;
	ld.shared.u32 	%r466, [_ZZN3cub18CUB_300001_SM_10006detail6reduce28DeviceReduceSingleTileKernelINS2_10policy_hubIijN4cuda3std3__44plusIiEEE10Policy1000EN6thrust24THRUST_300001_SM_1000_NS6detail15normal_iteratorINSD_10device_ptrIjEEEEPijS9_iiNS7_10__identityEEEvT0_T1_T2_T3_T4_T6_E12temp_storage+32];
	add.s32 	%r467, %r465, %r466;
	ld.shared.u32 	%r468, [_ZZN3cub18CUB_300001_SM_10006detail6reduce28DeviceReduceSingleTileKernelINS2_10policy_hubIijN4cuda3std3__44plusIiEEE10Policy1000EN6thrust24THRUST_300001_SM_1000_NS6detail15normal_iteratorINSD_10device_ptrIjEEEEPijS9_iiNS7_10__identityEEEvT0_T1_T2_T3_T4_T6_E12temp_storage+36];
	add.s32 	%r510, %r467, %r468;
	bra.uni 	$L__BB3_50;
$L__BB3_24:
	// begin inline asm
	mov.u32 %r358, %laneid;
	// end inline asm
	and.b32  	%r384, %r1, 992;
	add.s32 	%r385, %r384, 32;
	setp.gt.u32 	%p35, %r385, %r90;
	not.b32 	%r386, %r384;
	add.s32 	%r387, %r90, %r386;
	selp.b32 	%r382, %r387, 31, %p35;
	mov.b32 	%r361, 1;
	mov.b32 	%r383, -1;
	// begin inline asm
	shfl.sync.down.b32 %r359, %r488, %r361, %r382, %r383;
	// end inline asm
	setp.lt.s32 	%p36, %r358, %r382;
	selp.b32 	%r388, %r359, 0, %p36;
	add.s32 	%r365, %r388, %r488;
	mov.b32 	%r366, 2;
	// begin inline asm
	shfl.sync.down.b32 %r364, %r365, %r366, %r382, %r383;
	// end inline asm
	add.s32 	%r389, %r358, 2;
	setp.gt.s32 	%p37, %r389, %r382;
	selp.b32 	%r390, 0, %r364, %p37;
	add.s32 	%r370, %r365, %r390;
	mov.b32 	%r371, 4;
	// begin inline asm
	shfl.sync.down.b32 %r369, %r370, %r371, %r382, %r383;
	// end inline asm
	add.s32 	%r391, %r358, 4;
	setp.gt.s32 	%p38, %r391, %r382;
	selp.b32 	%r392, 0, %r369, %p38;
	add.s32 	%r375, %r370, %r392;
	mov.b32 	%r376, 8;
	// begin inline asm
	shfl.sync.down.b32 %r374, %r375, %r376, %r382, %r383;
	// end inline asm
	add.s32 	%r393, %r358, 8;
	setp.gt.s32 	%p39, %r393, %r382;
	selp.b32 	%r394, 0, %r374, %p39;
	add.s32 	%r380, %r375, %r394;
	mov.b32 	%r381, 16;
	// begin inline asm
	shfl.sync.down.b32 %r379, %r380, %r381, %r382, %r383;
	// end inline asm
	add.s32 	%r395, %r358, 16;
	setp.gt.s32 	%p40, %r395, %r382;
	selp.b32 	%r396, 0, %r379, %p40;
	add.s32 	%r510, %r380, %r396;
	setp.ne.s32 	%p41, %r358, 0;
	@%p41 bra 	$L__BB3_26;
	shr.u32 	%r397, %r1, 3;
	and.b32  	%r398, %r397, 124;
	mov.u32 	%r399, _ZZN3cub18CUB_300001_SM_10006detail6reduce28DeviceReduceSingleTileKernelINS2_10policy_hubIijN4cuda3std3__44plusIiEEE10Policy1000EN6thrust24THRUST_300001_SM_1000_NS6detail15normal_iteratorINSD_10device_ptrIjEEEEPijS9_iiNS7_10__identityEEEvT0_T1_T2_T3_T4_T6_E12temp_storage;
	add.s32 	%r400, %r399, %r398;
	st.shared.u32 	[%r400+8], %r510;
$L__BB3_26:
	bar.sync 	0;
	setp.ne.s32 	%p42, %r1, 0;
	@%p42 bra 	$L__BB3_50;
	setp.gt.u32 	%p43, %r90, 32;
	ld.shared.u32 	%r401, [_ZZN3cub18CUB_300001_SM_10006detail6reduce28DeviceReduceSingleTileKernelINS2_10policy_hubIijN4cuda3std3__44plusIiEEE10Policy1000EN6thrust24THRUST_300001_SM_1000_NS6detail15normal_iteratorINSD_10device_ptrIjEEEEPijS9_iiNS7_10__identityEEEvT0_T1_T2_T3_T4_T6_E12temp_storage+12];
	selp.b32 	%r402, %r401, 0, %p43;
	add.s32 	%r403, %r402, %r510;
	setp.gt.u32 	%p44, %r90, 64;
	ld.shared.u32 	%r404, [_ZZN3cub18CUB_300001_SM_10006detail6reduce28DeviceReduceSingleTileKernelINS2_10policy_hubIijN4cuda3std3__44plusIiEEE10Policy1000EN6thrust24THRUST_300001_SM_1000_NS6detail15normal_iteratorINSD_10device_ptrIjEEEEPijS9_iiNS7_10__identityEEEvT0_T1_T2_T3_T4_T6_E12temp_storage+16];
	selp.b32 	%r405, %r404, 0, %p44;
	add.s32 	%r406, %r403, %r405;
	setp.gt.u32 	%p45, %r90, 96;
	ld.shared.u32 	%r407, [_ZZN3cub18CUB_300001_SM_10006detail6reduce28DeviceReduceSingleTileKernelINS2_10policy_hubIijN4cuda3std3__44plusIiEEE10Policy1000EN6thrust24THRUST_300001_SM_1000_NS6detail15normal_iteratorINSD_10device_ptrIjEEEEPijS9_iiNS7_10__identityEEEvT0_T1_T2_T3_T4_T6_E12temp_storage+20];
	selp.b32 	%r408, %r407, 0, %p45;
	add.s32 	%r409, %r406, %r408;
	setp.gt.u32 	%p46, %r90, 128;
	ld.shared.u32 	%r410, [_ZZN3cub18CUB_300001_SM_10006detail6reduce28DeviceReduceSingleTileKernelINS2_10policy_hubIijN4cuda3std3__44plusIiEEE10Policy1000EN6thrust24THRUST_300001_SM_1000_NS6detail15normal_iteratorINSD_10device_ptrIjEEEEPijS9_iiNS7_10__identityEEEvT0_T1_T2_T3_T4_T6_E12temp_storage+24];
	selp.b32 	%r411, %r410, 0, %p46;
	add.s32 	%r412, %r409, %r411;
	setp.gt.u32 	%p47, %r90, 160;
	ld.shared.u32 	%r413, [_ZZN3cub18CUB_300001_SM_10006detail6reduce28DeviceReduceSingleTileKernelINS2_10policy_hubIijN4cuda3std3__44plusIiEEE10Policy1000EN6thrust24THRUST_300001_SM_1000_NS6detail15normal_iteratorINSD_10device_ptrIjEEEEPijS9_iiNS7_10__identityEEEvT0_T1_T2_T3_T4_T6_E12temp_storage+28];
	selp.b32 	%r414, %r413, 0, %p47;
	add.s32 	%r415, %r412, %r414;
	setp.gt.u32 	%p48, %r90, 192;
	ld.shared.u32 	%r416, [_ZZN3cub18CUB_300001_SM_10006detail6reduce28DeviceReduceSingleTileKernelINS2_10policy_hubIijN4cuda3std3__44plusIiEEE10Policy1000EN6thrust24THRUST_300001_SM_1000_NS6detail15normal_iteratorINSD_10device_ptrIjEEEEPijS9_iiNS7_10__identityEEEvT0_T1_T2_T3_T4_T6_E12temp_storage+32];
	selp.b32 	%r417, %r416, 0, %p48;
	add.s32 	%r418, %r415, %r417;
	setp.gt.u32 	%p49, %r90, 224;
	ld.shared.u32 	%r419, [_ZZN3cub18CUB_300001_SM_10006detail6reduce28DeviceReduceSingleTileKernelINS2_10policy_hubIijN4cuda3std3__44plusIiEEE10Policy1000EN6thrust24THRUST_300001_SM_1000_NS6detail15normal_iteratorINSD_10device_ptrIjEEEEPijS9_iiNS7_10__identityEEEvT0_T1_T2_T3_T4_T6_E12temp_storage+36];
	selp.b32 	%r420, %r419, 0, %p49;
	add.s32 	%r510, %r418, %r420;
	bra.uni 	$L__BB3_50;
$L__BB3_28:
	mov.u32 	%r40, %tid.x;
	mul.wide.u32 	%rd11, %r40, 4;
	add.s64 	%rd12, %rd2, %rd11;
	ld.global.u32 	%r93, [%rd12];
	ld.global.u32 	%r94, [%rd12+1024];
	ld.global.u32 	%r95, [%rd12+2048];
	ld.global.u32 	%r96, [%rd12+3072];
	ld.global.u32 	%r97, [%rd12+4096];
	ld.global.u32 	%r98, [%rd12+5120];
	ld.global.u32 	%r99, [%rd12+6144];
	ld.global.u32 	%r100, [%rd12+7168];
	ld.global.u32 	%r101, [%rd12+8192];
	ld.global.u32 	%r102, [%rd12+9216];
	ld.global.u32 	%r103, [%rd12+10240];
	ld.global.u32 	%r104, [%rd12+11264];
	ld.global.u32 	%r105, [%rd12+12288];
	ld.global.u32 	%r106, [%rd12+13312];
	ld.global.u32 	%r107, [%rd12+14336];
	ld.global.u32 	%r108, [%rd12+15360];
	add.s32 	%r109, %r94, %r93;
	add.s32 	%r110, %r95, %r109;
	add.s32 	%r111, %r96, %r110;
	add.s32 	%r112, %r97, %r111;
	add.s32 	%r113, %r98, %r112;
	add.s32 	%r114, %r99, %r113;
	add.s32 	%r115, %r100, %r114;
	add.s32 	%r116, %r101, %r115;
	add.s32 	%r117, %r102, %r116;
	add.s32 	%r118, %r103, %r117;
	add.s32 	%r119, %r104, %r118;
	add.s32 	%r120, %r105, %r119;
	add.s32 	%r121, %r106, %r120;
	add.s32 	%r122, %r107, %r121;
	add.s32 	%r509, %r108, %r122;
	add.s32 	%r42, %r90, -4096;
	setp.lt.u32 	%p3, %r42, 4096;
	mov.b32 	%r492, 4096;
	@%p3 bra 	$L__BB3_32;
	mov.b32 	%r492, 4096;
$L__BB3_30:
	add.s32 	%r124, %r40, %r492;
	mul.wide.u32 	%rd13, %r124, 4;
	add.s64 	%rd14, %rd2, %rd13;
	ld.global.u32 	%r125, [%rd14];
	ld.global.u32 	%r126, [%rd14+1024];
	ld.global.u32 	%r127, [%rd14+2048];
	ld.global.u32 	%r128, [%rd14+3072];
	ld.global.u32 	%r129, [%rd14+4096];
	ld.global.u32 	%r130, [%rd14+5120];
	ld.global.u32 	%r131, [%rd14+6144];
	ld.global.u32 	%r132, [%rd14+7168];
	ld.global.u32 	%r133, [%rd14+8192];
	ld.global.u32 	%r134, [%rd14+9216];
	ld.global.u32 	%r135, [%rd14+10240];
	ld.global.u32 	%r136, [%rd14+11264];
	ld.global.u32 	%r137, [%rd14+12288];
	ld.global.u32 	%r138, [%rd14+13312];
	ld.global.u32 	%r139, [%rd14+14336];
	ld.global.u32 	%r140, [%rd14+15360];
	add.s32 	%r141, %r125, %r509;
	add.s32 	%r142, %r126, %r141;
	add.s32 	%r143, %r127, %r142;
	add.s32 	%r144, %r128, %r143;
	add.s32 	%r145, %r129, %r144;
	add.s32 	%r146, %r130, %r145;
	add.s32 	%r147, %r131, %r146;
	add.s32 	%r148, %r132, %r147;
	add.s32 	%r149, %r133, %r148;
	add.s32 	%r150, %r134, %r149;
	add.s32 	%r151, %r135, %r150;
	add.s32 	%r152, %r136, %r151;
	add.s32 	%r153, %r137, %r152;
	add.s32 	%r154, %r138, %r153;
	add.s32 	%r155, %r139, %r154;
	add.s32 	%r509, %r140, %r155;
	sub.s32 	%r156, %r90, %r492;
	setp.lt.u32 	%p4, %r156, 4096;
	@%p4 bra 	$L__BB3_46;
	add.s32 	%r492, %r492, 4096;
	setp.le.u32 	%p5, %r492, %r42;
	@%p5 bra 	$L__BB3_30;
$L__BB3_32:
	setp.le.u32 	%p6, %r90, %r492;
	sub.s32 	%r157, %r90, %r492;
	setp.ge.s32 	%p7, %r40, %r157;
	or.pred  	%p8, %p6, %p7;
	@%p8 bra 	$L__BB3_46;
	not.b32 	%r160, %r40;
	add.s32 	%r161, %r90, %r160;
	sub.s32 	%r162, %r161, %r492;
	shr.u32 	%r163, %r162, 8;
	add.s32 	%r49, %r163, 1;
	and.b32  	%r50, %r49, 15;
	setp.lt.u32 	%p9, %r162, 3840;
	mov.u32 	%r501, %r40;
	@%p9 bra 	$L__BB3_37;
	or.b32  	%r495, %r40, 2048;
	add.s32 	%r494, %r40, %r492;
	and.b32  	%r164, %r49, 33554416;
	neg.s32 	%r493, %r164;
$L__BB3_35:
	.pragma "nounroll";
	mul.wide.u32 	%rd15, %r494, 4;
	add.s64 	%rd16, %rd2, %rd15;
	ld.global.u32 	%r165, [%rd16];
	add.s32 	%r166, %r165, %r509;
	add.s32 	%r167, %r494, 256;
	mul.wide.u32 	%rd17, %r167, 4;
	add.s64 	%rd18, %rd2, %rd17;
	ld.global.u32 	%r168, [%rd18];
	add.s32 	%r169, %r168, %r166;
	add.s32 	%r170, %r494, 512;
	mul.wide.u32 	%rd19, %r170, 4;
	add.s64 	%rd20, %rd2, %rd19;
	ld.global.u32 	%r171, [%rd20];
	add.s32 	%r172, %r171, %r169;
	add.s32 	%r173, %r494, 768;
	mul.wide.u32 	%rd21, %r173, 4;
	add.s64 	%rd22, %rd2, %rd21;
	ld.global.u32 	%r174, [%rd22];
	add.s32 	%r175, %r174, %r172;
	add.s32 	%r176, %r494, 1024;
	mul.wide.u32 	%rd23, %r176, 4;
	add.s64 	%rd24, %rd2, %rd23;
	ld.global.u32 	%r177, [%rd24];
	add.s32 	%r178, %r177, %r175;
	add.s32 	%r179, %r494, 1280;
	mul.wide.u32 	%rd25, %r179, 4;
	add.s64 	%rd26, %rd2, %rd25;
	ld.global.u32 	%r180, [%rd26];
	add.s32 	%r181, %r180, %r178;
	add.s32 	%r182, %r494, 1536;
	mul.wide.u32 	%rd27, %r182, 4;
	add.s64 	%rd28, %rd2, %rd27;
	ld.global.u32 	%r183, [%rd28];
	add.s32 	%r184, %r183, %r181;
	add.s32 	%r185, %r494, 1792;
	mul.wide.u32 	%rd29, %r185, 4;
	add.s64 	%rd30, %rd2, %rd29;
	ld.global.u32 	%r186, [%rd30];
	add.s32 	%r187, %r186, %r184;
	add.s32 	%r188, %r494, 2048;
	mul.wide.u32 	%rd31, %r188, 4;
	add.s64 	%rd32, %rd2, %rd31;
	ld.global.u32 	%r189, [%rd32];
	add.s32 	%r190, %r189, %r187;
	add.s32 	%r191, %r494, 2304;
	mul.wide.u32 	%rd33, %r191, 4;
	add.s64 	%rd34, %rd2, %rd33;
	ld.global.u32 	%r192, [%rd34];
	add.s32 	%r193, %r192, %r190;
	add.s32 	%r194, %r494, 2560;
	mul.wide.u32 	%rd35, %r194, 4;
	add.s64 	%rd36, %rd2, %rd35;
	ld.global.u32 	%r195, [%rd36];
	add.s32 	%r196, %r195, %r193;
	add.s32 	%r197, %r494, 2816;
	mul.wide.u32 	%rd37, %r197, 4;
	add.s64 	%rd38, %rd2, %rd37;
	ld.global.u32 	%r198, [%rd38];
	add.s32 	%r199, %r198, %r196;
	add.s32 	%r200, %r494, 3072;
	mul.wide.u32 	%rd39, %r200, 4;
	add.s64 	%rd40, %rd2, %rd39;
	ld.global.u32 	%r201, [%rd40];
	add.s32 	%r202, %r201, %r199;
	add.s32 	%r203, %r494, 3328;
	mul.wide.u32 	%rd41, %r203, 4;
	add.s64 	%rd42, %rd2, %rd41;
	ld.global.u32 	%r204, [%rd42];
	add.s32 	%r205, %r204, %r202;
	add.s32 	%r206, %r494, 3584;
	mul.wide.u32 	%rd43, %r206, 4;
	add.s64 	%rd44, %rd2, %rd43;
	ld.global.u32 	%r207, [%rd44];
	add.s32 	%r208, %r207, %r205;
	add.s32 	%r209, %r494, 3840;
	mul.wide.u32 	%rd45, %r209, 4;
	add.s64 	%rd46, %rd2, %rd45;
	ld.global.u32 	%r210, [%rd46];
	add.s32 	%r509, %r210, %r208;
	add.s32 	%r495, %r495, 4096;
	add.s32 	%r494, %r494, 4096;
	add.s32 	%r493, %r493, 16;
	setp.ne.s32 	%p10, %r493, 0;
	@%p10 bra 	$L__BB3_35;
	add.s32 	%r501, %r495, -2048;
$L__BB3_37:
	setp.eq.s32 	%p11, %r50, 0;
	@%p11 bra 	$L__BB3_46;
	and.b32  	%r66, %r49, 7;
	setp.lt.u32 	%p12, %r50, 8;
	@%p12 bra 	$L__BB3_40;
	add.s32 	%r212, %r501, %r492;
	mul.wide.u32 	%rd47, %r212, 4;
	add.s64 	%rd48, %rd2, %rd47;
	ld.global.u32 	%r213, [%rd48];
	add.s32 	%r214, %r213, %r509;
	add.s32 	%r215, %r212, 256;
	mul.wide.u32 	%rd49, %r215, 4;
	add.s64 	%rd50, %rd2, %rd49;
	ld.global.u32 	%r216, [%rd50];
	add.s32 	%r217, %r216, %r214;
	add.s32 	%r218, %r212, 512;
	mul.wide.u32 	%rd51, %r218, 4;
	add.s64 	%rd52, %rd2, %rd51;
	ld.global.u32 	%r219, [%rd52];
	add.s32 	%r220, %r219, %r217;
	add.s32 	%r221, %r212, 768;
	mul.wide.u32 	%rd53, %r221, 4;
	add.s64 	%rd54, %rd2, %rd53;
	ld.global.u32 	%r222, [%rd54];
	add.s32 	%r223, %r222, %r220;
	add.s32 	%r224, %r212, 1024;
	mul.wide.u32 	%rd55, %r224, 4;
	add.s64 	%rd56, %rd2, %rd55;
	ld.global.u32 	%r225, [%rd56];
	add.s32 	%r226, %r225, %r223;
	add.s32 	%r227, %r212, 1280;
	mul.wide.u32 	%rd57, %r227, 4;
	add.s64 	%rd58, %rd2, %rd57;
	ld.global.u32 	%r228, [%rd58];
	add.s32 	%r229, %r228, %r226;
	add.s32 	%r230, %r212, 1536;
	mul.wide.u32 	%rd59, %r230, 4;
	add.s64 	%rd60, %rd2, %rd59;
	ld.global.u32 	%r231, [%rd60];
	add.s32 	%r232, %r231, %r229;
	add.s32 	%r233, %r212, 1792;
	mul.wide.u32 	%rd61, %r233, 4;
	add.s64 	%rd62, %rd2, %rd61;
	ld.global.u32 	%r234, [%rd62];
	add.s32 	%r509, %r234, %r232;
	add.s32 	%r501, %r501, 2048;
$L__BB3_40:
	setp.eq.s32 	%p13, %r66, 0;
	@%p13 bra 	$L__BB3_46;
	and.b32  	%r72, %r49, 3;
	setp.lt.u32 	%p14, %r66, 4;
	@%p14 bra 	$L__BB3_43;
	add.s32 	%r236, %r501, %r492;
	mul.wide.u32 	%rd63, %r236, 4;
	add.s64 	%rd64, %rd2, %rd63;
	ld.global.u32 	%r237, [%rd64];
	add.s32 	%r238, %r237, %r509;
	add.s32 	%r239, %r236, 256;
	mul.wide.u32 	%rd65, %r239, 4;
	add.s64 	%rd66, %rd2, %rd65;
	ld.global.u32 	%r240, [%rd66];
	add.s32 	%r241, %r240, %r238;
	add.s32 	%r242, %r236, 512;
	mul.wide.u32 	%rd67, %r242, 4;
	add.s64 	%rd68, %rd2, %rd67;
	ld.global.u32 	%r243, [%rd68];
	add.s32 	%r244, %r243, %r241;
	add.s32 	%r245, %r236, 768;
	mul.wide.u32 	%rd69, %r245, 4;
	add.s64 	%rd70, %rd2, %rd69;
	ld.global.u32 	%r246, [%rd70];
	add.s32 	%r509, %r246, %r244;
	add.s32 	%r501, %r501, 1024;
$L__BB3_43:
	setp.eq.s32 	%p15, %r72, 0;
	@%p15 bra 	$L__BB3_46;
	add.s32 	%r507, %r501, %r492;
	neg.s32 	%r506, %r72;
$L__BB3_45:
	.pragma "nounroll";
	mul.wide.u32 	%rd71, %r507, 4;
	add.s64 	%rd72, %rd2, %rd71;
	ld.global.u32 	%r247, [%rd72];
	add.s32 	%r509, %r247, %r509;
	add.s32 	%r507, %r507, 256;
	add.s32 	%r506, %r506, 1;
	setp.ne.s32 	%p16, %r506, 0;
	@%p16 bra 	$L__BB3_45;
$L__BB3_46:
	// begin inline asm
	mov.u32 %r248, %laneid;
	// end inline asm
	mov.b32 	%r251, 1;
	mov.b32 	%r272, 31;
	mov.b32 	%r273, -1;
	// begin inline asm
	shfl.sync.down.b32 %r249, %r509, %r251, %r272, %r273;
	// end inline asm
	setp.gt.s32 	%p17, %r248, 30;
	selp.b32 	%r274, 0, %r249, %p17;
	add.s32 	%r255, %r274, %r509;
	mov.b32 	%r256, 2;
	// begin inline asm
	shfl.sync.down.b32 %r254, %r255, %r256, %r272, %r273;
	// end inline asm
	setp.gt.s32 	%p18, %r248, 29;
	selp.b32 	%r275, 0, %r254, %p18;
	add.s32 	%r260, %r255, %r275;
	mov.b32 	%r261, 4;
	// begin inline asm
	shfl.sync.down.b32 %r259, %r260, %r261, %r272, %r273;
	// end inline asm
	setp.gt.s32 	%p19, %r248, 27;
	selp.b32 	%r276, 0, %r259, %p19;
	add.s32 	%r265, %r260, %r276;
	mov.b32 	%r266, 8;
	// begin inline asm
	shfl.sync.down.b32 %r264, %r265, %r266, %r272, %r273;
	// end inline asm
	setp.gt.s32 	%p20, %r248, 23;
	selp.b32 	%r277, 0, %r264, %p20;
	add.s32 	%r270, %r265, %r277;
	mov.b32 	%r271, 16;
	// begin inline asm
	shfl.sync.down.b32 %r269, %r270, %r271, %r272, %r273;
	// end inline asm
	setp.gt.s32 	%p21, %r248, 15;
	selp.b32 	%r278, 0, %r269, %p21;
	add.s32 	%r510, %r270, %r278;
	setp.ne.s32 	%p22, %r248, 0;
	@%p22 bra 	$L__BB3_48;
	shr.u32 	%r279, %r40, 3;
	and.b32  	%r280, %r279, 124;
	mov.u32 	%r281, _ZZN3cub18CUB_300001_SM_10006detail6reduce28DeviceReduceSingleTileKernelINS2_10policy_hubIijN4cuda3std3__44plusIiEEE10Policy1000EN6thrust24THRUST_300001_SM_1000_NS6detail15normal_iteratorINSD_10device_ptrIjEEEEPijS9_iiNS7_10__identityEEEvT0_T1_T2_T3_T4_T6_E12temp_storage;
	add.s32 	%r282, %r281, %r280;
	st.shared.u32 	[%r282+8], %r510;
$L__BB3_48:
	bar.sync 	0;
	setp.ne.s32 	%p23, %r40, 0;
	@%p23 bra 	$L__BB3_50;
	ld.shared.u32 	%r283, [_ZZN3cub18CUB_300001_SM_10006detail6reduce28DeviceReduceSingleTileKernelINS2_10policy_hubIijN4cuda3std3__44plusIiEEE10Policy1000EN6thrust24THRUST_300001_SM_1000_NS6detail15normal_iteratorINSD_10device_ptrIjEEEEPijS9_iiNS7_10__identityEEEvT0_T1_T2_T3_T4_T6_E12temp_storage+12];
	add.s32 	%r284, %r283, %r510;
	ld.shared.u32 	%r285, [_ZZN3cub18CUB_300001_SM_10006detail6reduce28DeviceReduceSingleTileKernelINS2_10policy_hubIijN4cuda3std3__44plusIiEEE10Policy1000EN6thrust24THRUST_300001_SM_1000_NS6detail15normal_iteratorINSD_10device_ptrIjEEEEPijS9_iiNS7_10__identityEEEvT0_T1_T2_T3_T4_T6_E12temp_storage+16];
	add.s32 	%r286, %r284, %r285;
	ld.shared.u32 	%r287, [_ZZN3cub18CUB_300001_SM_10006detail6reduce28DeviceReduceSingleTileKernelINS2_10policy_hubIijN4cuda3std3__44plusIiEEE10Policy1000EN6thrust24THRUST_300001_SM_1000_NS6detail15normal_iteratorINSD_10device_ptrIjEEEEPijS9_iiNS7_10__identityEEEvT0_T1_T2_T3_T4_T6_E12temp_storage+20];
	add.s32 	%r288, %r286, %r287;
	ld.shared.u32 	%r289, [_ZZN3cub18CUB_300001_SM_10006detail6reduce28DeviceReduceSingleTileKernelINS2_10policy_hubIijN4cuda3std3__44plusIiEEE10Policy1000EN6thrust24THRUST_300001_SM_1000_NS6detail15normal_iteratorINSD_10device_ptrIjEEEEPijS9_iiNS7_10__identityEEEvT0_T1_T2_T3_T4_T6_E12temp_storage+24];
	add.s32 	%r290, %r288, %r289;
	ld.shared.u32 	%r291, [_ZZN3cub18CUB_300001_SM_10006detail6reduce28DeviceReduceSingleTileKernelINS2_10policy_hubIijN4cuda3std3__44plusIiEEE10Policy1000EN6thrust24THRUST_300001_SM_1000_NS6detail15normal_iteratorINSD_10device_ptrIjEEEEPijS9_iiNS7_10__identityEEEvT0_T1_T2_T3_T4_T6_E12temp_storage+28];
	add.s32 	%r292, %r290, %r291;
	ld.shared.u32 	%r293, [_ZZN3cub18CUB_300001_SM_10006detail6reduce28DeviceReduceSingleTileKernelINS2_10policy_hubIijN4cuda3std3__44plusIiEEE10Policy1000EN6thrust24THRUST_300001_SM_1000_NS6detail15normal_iteratorINSD_10device_ptrIjEEEEPijS9_iiNS7_10__identityEEEvT0_T1_T2_T3_T4_T6_E12temp_storage+32];
	add.s32 	%r294, %r292, %r293;
	ld.shared.u32 	%r295, [_ZZN3cub18CUB_300001_SM_10006detail6reduce28DeviceReduceSingleTileKernelINS2_10policy_hubIijN4cuda3std3__44plusIiEEE10Policy1000EN6thrust24THRUST_300001_SM_1000_NS6detail15normal_iteratorINSD_10device_ptrIjEEEEPijS9_iiNS7_10__identityEEEvT0_T1_T2_T3_T4_T6_E12temp_storage+36];
	add.s32 	%r510, %r294, %r295;
$L__BB3_50:
	mov.u32 	%r469, %tid.x;
	setp.ne.s32 	%p57, %r469, 0;
	@%p57 bra 	$L__BB3_52;
	add.s32 	%r470, %r510, %r91;
	st.global.u32 	[%rd1], %r470;
$L__BB3_52:
	ret;

}
	// .globl	_ZN3cub18CUB_300001_SM_10006detail6reduce18DeviceReduceKernelINS2_10policy_hubIijN4cuda3std3__44plusIiEEE10Policy1000EN6thrust24THRUST_300001_SM_1000_NS6detail15normal_iteratorINSD_10device_ptrIjEEEEjS9_iNS7_10__identityEEEvT0_PT3_T1_NS0_13GridEvenShareISN_EET2_T4_
.visible .entry _ZN3cub18CUB_300001_SM_10006detail6reduce18DeviceReduceKernelINS2_10policy_hubIijN4cuda3std3__44plusIiEEE10Policy1000EN6thrust24THRUST_300001_SM_1000_NS6detail15normal_iteratorINSD_10device_ptrIjEEEEjS9_iNS7_10__identityEEEvT0_PT3_T1_NS0_13GridEvenShareISN_EET2_T4_(
	.param .align 8 .b8 _ZN3cub18CUB_300001_SM_10006detail6reduce18DeviceReduceKernelINS2_10policy_hubIijN4cuda3std3__44plusIiEEE10Policy1000EN6thrust24THRUST_300001_SM_1000_NS6detail15normal_iteratorINSD_10device_ptrIjEEEEjS9_iNS7_10__identityEEEvT0_PT3_T1_NS0_13GridEvenShareISN_EET2_T4__param_0[8],
	.param .u64 .ptr .align 1 _ZN3cub18CUB_300001_SM_10006detail6reduce18DeviceReduceKernelINS2_10policy_hubIijN4cuda3std3__44plusIiEEE10Policy1000EN6thrust24THRUST_300001_SM_1000_NS6detail15normal_iteratorINSD_10device_ptrIjEEEEjS9_iNS7_10__identityEEEvT0_PT3_T1_NS0_13GridEvenShareISN_EET2_T4__param_1,
	.param .u32 _ZN3cub18CUB_300001_SM_10006detail6reduce18DeviceReduceKernelINS2_10policy_hubIijN4cuda3std3__44plusIiEEE10Policy1000EN6thrust24THRUST_300001_SM_1000_NS6detail15normal_iteratorINSD_10device_ptrIjEEEEjS9_iNS7_10__identityEEEvT0_PT3_T1_NS0_13GridEvenShareISN_EET2_T4__param_2,
	.param .align 4 .b8 _ZN3cub18CUB_300001_SM_10006detail6reduce18DeviceReduceKernelINS2_10policy_hubIijN4cuda3std3__44plusIiEEE10Policy1000EN6thrust24THRUST_300001_SM_1000_NS6detail15normal_iteratorINSD_10device_ptrIjEEEEjS9_iNS7_10__identityEEEvT0_PT3_T1_NS0_13GridEvenShareISN_EET2_T4__param_3[40],
	.param .align 1 .b8 _ZN3cub18CUB_300001_SM_10006detail6reduce18DeviceReduceKernelINS2_10policy_hubIijN4cuda3std3__44plusIiEEE10Policy1000EN6thrust24THRUST_300001_SM_1000_NS6detail15normal_iteratorINSD_10device_ptrIjEEEEjS9_iNS7_10__identityEEEvT0_PT3_T1_NS0_13GridEvenShareISN_EET2_T4__param_4[1],
	.param .align 1 .b8 _ZN3cub18CUB_300001_SM_10006detail6reduce18DeviceReduceKernelINS2_10policy_hubIijN4cuda3std3__44plusIiEEE10Policy1000EN6thrust24THRUST_300001_SM_1000_NS6detail15normal_iteratorINSD_10device_ptrIjEEEEjS9_iNS7_10__identityEEEvT0_PT3_T1_NS0_13GridEvenShareISN_EET2_T4__param_5[1]
)
.maxntid 256
{
	.reg .pred 	%p<57>;
	.reg .b16 	%rs<4>;
	.reg .b32 	%r<575>;
	.reg .b64 	%rd<130>;
	// demoted variable
	.shared .align 4 .b8 _ZZN3cub18CUB_300001_SM_10006detail6reduce18DeviceReduceKernelINS2_10policy_hubIijN4cuda3std3__44plusIiEEE10Policy1000EN6thrust24THRUST_300001_SM_1000_NS6detail15normal_iteratorINSD_10device_ptrIjEEEEjS9_iNS7_10__identityEEEvT0_PT3_T1_NS0_13GridEvenShareISN_EET2_T4_E12temp_storage[44];
	ld.param.u32 	%r1, [_ZN3cub18CUB_300001_SM_10006detail6reduce18DeviceReduceKernelINS2_10policy_hubIijN4cuda3std3__44plusIiEEE10Policy1000EN6thrust24THRUST_300001_SM_1000_NS6detail15normal_iteratorINSD_10device_ptrIjEEEEjS9_iNS7_10__identityEEEvT0_PT3_T1_NS0_13GridEvenShareISN_EET2_T4__param_3+20];
	ld.param.u32 	%r2, [_ZN3cub18CUB_300001_SM_10006detail6reduce18DeviceReduceKernelINS2_10policy_hubIijN4cuda3std3__44plusIiEEE10Policy1000EN6thrust24THRUST_300001_SM_1000_NS6detail15normal_iteratorINSD_10device_ptrIjEEEEjS9_iNS7_10__identityEEEvT0_PT3_T1_NS0_13GridEvenShareISN_EET2_T4__param_3+24];
	ld.param.u64 	%rd3, [_ZN3cub18CUB_300001_SM_10006detail6reduce18DeviceReduceKernelINS2_10policy_hubIijN4cuda3std3__44plusIiEEE10Policy1000EN6thrust24THRUST_300001_SM_1000_NS6detail15normal_iteratorINSD_10device_ptrIjEEEEjS9_iNS7_10__identityEEEvT0_PT3_T1_NS0_13GridEvenShareISN_EET2_T4__param_0];
	cvta.to.global.u64 	%rd1, %rd3;
	mov.u32 	%r3, %ctaid.x;
	shl.b32 	%r4, %r2, 12;
	shl.b32 	%r556, %r3, 12;
	sub.s32 	%r6, %r1, %r556;
	setp.gt.u32 	%p1, %r6, 4095;
	@%p1 bra 	$L__BB4_26;
	mov.u32 	%r7, %tid.x;
	setp.ge.u32 	%p23, %r7, %r6;
	mov.b32 	%r550, 0;
	mov.u32 	%r539, %r7;
	@%p23 bra 	$L__BB4_3;
	add.s32 	%r330, %r556, %r7;
	mul.wide.u32 	%rd66, %r330, 4;
	add.s64 	%rd67, %rd1, %rd66;
	ld.global.u32 	%r550, [%rd67];
	add.s32 	%r539, %r7, 256;
$L__BB4_3:
	setp.ge.u32 	%p24, %r539, %r6;
	@%p24 bra 	$L__BB4_17;
	not.b32 	%r332, %r539;
	add.s32 	%r333, %r1, %r332;
	sub.s32 	%r334, %r333, %r556;
	shr.u32 	%r335, %r334, 8;
	add.s32 	%r12, %r335, 1;
	and.b32  	%r13, %r12, 15;
	setp.lt.u32 	%p25, %r334, 3840;
	@%p25 bra 	$L__BB4_8;
	or.b32  	%r536, %r539, 2048;
	add.s32 	%r535, %r539, %r556;
	and.b32  	%r336, %r12, 33554416;
	neg.s32 	%r534, %r336;
$L__BB4_6:
	.pragma "nounroll";
	mul.wide.u32 	%rd68, %r535, 4;
	add.s64 	%rd69, %rd1, %rd68;
	ld.global.u32 	%r337, [%rd69];
	add.s32 	%r338, %r337, %r550;
	add.s32 	%r339, %r535, 256;
	mul.wide.u32 	%rd70, %r339, 4;
	add.s64 	%rd71, %rd1, %rd70;
	ld.global.u32 	%r340, [%rd71];
	add.s32 	%r341, %r340, %r338;
	add.s32 	%r342, %r535, 512;
	mul.wide.u32 	%rd72, %r342, 4;
	add.s64 	%rd73, %rd1, %rd72;
	ld.global.u32 	%r343, [%rd73];
	add.s32 	%r344, %r343, %r341;
	add.s32 	%r345, %r535, 768;
	mul.wide.u32 	%rd74, %r345, 4;
	add.s64 	%rd75, %rd1, %rd74;
	ld.global.u32 	%r346, [%rd75];
	add.s32 	%r347, %r346, %r344;
	add.s32 	%r348, %r535, 1024;
	mul.wide.u32 	%rd76, %r348, 4;
	add.s64 	%rd77, %rd1, %rd76;
	ld.global.u32 	%r349, [%rd77];
	add.s32 	%r350, %r349, %r347;
	add.s32 	%r351, %r535, 1280;
	mul.wide.u32 	%rd78, %r351, 4;
	add.s64 	%rd79, %rd1, %rd78;
	ld.global.u32 	%r352, [%rd79];
	add.s32 	%r353, %r352, %r350;
	add.s32 	%r354, %r535, 1536;
	mul.wide.u32 	%rd80, %r354, 4;
	add.s64 	%rd81, %rd1, %rd80;
	ld.global.u32 	%r355, [%rd81];
	add.s32 	%r356, %r355, %r353;
	add.s32 	%r357, %r535, 1792;
	mul.wide.u32 	%rd82, %r357, 4;
	add.s64 	%rd83, %rd1, %rd82;
	ld.global.u32 	%r358, [%rd83];
	add.s32 	%r359, %r358, %r356;
	add.s32 	%r360, %r535, 2048;
	mul.wide.u32 	%rd84, %r360, 4;
	add.s64 	%rd85, %rd1, %rd84;
	ld.global.u32 	%r361, [%rd85];
	add.s32 	%r362, %r361, %r359;
	add.s32 	%r363, %r535, 2304;
	mul.wide.u32 	%rd86, %r363, 4;
	add.s64 	%rd87, %rd1, %rd86;
	ld.global.u32 	%r364, [%rd87];
	add.s32 	%r365, %r364, %r362;
	add.s32 	%r366, %r535, 2560;
	mul.wide.u32 	%rd88, %r366, 4;
	add.s64 	%rd89, %rd1, %rd88;
	ld.global.u32 	%r367, [%rd89];
	add.s32 	%r368, %r367, %r365;
	add.s32 	%r369, %r535, 2816;
	mul.wide.u32 	%rd90, %r369, 4;
	add.s64 	%rd91, %rd1, %rd90;
	ld.global.u32 	%r370, [%rd91];
	add.s32 	%r371, %r370, %r368;
	add.s32 	%r372, %r535, 3072;
	mul.wide.u32 	%rd92, %r372, 4;
	add.s64 	%rd93, %rd1, %rd92;
	ld.global.u32 	%r373, [%rd93];
	add.s32 	%r374, %r373, %r371;
	add.s32 	%r375, %r535, 3328;
	mul.wide.u32 	%rd94, %r375, 4;
	add.s64 	%rd95, %rd1, %rd94;
	ld.global.u32 	%r376, [%rd95];
	add.s32 	%r377, %r376, %r374;
	add.s32 	%r378, %r535, 3584;
	mul.wide.u32 	%rd96, %r378, 4;
	add.s64 	%rd97, %rd1, %rd96;
	ld.global.u32 	%r379, [%rd97];
	add.s32 	%r380, %r379, %r377;
	add.s32 	%r381, %r535, 3840;
	mul.wide.u32 	%rd98, %r381, 4;
	add.s64 	%rd99, %rd1, %rd98;
	ld.global.u32 	%r382, [%rd99];
	add.s32 	%r550, %r382, %r380;
	add.s32 	%r536, %r536, 4096;
	add.s32 	%r535, %r535, 4096;
	add.s32 	%r534, %r534, 16;
	setp.ne.s32 	%p26, %r534, 0;
	@%p26 bra 	$L__BB4_6;
	add.s32 	%r539, %r536, -2048;
$L__BB4_8:
	setp.eq.s32 	%p27, %r13, 0;
	@%p27 bra 	$L__BB4_17;
	and.b32  	%r29, %r12, 7;
	setp.lt.u32 	%p28, %r13, 8;
	@%p28 bra 	$L__BB4_11;
	add.s32 	%r384, %r556, %r539;
	mul.wide.u32 	%rd100, %r384, 4;
	add.s64 	%rd101, %rd1, %rd100;
	ld.global.u32 	%r385, [%rd101];
	add.s32 	%r386, %r385, %r550;
	add.s32 	%r387, %r384, 256;
	mul.wide.u32 	%rd102, %r387, 4;
	add.s64 	%rd103, %rd1, %rd102;
	ld.global.u32 	%r388, [%rd103];
	add.s32 	%r389, %r388, %r386;
	add.s32 	%r390, %r384, 512;
	mul.wide.u32 	%rd104, %r390, 4;
	add.s64 	%rd105, %rd1, %rd104;
	ld.global.u32 	%r391, [%rd105];
	add.s32 	%r392, %r391, %r389;
	add.s32 	%r393, %r384, 768;
	mul.wide.u32 	%rd106, %r393, 4;
	add.s64 	%rd107, %rd1, %rd106;
	ld.global.u32 	%r394, [%rd107];
	add.s32 	%r395, %r394, %r392;
	add.s32 	%r396, %r384, 1024;
	mul.wide.u32 	%rd108, %r396, 4;
	add.s64 	%rd109, %rd1, %rd108;
	ld.global.u32 	%r397, [%rd109];
	add.s32 	%r398, %r397, %r395;
	add.s32 	%r399, %r384, 1280;
	mul.wide.u32 	%rd110, %r399, 4;
	add.s64 	%rd111, %rd1, %rd110;
	ld.global.u32 	%r400, [%rd111];
	add.s32 	%r401, %r400, %r398;
	add.s32 	%r402, %r384, 1536;
	mul.wide.u32 	%rd112, %r402, 4;
	add.s64 	%rd113, %rd1, %rd112;
	ld.global.u32 	%r403, [%rd113];
	add.s32 	%r404, %r403, %r401;
	add.s32 	%r405, %r384, 1792;
	mul.wide.u32 	%rd114, %r405, 4;
	add.s64 	%rd115, %rd1, %rd114;
	ld.global.u32 	%r406, [%rd115];
	add.s32 	%r550, %r406, %r404;
	add.s32 	%r539, %r539, 2048;
$L__BB4_11:
	setp.eq.s32 	%p29, %r29, 0;
	@%p29 bra 	$L__BB4_17;
	and.b32  	%r35, %r12, 3;
	setp.lt.u32 	%p30, %r29, 4;
	@%p30 bra 	$L__BB4_14;
	add.s32 	%r408, %r556, %r539;
	mul.wide.u32 	%rd116, %r408, 4;
	add.s64 	%rd117, %rd1, %rd116;
	ld.global.u32 	%r409, [%rd117];
	add.s32 	%r410, %r409, %r550;
	add.s32 	%r411, %r408, 256;
	mul.wide.u32 	%rd118, %r411, 4;
	add.s64 	%rd119, %rd1, %rd118;
	ld.global.u32 	%r412, [%rd119];
	add.s32 	%r413, %r412, %r410;
	add.s32 	%r414, %r408, 512;
	mul.wide.u32 	%rd120, %r414, 4;
	add.s64 	%rd121, %rd1, %rd120;
	ld.global.u32 	%r415, [%rd121];
	add.s32 	%r416, %r415, %r413;
	add.s32 	%r417, %r408, 768;
	mul.wide.u32 	%rd122, %r417, 4;
	add.s64 	%rd123, %rd1, %rd122;
	ld.global.u32 	%r418, [%rd123];
	add.s32 	%r550, %r418, %r416;
	add.s32 	%r539, %r539, 1024;
$L__BB4_14:
	setp.eq.s32 	%p31, %r35, 0;
	@%p31 bra 	$L__BB4_17;
	add.s32 	%r548, %r539, %r556;
	neg.s32 	%r547, %r35;
$L__BB4_16:
	.pragma "nounroll";
	mul.wide.u32 	%rd124, %r548, 4;
	add.s64 	%rd125, %rd1, %rd124;
	ld.global.u32 	%r419, [%rd125];
	add.s32 	%r550, %r419, %r550;
	add.s32 	%r548, %r548, 256;
	add.s32 	%r547, %r547, 1;
	setp.ne.s32 	%p32, %r547, 0;
	@%p32 bra 	$L__BB4_16;
$L__BB4_17:
	setp.lt.u32 	%p33, %r6, 256;
	@%p33 bra 	$L__BB4_22;
	// begin inline asm
	mov.u32 %r483, %laneid;
	// end inline asm
	mov.b32 	%r486, 1;
	mov.b32 	%r507, 31;
	mov.b32 	%r508, -1;
	// begin inline asm
	shfl.sync.down.b32 %r484, %r550, %r486, %r507, %r508;
	// end inline asm
	setp.gt.s32 	%p49, %r483, 30;
	selp.b32 	%r509, 0, %r484, %p49;
	add.s32 	%r490, %r509, %r550;
	mov.b32 	%r491, 2;
	// begin inline asm
	shfl.sync.down.b32 %r489, %r490, %r491, %r507, %r508;
	// end inline asm
	setp.gt.s32 	%p50, %r483, 29;
	selp.b32 	%r510, 0, %r489, %p50;
	add.s32 	%r495, %r490, %r510;
	mov.b32 	%r496, 4;
	// begin inline asm
	shfl.sync.down.b32 %r494, %r495, %r496, %r507, %r508;
	// end inline asm
	setp.gt.s32 	%p51, %r483, 27;
	selp.b32 	%r511, 0, %r494, %p51;
	add.s32 	%r500, %r495, %r511;
	mov.b32 	%r501, 8;
	// begin inline asm
	shfl.sync.down.b32 %r499, %r500, %r501, %r507, %r508;
	// end inline asm
	setp.gt.s32 	%p52, %r483, 23;
	selp.b32 	%r512, 0, %r499, %p52;
	add.s32 	%r505, %r500, %r512;
	mov.b32 	%r506, 16;
	// begin inline asm
	shfl.sync.down.b32 %r504, %r505, %r506, %r507, %r508;
	// end inline asm
	setp.gt.s32 	%p53, %r483, 15;
	selp.b32 	%r513, 0, %r504, %p53;
	add.s32 	%r574, %r505, %r513;
	setp.ne.s32 	%p54, %r483, 0;
	@%p54 bra 	$L__BB4_20;
	shr.u32 	%r514, %r7, 3;
	and.b32  	%r515, %r514, 124;
	mov.u32 	%r516, _ZZN3cub18CUB_300001_SM_10006detail6reduce18DeviceReduceKernelINS2_10policy_hubIijN4cuda3std3__44plusIiEEE10Policy1000EN6thrust24THRUST_300001_SM_1000_NS6detail15normal_iteratorINSD_10device_ptrIjEEEEjS9_iNS7_10__identityEEEvT0_PT3_T1_NS0_13GridEvenShareISN_EET2_T4_E12temp_storage;
	add.s32 	%r517, %r516, %r515;
	st.shared.u32 	[%r517+8], %r574;
$L__BB4_20:
	bar.sync 	0;
	setp.ne.s32 	%p55, %r7, 0;
	@%p55 bra 	$L__BB4_48;
	ld.shared.u32 	%r518, [_ZZN3cub18CUB_300001_SM_10006detail6reduce18DeviceReduceKernelINS2_10policy_hubIijN4cuda3std3__44plusIiEEE10Policy1000EN6thrust24THRUST_300001_SM_1000_NS6detail15normal_iteratorINSD_10device_ptrIjEEEEjS9_iNS7_10__identityEEEvT0_PT3_T1_NS0_13GridEvenShareISN_EET2_T4_E12temp_storage+12];
	add.s32 	%r519, %r518, %r574;
	ld.shared.u32 	%r520, [_ZZN3cub18CUB_300001_SM_10006detail6reduce18DeviceReduceKernelINS2_10policy_hubIijN4cuda3std3__44plusIiEEE10Policy1000EN6thrust24THRUST_300001_SM_1000_NS6detail15normal_iteratorINSD_10device_ptrIjEEEEjS9_iNS7_10__identityEEEvT0_PT3_T1_NS0_13GridEvenShareISN_EET2_T4_E12temp_storage+16];
	add.s32 	%r521, %r519, %r520;
	ld.shared.u32 	%r522, [_ZZN3cub18CUB_300001_SM_10006detail6reduce18DeviceReduceKernelINS2_10policy_hubIijN4cuda3std3__44plusIiEEE10Policy1000EN6thrust24THRUST_300001_SM_1000_NS6detail15normal_iteratorINSD_10device_ptrIjEEEEjS9_iNS7_10__identityEEEvT0_PT3_T1_NS0_13GridEvenShareISN_EET2_T4_E12temp_storage+20];
	add.s32 	%r523, %r521, %r522;
	ld.shared.u32 	%r524, [_ZZN3cub18CUB_300001_SM_10006detail6reduce18DeviceReduceKernelINS2_10policy_hubIijN4cuda3std3__44plusIiEEE10Policy1000EN6thrust24THRUST_300001_SM_1000_NS6detail15normal_iteratorINSD_10device_ptrIjEEEEjS9_iNS7_10__identityEEEvT0_PT3_T1_NS0_13GridEvenShareISN_EET2_T4_E12temp_storage+24];
	add.s32 	%r525, %r523, %r524;
	ld.shared.u32 	%r526, [_ZZN3cub18CUB_300001_SM_10006detail6reduce18DeviceReduceKernelINS2_10policy_hubIijN4cuda3std3__44plusIiEEE10Policy1000EN6thrust24THRUST_300001_SM_1000_NS6detail15normal_iteratorINSD_10device_ptrIjEEEEjS9_iNS7_10__identityEEEvT0_PT3_T1_NS0_13GridEvenShareISN_EET2_T4_E12temp_storage+28];
	add.s32 	%r527, %r525, %r526;
	ld.shared.u32 	%r528, [_ZZN3cub18CUB_300001_SM_10006detail6reduce18DeviceReduceKernelINS2_10policy_hubIijN4cuda3std3__44plusIiEEE10Policy1000EN6thrust24THRUST_300001_SM_1000_NS6detail15normal_iteratorINSD_10device_ptrIjEEEEjS9_iNS7_10__identityEEEvT0_PT3_T1_NS0_13GridEvenShareISN_EET2_T4_E12temp_storage+32];
	add.s32 	%r529, %r527, %r528;
	ld.shared.u32 	%r530, [_ZZN3cub18CUB_300001_SM_10006detail6reduce18DeviceReduceKernelINS2_10policy_hubIijN4cuda3std3__44plusIiEEE10Policy1000EN6thrust24THRUST_300001_SM_1000_NS6detail15normal_iteratorINSD_10device_ptrIjEEEEjS9_iNS7_10__identityEEEvT0_PT3_T1_NS0_13GridEvenShareISN_EET2_T4_E12temp_storage+36];
	add.s32 	%r574, %r529, %r530;
	bra.uni 	$L__BB4_48;
$L__BB4_22:
	// begin inline asm
	mov.u32 %r420, %laneid;
	// end inline asm
	and.b32  	%r446, %r7, 992;
	add.s32 	%r447, %r446, 32;
	setp.gt.u32 	%p34, %r447, %r6;
	not.b32 	%r448, %r446;
	add.s32 	%r449, %r6, %r448;
	selp.b32 	%r444, %r449, 31, %p34;
	mov.b32 	%r423, 1;
	mov.b32 	%r445, -1;
	// begin inline asm
	shfl.sync.down.b32 %r421, %r550, %r423, %r444, %r445;
	// end inline asm
	setp.lt.s32 	%p35, %r420, %r444;
	selp.b32 	%r450, %r421, 0, %p35;
	add.s32 	%r427, %r450, %r550;
	mov.b32 	%r428, 2;
	// begin inline asm
	shfl.sync.down.b32 %r426, %r427, %r428, %r444, %r445;
	// end inline asm
	add.s32 	%r451, %r420, 2;
	setp.gt.s32 	%p36, %r451, %r444;
	selp.b32 	%r452, 0, %r426, %p36;
	add.s32 	%r432, %r427, %r452;
	mov.b32 	%r433, 4;
	// begin inline asm
	shfl.sync.down.b32 %r431, %r432, %r433, %r444, %r445;
	// end inline asm
	add.s32 	%r453, %r420, 4;
	setp.gt.s32 	%p37, %r453, %r444;
	selp.b32 	%r454, 0, %r431, %p37;
	add.s32 	%r437, %r432, %r454;
	mov.b32 	%r438, 8;
	// begin inline asm
	shfl.sync.down.b32 %r436, %r437, %r438, %r444, %r445;
	// end inline asm
	add.s32 	%r455, %r420, 8;
	setp.gt.s32 	%p38, %r455, %r444;
	selp.b32 	%r456, 0, %r436, %p38;
	add.s32 	%r442, %r437, %r456;
	mov.b32 	%r443, 16;
	// begin inline asm
	shfl.sync.down.b32 %r441, %r442, %r443, %r444, %r445;
	// end inline asm
	add.s32 	%r457, %r420, 16;
	setp.gt.s32 	%p39, %r457, %r444;
	selp.b32 	%r458, 0, %r441, %p39;
	add.s32 	%r574, %r442, %r458;
	setp.ne.s32 	%p40, %r420, 0;
	@%p40 bra 	$L__BB4_24;
	shr.u32 	%r459, %r7, 3;
	and.b32  	%r460, %r459, 124;
	mov.u32 	%r461, _ZZN3cub18CUB_300001_SM_10006detail6reduce18DeviceReduceKernelINS2_10policy_hubIijN4cuda3std3__44plusIiEEE10Policy1000EN6thrust24THRUST_300001_SM_1000_NS6detail15normal_iteratorINSD_10device_ptrIjEEEEjS9_iNS7_10__identityEEEvT0_PT3_T1_NS0_13GridEvenShareISN_EET2_T4_E12temp_storage;
	add.s32 	%r462, %r461, %r460;
	st.shared.u32 	[%r462+8], %r574;
$L__BB4_24:
	bar.sync 	0;
	setp.ne.s32 	%p41, %r7, 0;
	@%p41 bra 	$L__BB4_48;
	setp.gt.u32 	%p42, %r6, 32;
	ld.shared.u32 	%r463, [_ZZN3cub18CUB_300001_SM_10006detail6reduce18DeviceReduceKernelINS2_10policy_hubIijN4cuda3std3__44plusIiEEE10Policy1000EN6thrust24THRUST_300001_SM_1000_NS6detail15normal_iteratorINSD_10device_ptrIjEEEEjS9_iNS7_10__identityEEEvT0_PT3_T1_NS0_13GridEvenShareISN_EET2_T4_E12temp_storage+12];
	selp.b32 	%r464, %r463, 0, %p42;
	add.s32 	%r465, %r464, %r574;
	setp.gt.u32 	%p43, %r6, 64;
	ld.shared.u32 	%r466, [_ZZN3cub18CUB_300001_SM_10006detail6reduce18DeviceReduceKernelINS2_10policy_hubIijN4cuda3std3__44plusIiEEE10Policy1000EN6thrust24THRUST_300001_SM_1000_NS6detail15normal_iteratorINSD_10device_ptrIjEEEEjS9_iNS7_10__identityEEEvT0_PT3_T1_NS0_13GridEvenShareISN_EET2_T4_E12temp_storage+16];
	selp.b32 	%r467, %r466, 0, %p43;
	add.s32 	%r468, %r465, %r467;
	setp.gt.u32 	%p44, %r6, 96;
	ld.shared.u32 	%r469, [_ZZN3cub18CUB_300001_SM_10006detail6reduce18DeviceReduceKernelINS2_10policy_hubIijN4cuda3std3__44plusIiEEE10Policy1000EN6thrust24THRUST_300001_SM_1000_NS6detail15normal_iteratorINSD_10device_ptrIjEEEEjS9_iNS7_10__identityEEEvT0_PT3_T1_NS0_13GridEvenShareISN_EET2_T4_E12temp_storage+20];
	selp.b32 	%r470, %r469, 0, %p44;
	add.s32 	%r471, %r468, %r470;
	setp.gt.u32 	%p45, %r6, 128;
	ld.shared.u32 	%r472, [_ZZN3cub18CUB_300001_SM_10006detail6reduce18DeviceReduceKernelINS2_10policy_hubIijN4cuda3std3__44plusIiEEE10Policy1000EN6thrust24THRUST_300001_SM_1000_NS6detail15normal_iteratorINSD_10device_ptrIjEEEEjS9_iNS7_10__identityEEEvT0_PT3_T1_NS0_13GridEvenShareISN_EET2_T4_E12temp_storage+24];
	selp.b32 	%r473, %r472, 0, %p45;
	add.s32 	%r474, %r471, %r473;
	setp.gt.u32 	%p46, %r6, 160;
	ld.shared.u32 	%r475, [_ZZN3cub18CUB_300001_SM_10006detail6reduce18DeviceReduceKernelINS2_10policy_hubIijN4cuda3std3__44plusIiEEE10Policy1000EN6thrust24THRUST_300001_SM_1000_NS6detail15normal_iteratorINSD_10device_ptrIjEEEEjS9_iNS7_10__identityEEEvT0_PT3_T1_NS0_13GridEvenShareISN_EET2_T4_E12temp_storage+28];
	selp.b32 	%r476, %r475, 0, %p46;
	add.s32 	%r477, %r474, %r476;
	setp.gt.u32 	%p47, %r6, 192;
	ld.shared.u32 	%r478, [_ZZN3cub18CUB_300001_SM_10006detail6reduce18DeviceReduceKernelINS2_10policy_hubIijN4cuda3std3__44plusIiEEE10Policy1000EN6thrust24THRUST_300001_SM_1000_NS6detail15normal_iteratorINSD_10device_ptrIjEEEEjS9_iNS7_10__identityEEEvT0_PT3_T1_NS0_13GridEvenShareISN_EET2_T4_E12temp_storage+32];
	selp.b32 	%r479, %r478, 0, %p47;
	add.s32 	%r480, %r477, %r479;
	setp.gt.u32 	%p48, %r6, 224;
	ld.shared.u32 	%r481, [_ZZN3cub18CUB_300001_SM_10006detail6reduce18DeviceReduceKernelINS2_10policy_hubIijN4cuda3std3__44plusIiEEE10Policy1000EN6thrust24THRUST_300001_SM_1000_NS6detail15normal_iteratorINSD_10device_ptrIjEEEEjS9_iNS7_10__identityEEEvT0_PT3_T1_NS0_13GridEvenShareISN_EET2_T4_E12temp_storage+36];
	selp.b32 	%r482, %r481, 0, %p48;
	add.s32 	%r574, %r480, %r482;
	bra.uni 	$L__BB4_48;
$L__BB4_26:
	mov.u32 	%r54, %tid.x;
	add.s32 	%r110, %r54, %r556;
	mul.wide.u32 	%rd4, %r110, 4;
	add.s64 	%rd5, %rd1, %rd4;
	ld.global.u32 	%r111, [%rd5];
	ld.global.u32 	%r112, [%rd5+1024];
	ld.global.u32 	%r113, [%rd5+2048];
	ld.global.u32 	%r114, [%rd5+3072];
	ld.global.u32 	%r115, [%rd5+4096];
	ld.global.u32 	%r116, [%rd5+5120];
	ld.global.u32 	%r117, [%rd5+6144];
	ld.global.u32 	%r118, [%rd5+7168];
	ld.global.u32 	%r119, [%rd5+8192];
	ld.global.u32 	%r120, [%rd5+9216];
	ld.global.u32 	%r121, [%rd5+10240];
	ld.global.u32 	%r122, [%rd5+11264];
	ld.global.u32 	%r123, [%rd5+12288];
	ld.global.u32 	%r124, [%rd5+13312];
	ld.global.u32 	%r125, [%rd5+14336];
	ld.global.u32 	%r126, [%rd5+15360];
	add.s32 	%r127, %r112, %r111;
	add.s32 	%r128, %r113, %r127;
	add.s32 	%r129, %r114, %r128;
	add.s32 	%r130, %r115, %r129;
	add.s32 	%r131, %r116, %r130;
	add.s32 	%r132, %r117, %r131;
	add.s32 	%r133, %r118, %r132;
	add.s32 	%r134, %r119, %r133;
	add.s32 	%r135, %r120, %r134;
	add.s32 	%r136, %r121, %r135;
	add.s32 	%r137, %r122, %r136;
	add.s32 	%r138, %r123, %r137;
	add.s32 	%r139, %r124, %r138;
	add.s32 	%r140, %r125, %r139;
	add.s32 	%r573, %r126, %r140;
	setp.lt.u32 	%p2, %r6, %r4;
	@%p2 bra 	$L__BB4_44;
	add.s32 	%r56, %r4, %r556;
	not.b32 	%r142, %r54;
	add.s32 	%r143, %r142, %r1;
	sub.s32 	%r144, %r143, %r4;
	sub.s32 	%r552, %r144, %r556;
	add.s32 	%r145, %r56, %r54;
	add.s32 	%r551, %r145, 2048;
	mov.b32 	%r554, 0;
	mov.u32 	%r553, %r56;
$L__BB4_28:
	add.s32 	%r556, %r556, %r4;
	add.s32 	%r147, %r1, -4096;
	setp.gt.u32 	%p3, %r556, %r147;
	@%p3 bra 	$L__BB4_30;
	add.s32 	%r148, %r54, %r556;
	mul.wide.u32 	%rd6, %r148, 4;
	add.s64 	%rd7, %rd1, %rd6;
	ld.global.u32 	%r149, [%rd7];
	ld.global.u32 	%r150, [%rd7+1024];
	ld.global.u32 	%r151, [%rd7+2048];
	ld.global.u32 	%r152, [%rd7+3072];
	ld.global.u32 	%r153, [%rd7+4096];
	ld.global.u32 	%r154, [%rd7+5120];
	ld.global.u32 	%r155, [%rd7+6144];
	ld.global.u32 	%r156, [%rd7+7168];
	ld.global.u32 	%r157, [%rd7+8192];
	ld.global.u32 	%r158, [%rd7+9216];
	ld.global.u32 	%r159, [%rd7+10240];
	ld.global.u32 	%r160, [%rd7+11264];
	ld.global.u32 	%r161, [%rd7+12288];
	ld.global.u32 	%r162, [%rd7+13312];
	ld.global.u32 	%r163, [%rd7+14336];
	ld.global.u32 	%r164, [%rd7+15360];
	add.s32 	%r165, %r149, %r573;
	add.s32 	%r166, %r150, %r165;
	add.s32 	%r167, %r151, %r166;
	add.s32 	%r168, %r152, %r167;
	add.s32 	%r169, %r153, %r168;
	add.s32 	%r170, %r154, %r169;
	add.s32 	%r171, %r155, %r170;
	add.s32 	%r172, %r156, %r171;
	add.s32 	%r173, %r157, %r172;
	add.s32 	%r174, %r158, %r173;
	add.s32 	%r175, %r159, %r174;
	add.s32 	%r176, %r160, %r175;
	add.s32 	%r177, %r161, %r176;
	add.s32 	%r178, %r162, %r177;
	add.s32 	%r179, %r163, %r178;
	add.s32 	%r573, %r164, %r179;
	sub.s32 	%r180, %r1, %r556;
	setp.lt.u32 	%p4, %r180, %r4;
	add.s32 	%r554, %r554, 1;
	add.s32 	%r553, %r553, %r4;
	sub.s32 	%r552, %r552, %r4;
	add.s32 	%r551, %r551, %r4;
	@%p4 bra 	$L__BB4_44;
	bra.uni 	$L__BB4_28;
$L__BB4_30:
	setp.le.u32 	%p5, %r1, %r556;
	sub.s32 	%r182, %r1, %r556;
	setp.ge.s32 	%p6, %r54, %r182;
	or.pred  	%p7, %p5, %p6;
	@%p7 bra 	$L__BB4_44;
	not.b32 	%r185, %r54;
	add.s32 	%r186, %r1, %r185;
	sub.s32 	%r187, %r186, %r56;
	mul.lo.s32 	%r188, %r2, %r554;
	shl.b32 	%r189, %r188, 12;
	sub.s32 	%r190, %r187, %r189;
	shr.u32 	%r191, %r190, 8;
	add.s32 	%r71, %r191, 1;
	and.b32  	%r72, %r71, 15;
	setp.lt.u32 	%p8, %r190, 3840;
	mov.u32 	%r565, %r54;
	@%p8 bra 	$L__BB4_35;
	or.b32  	%r559, %r54, 2048;
	shr.u32 	%r192, %r552, 8;
	add.s32 	%r193, %r192, 1;
	and.b32  	%r194, %r193, 33554416;
	neg.s32 	%r557, %r194;
$L__BB4_33:
	.pragma "nounroll";
	add.s32 	%r195, %r551, -2048;
	mul.wide.u32 	%rd8, %r195, 4;
	add.s64 	%rd9, %rd1, %rd8;
	ld.global.u32 	%r196, [%rd9];
	add.s32 	%r197, %r196, %r573;
	add.s32 	%r198, %r551, -1792;
	mul.wide.u32 	%rd10, %r198, 4;
	add.s64 	%rd11, %rd1, %rd10;
	ld.global.u32 	%r199, [%rd11];
	add.s32 	%r200, %r199, %r197;
	add.s32 	%r201, %r551, -1536;
	mul.wide.u32 	%rd12, %r201, 4;
	add.s64 	%rd13, %rd1, %rd12;
	ld.global.u32 	%r202, [%rd13];
	add.s32 	%r203, %r202, %r200;
	add.s32 	%r204, %r551, -1280;
	mul.wide.u32 	%rd14, %r204, 4;
	add.s64 	%rd15, %rd1, %rd14;
	ld.global.u32 	%r205, [%rd15];
	add.s32 	%r206, %r205, %r203;
	add.s32 	%r207, %r551, -1024;
	mul.wide.u32 	%rd16, %r207, 4;
	add.s64 	%rd17, %rd1, %rd16;
	ld.global.u32 	%r208, [%rd17];
	add.s32 	%r209, %r208, %r206;
	add.s32 	%r210, %r551, -768;
	mul.wide.u32 	%rd18, %r210, 4;
	add.s64 	%rd19, %rd1, %rd18;
	ld.global.u32 	%r211, [%rd19];
	add.s32 	%r212, %r211, %r209;
	add.s32 	%r213, %r551, -512;
	mul.wide.u32 	%rd20, %r213, 4;
	add.s64 	%rd21, %rd1, %rd20;
	ld.global.u32 	%r214, [%rd21];
	add.s32 	%r215, %r214, %r212;
	add.s32 	%r216, %r551, 1792;
	add.s32 	%r217, %r551, -256;
	mul.wide.u32 	%rd22, %r217, 4;
	add.s64 	%rd23, %rd1, %rd22;
	ld.global.u32 	%r218, [%rd23];
	add.s32 	%r219, %r218, %r215;
	mul.wide.u32 	%rd24, %r551, 4;
	add.s64 	%rd25, %rd1, %rd24;
	ld.global.u32 	%r220, [%rd25];
	add.s32 	%r221, %r220, %r219;
	add.s32 	%r222, %r551, 256;
	mul.wide.u32 	%rd26, %r222, 4;
	add.s64 	%rd27, %rd1, %rd26;
	ld.global.u32 	%r223, [%rd27];
	add.s32 	%r224, %r223, %r221;
	add.s32 	%r225, %r551, 512;
	mul.wide.u32 	%rd28, %r225, 4;
	add.s64 	%rd29, %rd1, %rd28;
	ld.global.u32 	%r226, [%rd29];
	add.s32 	%r227, %r226, %r224;
	add.s32 	%r228, %r551, 768;
	mul.wide.u32 	%rd30, %r228, 4;
	add.s64 	%rd31, %rd1, %rd30;
	ld.global.u32 	%r229, [%rd31];
	add.s32 	%r230, %r229, %r227;
	add.s32 	%r231, %r551, 1024;
	mul.wide.u32 	%rd32, %r231, 4;
	add.s64 	%rd33, %rd1, %rd32;
	ld.global.u32 	%r232, [%rd33];
	add.s32 	%r233, %r232, %r230;
	add.s32 	%r234, %r551, 1280;
	mul.wide.u32 	%rd34, %r234, 4;
	add.s64 	%rd35, %rd1, %rd34;
	ld.global.u32 	%r235, [%rd35];
	add.s32 	%r236, %r235, %r233;
	add.s32 	%r237, %r551, 1536;
	mul.wide.u32 	%rd36, %r237, 4;
	add.s64 	%rd37, %rd1, %rd36;
	ld.global.u32 	%r238, [%rd37];
	add.s32 	%r239, %r238, %r236;
	mul.wide.u32 	%rd38, %r216, 4;
	add.s64 	%rd39, %rd1, %rd38;
	ld.global.u32 	%r240, [%rd39];
	add.s32 	%r573, %r240, %r239;
	add.s32 	%r559, %r559, 4096;
	add.s32 	%r551, %r551, 4096;
	add.s32 	%r557, %r557, 16;
	setp.ne.s32 	%p9, %r557, 0;
	@%p9 bra 	$L__BB4_33;
	add.s32 	%r565, %r559, -2048;
$L__BB4_35:
	setp.eq.s32 	%p10, %r72, 0;
	@%p10 bra 	$L__BB4_44;
	and.b32  	%r87, %r71, 7;
	setp.lt.u32 	%p11, %r72, 8;
	@%p11 bra 	$L__BB4_38;
	add.s32 	%r242, %r565, %r556;
	mul.wide.u32 	%rd40, %r242, 4;
	add.s64 	%rd41, %rd1, %rd40;
	ld.global.u32 	%r243, [%rd41];
	add.s32 	%r244, %r243, %r573;
	add.s32 	%r245, %r242, 256;
	mul.wide.u32 	%rd42, %r245, 4;
	add.s64 	%rd43, %rd1, %rd42;
	ld.global.u32 	%r246, [%rd43];
	add.s32 	%r247, %r246, %r244;
	add.s32 	%r248, %r242, 512;
	mul.wide.u32 	%rd44, %r248, 4;
	add.s64 	%rd45, %rd1, %rd44;
	ld.global.u32 	%r249, [%rd45];
	add.s32 	%r250, %r249, %r247;
	add.s32 	%r251, %r242, 768;
	mul.wide.u32 	%rd46, %r251, 4;
	add.s64 	%rd47, %rd1, %rd46;
	ld.global.u32 	%r252, [%rd47];
	add.s32 	%r253, %r252, %r250;
	add.s32 	%r254, %r242, 1024;
	mul.wide.u32 	%rd48, %r254, 4;
	add.s64 	%rd49, %rd1, %rd48;
	ld.global.u32 	%r255, [%rd49];
	add.s32 	%r256, %r255, %r253;
	add.s32 	%r257, %r242, 1280;
	mul.wide.u32 	%rd50, %r257, 4;
	add.s64 	%rd51, %rd1, %rd50;
	ld.global.u32 	%r258, [%rd51];
	add.s32 	%r259, %r258, %r256;
	add.s32 	%r260, %r242, 1536;
	mul.wide.u32 	%rd52, %r260, 4;
	add.s64 	%rd53, %rd1, %rd52;
	ld.global.u32 	%r261, [%rd53];
	add.s32 	%r262, %r261, %r259;
	add.s32 	%r263, %r242, 1792;
	mul.wide.u32 	%rd54, %r263, 4;
	add.s64 	%rd55, %rd1, %rd54;
	ld.global.u32 	%r264, [%rd55];
	add.s32 	%r573, %r264, %r262;
	add.s32 	%r565, %r565, 2048;
$L__BB4_38:
	setp.eq.s32 	%p12, %r87, 0;
	@%p12 bra 	$L__BB4_44;
	setp.lt.u32 	%p13, %r87, 4;
	@%p13 bra 	$L__BB4_41;
	add.s32 	%r266, %r565, %r556;
	mul.wide.u32 	%rd56, %r266, 4;
	add.s64 	%rd57, %rd1, %rd56;
	ld.global.u32 	%r267, [%rd57];
	add.s32 	%r268, %r267, %r573;
	add.s32 	%r269, %r266, 256;
	mul.wide.u32 	%rd58, %r269, 4;
	add.s64 	%rd59, %rd1, %rd58;
	ld.global.u32 	%r270, [%rd59];
	add.s32 	%r271, %r270, %r268;
	add.s32 	%r272, %r266, 512;
	mul.wide.u32 	%rd60, %r272, 4;
	add.s64 	%rd61, %rd1, %rd60;
	ld.global.u32 	%r273, [%rd61];
	add.s32 	%r274, %r273, %r271;
	add.s32 	%r275, %r266, 768;
	mul.wide.u32 	%rd62, %r275, 4;
	add.s64 	%rd63, %rd1, %rd62;
	ld.global.u32 	%r276, [%rd63];
	add.s32 	%r573, %r276, %r274;
	add.s32 	%r565, %r565, 1024;
$L__BB4_41:
	and.b32  	%r277, %r71, 3;
	setp.eq.s32 	%p14, %r277, 0;
	@%p14 bra 	$L__BB4_44;
	add.s32 	%r571, %r565, %r553;
	cvt.u16.u32 	%rs1, %r552;
	shr.u16 	%rs2, %rs1, 8;
	add.s16 	%rs3, %rs2, 1;
	cvt.u32.u16 	%r278, %rs3;
	and.b32  	%r279, %r278, 3;
	neg.s32 	%r570, %r279;
$L__BB4_43:
	.pragma "nounroll";
	mul.wide.u32 	%rd64, %r571, 4;
	add.s64 	%rd65, %rd1, %rd64;
	ld.global.u32 	%r280, [%rd65];
	add.s32 	%r573, %r280, %r573;
	add.s32 	%r571, %r571, 256;
	add.s32 	%r570, %r570, 1;
	setp.ne.s32 	%p15, %r570, 0;
	@%p15 bra 	$L__BB4_43;
$L__BB4_44:
	// begin inline asm
	mov.u32 %r281, %laneid;
	// end inline asm
	mov.b32 	%r284, 1;
	mov.b32 	%r305, 31;
	mov.b32 	%r306, -1;
	// begin inline asm
	shfl.sync.down.b32 %r282, %r573, %r284, %r305, %r306;
	// end inline asm
	setp.gt.s32 	%p16, %r281, 30;
	selp.b32 	%r307, 0, %r282, %p16;
	add.s32 	%r288, %r307, %r573;
	mov.b32 	%r289, 2;
	// begin inline asm
	shfl.sync.down.b32 %r287, %r288, %r289, %r305, %r306;
	// end inline asm
	setp.gt.s32 	%p17, %r281, 29;
	selp.b32 	%r308, 0, %r287, %p17;
	add.s32 	%r293, %r288, %r308;
	mov.b32 	%r294, 4;
	// begin inline asm
	shfl.sync.down.b32 %r292, %r293, %r294, %r305, %r306;
	// end inline asm
	setp.gt.s32 	%p18, %r281, 27;
	selp.b32 	%r309, 0, %r292, %p18;
	add.s32 	%r298, %r293, %r309;
	mov.b32 	%r299, 8;
	// begin inline asm
	shfl.sync.down.b32 %r297, %r298, %r299, %r305, %r306;
	// end inline asm
	setp.gt.s32 	%p19, %r281, 23;
	selp.b32 	%r310, 0, %r297, %p19;
	add.s32 	%r303, %r298, %r310;
	mov.b32 	%r304, 16;
	// begin inline asm
	shfl.sync.down.b32 %r302, %r303, %r304, %r305, %r306;
	// end inline asm
	setp.gt.s32 	%p20, %r281, 15;
	selp.b32 	%r311, 0, %r302, %p20;
	add.s32 	%r574, %r303, %r311;
	setp.ne.s32 	%p21, %r281, 0;
	@%p21 bra 	$L__BB4_46;
	shr.u32 	%r312, %r54, 3;
	and.b32  	%r313, %r312, 124;
	mov.u32 	%r314, _ZZN3cub18CUB_300001_SM_10006detail6reduce18DeviceReduceKernelINS2_10policy_hubIijN4cuda3std3__44plusIiEEE10Policy1000EN6thrust24THRUST_300001_SM_1000_NS6detail15normal_iteratorINSD_10device_ptrIjEEEEjS9_iNS7_10__identityEEEvT0_PT3_T1_NS0_13GridEvenShareISN_EET2_T4_E12temp_storage;
	add.s32 	%r315, %r314, %r313;
	st.shared.u32 	[%r315+8], %r574;
$L__BB4_46:
	bar.sync 	0;
	setp.ne.s32 	%p22, %r54, 0;
	@%p22 bra 	$L__BB4_48;
	ld.shared.u32 	%r316, [_ZZN3cub18CUB_300001_SM_10006detail6reduce18DeviceReduceKernelINS2_10policy_hubIijN4cuda3std3__44plusIiEEE10Policy1000EN6thrust24THRUST_300001_SM_1000_NS6detail15normal_iteratorINSD_10device_ptrIjEEEEjS9_iNS7_10__identityEEEvT0_PT3_T1_NS0_13GridEvenShareISN_EET2_T4_E12temp_storage+12];
	add.s32 	%r317, %r316, %r574;
	ld.shared.u32 	%r318, [_ZZN3cub18CUB_300001_SM_10006detail6reduce18DeviceReduceKernelINS2_10policy_hubIijN4cuda3std3__44plusIiEEE10Policy1000EN6thrust24THRUST_300001_SM_1000_NS6detail15normal_iteratorINSD_10device_ptrIjEEEEjS9_iNS7_10__identityEEEvT0_PT3_T1_NS0_13GridEvenShareISN_EET2_T4_E12temp_storage+16];
	add.s32 	%r319, %r317, %r318;
	ld.shared.u32 	%r320, [_ZZN3cub18CUB_300001_SM_10006detail6reduce18DeviceReduceKernelINS2_10policy_hubIijN4cuda3std3__44plusIiEEE10Policy1000EN6thrust24THRUST_300001_SM_1000_NS6detail15normal_iteratorINSD_10device_ptrIjEEEEjS9_iNS7_10__identityEEEvT0_PT3_T1_NS0_13GridEvenShareISN_EET2_T4_E12temp_storage+20];
	add.s32 	%r321, %r319, %r320;
	ld.shared.u32 	%r322, [_ZZN3cub18CUB_300001_SM_10006detail6reduce18DeviceReduceKernelINS2_10policy_hubIijN4cuda3std3__44plusIiEEE10Policy1000EN6thrust24THRUST_300001_SM_1000_NS6detail15normal_iteratorINSD_10device_ptrIjEEEEjS9_iNS7_10__identityEEEvT0_PT3_T1_NS0_13GridEvenShareISN_EET2_T4_E12temp_storage+24];
	add.s32 	%r323, %r321, %r322;
	ld.shared.u32 	%r324, [_ZZN3cub18CUB_300001_SM_10006detail6reduce18DeviceReduceKernelINS2_10policy_hubIijN4cuda3std3__44plusIiEEE10Policy1000EN6thrust24THRUST_300001_SM_1000_NS6detail15normal_iteratorINSD_10device_ptrIjEEEEjS9_iNS7_10__identityEEEvT0_PT3_T1_NS0_13GridEvenShareISN_EET2_T4_E12temp_storage+28];
	add.s32 	%r325, %r323, %r324;
	ld.shared.u32 	%r326, [_ZZN3cub18CUB_300001_SM_10006detail6reduce18DeviceReduceKernelINS2_10policy_hubIijN4cuda3std3__44plusIiEEE10Policy1000EN6thrust24THRUST_300001_SM_1000_NS6detail15normal_iteratorINSD_10device_ptrIjEEEEjS9_iNS7_10__identityEEEvT0_PT3_T1_NS0_13GridEvenShareISN_EET2_T4_E12temp_storage+32];
	add.s32 	%r327, %r325, %r326;
	ld.shared.u32 	%r328, [_ZZN3cub18CUB_300001_SM_10006detail6reduce18DeviceReduceKernelINS2_10policy_hubIijN4cuda3std3__44plusIiEEE10Policy1000EN6thrust24THRUST_300001_SM_1000_NS6detail15normal_iteratorINSD_10device_ptrIjEEEEjS9_iNS7_10__identityEEEvT0_PT3_T1_NS0_13GridEvenShareISN_EET2_T4_E12temp_storage+36];
	add.s32 	%r574, %r327, %r328;
$L__BB4_48:
	mov.u32 	%r531, %tid.x;
	setp.ne.s32 	%p56, %r531, 0;
	@%p56 bra 	$L__BB4_50;
	ld.param.u64 	%rd129, [_ZN3cub18CUB_300001_SM_10006detail6reduce18DeviceReduceKernelINS2_10policy_hubIijN4cuda3std3__44plusIiEEE10Policy1000EN6thrust24THRUST_300001_SM_1000_NS6detail15normal_iteratorINSD_10device_ptrIjEEEEjS9_iNS7_10__identityEEEvT0_PT3_T1_NS0_13GridEvenShareISN_EET2_T4__param_1];
	cvta.to.global.u64 	%rd126, %rd129;
	mul.wide.u32 	%rd127, %r3, 4;
	add.s64 	%rd128, %rd126, %rd127;
	st.global.u32 	[%rd128], %r574;
$L__BB4_50:
	ret;

}
	// .globl	_ZN3cub18CUB_300001_SM_10006detail6reduce28DeviceReduceSingleTileKernelINS2_10policy_hubIijN4cuda3std3__44plusIiEEE10Policy1000EPiSC_iS9_iiNS7_10__identityEEEvT0_T1_T2_T3_T4_T6_
.visible .entry _ZN3cub18CUB_300001_SM_10006detail6reduce28DeviceReduceSingleTileKernelINS2_10policy_hubIijN4cuda3std3__44plusIiEEE10Policy1000EPiSC_iS9_iiNS7_10__identityEEEvT0_T1_T2_T3_T4_T6_(
	.param .u64 .ptr .align 1 _ZN3cub18CUB_300001_SM_10006detail6reduce28DeviceReduceSingleTileKernelINS2_10policy_hubIijN4cuda3std3__44plusIiEEE10Policy1000EPiSC_iS9_iiNS7_10__identityEEEvT0_T1_T2_T3_T4_T6__param_0,
	.param .u64 .ptr .align 1 _ZN3cub18CUB_300001_SM_10006detail6reduce28DeviceReduceSingleTileKernelINS2_10policy_hubIijN4cuda3std3__44plusIiEEE10Policy1000EPiSC_iS9_iiNS7_10__identityEEEvT0_T1_T2_T3_T4_T6__param_1,
	.param .u32 _ZN3cub18CUB_300001_SM_10006detail6reduce28DeviceReduceSingleTileKernelINS2_10policy_hubIijN4cuda3std3__44plusIiEEE10Policy1000EPiSC_iS9_iiNS7_10__identityEEEvT0_T1_T2_T3_T4_T6__param_2,
	.param .align 1 .b8 _ZN3cub18CUB_300001_SM_10006detail6reduce28DeviceReduceSingleTileKernelINS2_10policy_hubIijN4cuda3std3__44plusIiEEE10Policy1000EPiSC_iS9_iiNS7_10__identityEEEvT0_T1_T2_T3_T4_T6__param_3[1],
	.param .u32 _ZN3cub18CUB_300001_SM_10006detail6reduce28DeviceReduceSingleTileKernelINS2_10policy_hubIijN4cuda3std3__44plusIiEEE10Policy1000EPiSC_iS9_iiNS7_10__identityEEEvT0_T1_T2_T3_T4_T6__param_4,
	.param .align 1 .b8 _ZN3cub18CUB_300001_SM_10006detail6reduce28DeviceReduceSingleTileKernelINS2_10policy_hubIijN4cuda3std3__44plusIiEEE10Policy1000EPiSC_iS9_iiNS7_10__identityEEEvT0_T1_T2_T3_T4_T6__param_5[1]
)
.maxntid 256
.minnctapersm 1
{
	.reg .pred 	%p<97>;
	.reg .b32 	%r<687>;
	.reg .b64 	%rd<125>;
	// demoted variable
	.shared .align 4 .b8 _ZZN3cub18CUB_300001_SM_10006detail6reduce28DeviceReduceSingleTileKernelINS2_10policy_hubIijN4cuda3std3__44plusIiEEE10Policy1000EPiSC_iS9_iiNS7_10__identityEEEvT0_T1_T2_T3_T4_T6_E12temp_storage[44];
	ld.param.u64 	%rd16, [_ZN3cub18CUB_300001_SM_10006detail6reduce28DeviceReduceSingleTileKernelINS2_10policy_hubIijN4cuda3std3__44plusIiEEE10Policy1000EPiSC_iS9_iiNS7_10__identityEEEvT0_T1_T2_T3_T4_T6__param_0];
	ld.param.u64 	%rd17, [_ZN3cub18CUB_300001_SM_10006detail6reduce28DeviceReduceSingleTileKernelINS2_10policy_hubIijN4cuda3std3__44plusIiEEE10Policy1000EPiSC_iS9_iiNS7_10__identityEEEvT0_T1_T2_T3_T4_T6__param_1];
	ld.param.u32 	%r120, [_ZN3cub18CUB_300001_SM_10006detail6reduce28DeviceReduceSingleTileKernelINS2_10policy_hubIijN4cuda3std3__44plusIiEEE10Policy1000EPiSC_iS9_iiNS7_10__identityEEEvT0_T1_T2_T3_T4_T6__param_2];
	ld.param.u32 	%r121, [_ZN3cub18CUB_300001_SM_10006detail6reduce28DeviceReduceSingleTileKernelINS2_10policy_hubIijN4cuda3std3__44plusIiEEE10Policy1000EPiSC_iS9_iiNS7_10__identityEEEvT0_T1_T2_T3_T4_T6__param_4];
	cvta.to.global.u64 	%rd1, %rd17;
	setp.ne.s32 	%p1, %r120, 0;
	@%p1 bra 	$L__BB5_3;
	mov.u32 	%r633, %tid.x;
	setp.ne.s32 	%p96, %r633, 0;
	@%p96 bra 	$L__BB5_74;
	st.global.u32 	[%rd1], %r121;
	bra.uni 	$L__BB5_74;
$L__BB5_3:
	and.b64  	%rd18, %rd16, 15;
	setp.ne.s64 	%p2, %rd18, 0;
	@%p2 bra 	$L__BB5_38;
	setp.gt.s32 	%p49, %r120, 4095;
	@%p49 bra 	$L__BB5_22;
	mov.u32 	%r1, %tid.x;
	setp.ge.s32 	%p66, %r1, %r120;
	mov.b32 	%r644, 0;
	mov.u32 	%r639, %r1;
	@%p66 bra 	$L__BB5_7;
	mul.wide.u32 	%rd113, %r1, 4;
	add.s64 	%rd112, %rd16, %rd113;
	// begin inline asm
	ld.global.nc.u32 %r644, [%rd112];
	// end inline asm
	add.s32 	%r639, %r1, 256;
$L__BB5_7:
	setp.ge.s32 	%p67, %r639, %r120;
	@%p67 bra 	$L__BB5_13;
	not.b32 	%r507, %r639;
	add.s32 	%r6, %r120, %r507;
	and.b32  	%r508, %r6, 768;
	setp.eq.s32 	%p68, %r508, 768;
	@%p68 bra 	$L__BB5_11;
	mul.wide.u32 	%rd114, %r639, 4;
	add.s64 	%rd121, %rd16, %rd114;
	shr.u32 	%r509, %r6, 8;
	add.s32 	%r510, %r509, 1;
	and.b32  	%r511, %r510, 3;
	neg.s32 	%r636, %r511;
$L__BB5_10:
	.pragma "nounroll";
	// begin inline asm
	ld.global.nc.u32 %r512, [%rd121];
	// end inline asm
	add.s32 	%r644, %r512, %r644;
	add.s32 	%r639, %r639, 256;
	add.s64 	%rd121, %rd121, 1024;
	add.s32 	%r636, %r636, 1;
	setp.ne.s32 	%p69, %r636, 0;
	@%p69 bra 	$L__BB5_10;
$L__BB5_11:
	setp.lt.u32 	%p70, %r6, 768;
	@%p70 bra 	$L__BB5_13;
$L__BB5_12:
	mul.wide.s32 	%rd120, %r639, 4;
	add.s64 	%rd116, %rd16, %rd120;
	// begin inline asm
	ld.global.nc.u32 %r513, [%rd116];
	// end inline asm
	add.s32 	%r517, %r513, %r644;
	add.s64 	%rd117, %rd116, 1024;
	// begin inline asm
	ld.global.nc.u32 %r514, [%rd117];
	// end inline asm
	add.s32 	%r518, %r514, %r517;
	add.s64 	%rd118, %rd116, 2048;
	// begin inline asm
	ld.global.nc.u32 %r515, [%rd118];
	// end inline asm
	add.s32 	%r519, %r515, %r518;
	add.s64 	%rd119, %rd116, 3072;
	// begin inline asm
	ld.global.nc.u32 %r516, [%rd119];
	// end inline asm
	add.s32 	%r644, %r516, %r519;
	add.s32 	%r639, %r639, 1024;
	setp.lt.s32 	%p71, %r639, %r120;
	@%p71 bra 	$L__BB5_12;
$L__BB5_13:
	setp.lt.s32 	%p72, %r120, 256;
	@%p72 bra 	$L__BB5_18;
	// begin inline asm
	mov.u32 %r583, %laneid;
	// end inline asm
	mov.b32 	%r586, 1;
	mov.b32 	%r607, 31;
	mov.b32 	%r608, -1;
	// begin inline asm
	shfl.sync.down.b32 %r584, %r644, %r586, %r607, %r608;
	// end inline asm
	setp.gt.s32 	%p88, %r583, 30;
	selp.b32 	%r609, 0, %r584, %p88;
	add.s32 	%r590, %r609, %r644;
	mov.b32 	%r591, 2;
	// begin inline asm
	shfl.sync.down.b32 %r589, %r590, %r591, %r607, %r608;
	// end inline asm
	setp.gt.s32 	%p89, %r583, 29;
	selp.b32 	%r610, 0, %r589, %p89;
	add.s32 	%r595, %r590, %r610;
	mov.b32 	%r596, 4;
	// begin inline asm
	shfl.sync.down.b32 %r594, %r595, %r596, %r607, %r608;
	// end inline asm
	setp.gt.s32 	%p90, %r583, 27;
	selp.b32 	%r611, 0, %r594, %p90;
	add.s32 	%r600, %r595, %r611;
	mov.b32 	%r601, 8;
	// begin inline asm
	shfl.sync.down.b32 %r599, %r600, %r601, %r607, %r608;
	// end inline asm
	setp.gt.s32 	%p91, %r583, 23;
	selp.b32 	%r612, 0, %r599, %p91;
	add.s32 	%r605, %r600, %r612;
	mov.b32 	%r606, 16;
	// begin inline asm
	shfl.sync.down.b32 %r604, %r605, %r606, %r607, %r608;
	// end inline asm
	setp.gt.s32 	%p92, %r583, 15;
	selp.b32 	%r613, 0, %r604, %p92;
	add.s32 	%r686, %r605, %r613;
	setp.ne.s32 	%p93, %r583, 0;
	@%p93 bra 	$L__BB5_16;
	shr.u32 	%r614, %r1, 3;
	and.b32  	%r615, %r614, 124;
	mov.u32 	%r616, _ZZN3cub18CUB_300001_SM_10006detail6reduce28DeviceReduceSingleTileKernelINS2_10policy_hubIijN4cuda3std3__44plusIiEEE10Policy1000EPiSC_iS9_iiNS7_10__identityEEEvT0_T1_T2_T3_T4_T6_E12temp_storage;
	add.s32 	%r617, %r616, %r615;
	st.shared.u32 	[%r617+8], %r686;
$L__BB5_16:
	bar.sync 	0;
	setp.ne.s32 	%p94, %r1, 0;
	@%p94 bra 	$L__BB5_72;
	ld.shared.u32 	%r618, [_ZZN3cub18CUB_300001_SM_10006detail6reduce28DeviceReduceSingleTileKernelINS2_10policy_hubIijN4cuda3std3__44plusIiEEE10Policy1000EPiSC_iS9_iiNS7_10__identityEEEvT0_T1_T2_T3_T4_T6_E12temp_storage+12];
	add.s32 	%r619, %r618, %r686;
	ld.shared.u32 	%r620, [_ZZN3cub18CUB_300001_SM_10006detail6reduce28DeviceReduceSingleTileKernelINS2_10policy_hubIijN4cuda3std3__44plusIiEEE10Policy1000EPiSC_iS9_iiNS7_10__identityEEEvT0_T1_T2_T3_T4_T6_E12temp_storage+16];
	add.s32 	%r621, %r619, %r620;
	ld.shared.u32 	%r622, [_ZZN3cub18CUB_300001_SM_10006detail6reduce28DeviceReduceSingleTileKernelINS2_10policy_hubIijN4cuda3std3__44plusIiEEE10Policy1000EPiSC_iS9_iiNS7_10__identityEEEvT0_T1_T2_T3_T4_T6_E12temp_storage+20];
	add.s32 	%r623, %r621, %r622;
	ld.shared.u32 	%r624, [_ZZN3cub18CUB_300001_SM_10006detail6reduce28DeviceReduceSingleTileKernelINS2_10policy_hubIijN4cuda3std3__44plusIiEEE10Policy1000EPiSC_iS9_iiNS7_10__identityEEEvT0_T1_T2_T3_T4_T6_E12temp_storage+24];
	add.s32 	%r625, %r623, %r624;
	ld.shared.u32 	%r626, [_ZZN3cub18CUB_300001_SM_10006detail6reduce28DeviceReduceSingleTileKernelINS2_10policy_hubIijN4cuda3std3__44plusIiEEE10Policy1000EPiSC_iS9_iiNS7_10__identityEEEvT0_T1_T2_T3_T4_T6_E12temp_storage+28];
	add.s32 	%r627, %r625, %r626;
	ld.shared.u32 	%r628, [_ZZN3cub18CUB_300001_SM_10006detail6reduce28DeviceReduceSingleTileKernelINS2_10policy_hubIijN4cuda3std3__44plusIiEEE10Policy1000EPiSC_iS9_iiNS7_10__identityEEEvT0_T1_T2_T3_T4_T6_E12temp_storage+32];
	add.s32 	%r629, %r627, %r628;
	ld.shared.u32 	%r630, [_ZZN3cub18CUB_300001_SM_10006detail6reduce28DeviceReduceSingleTileKernelINS2_10policy_hubIijN4cuda3std3__44plusIiEEE10Policy1000EPiSC_iS9_iiNS7_10__identityEEEvT0_T1_T2_T3_T4_T6_E12temp_storage+36];
	add.s32 	%r686, %r629, %r630;
	bra.uni 	$L__BB5_72;
$L__BB5_18:
	// begin inline asm
	mov.u32 %r520, %laneid;
	// end inline asm
	and.b32  	%r546, %r1, 992;
	add.s32 	%r547, %r546, 32;
	setp.gt.s32 	%p73, %r547, %r120;
	not.b32 	%r548, %r546;
	add.s32 	%r549, %r120, %r548;
	selp.b32 	%r544, %r549, 31, %p73;
	mov.b32 	%r523, 1;
	mov.b32 	%r545, -1;
	// begin inline asm
	shfl.sync.down.b32 %r521, %r644, %r523, %r544, %r545;
	// end inline asm
	setp.lt.s32 	%p74, %r520, %r544;
	selp.b32 	%r550, %r521, 0, %p74;
	add.s32 	%r527, %r550, %r644;
	mov.b32 	%r528, 2;
	// begin inline asm
	shfl.sync.down.b32 %r526, %r527, %r528, %r544, %r545;
	// end inline asm
	add.s32 	%r551, %r520, 2;
	setp.gt.s32 	%p75, %r551, %r544;
	selp.b32 	%r552, 0, %r526, %p75;
	add.s32 	%r532, %r527, %r552;
	mov.b32 	%r533, 4;
	// begin inline asm
	shfl.sync.down.b32 %r531, %r532, %r533, %r544, %r545;
	// end inline asm
	add.s32 	%r553, %r520, 4;
	setp.gt.s32 	%p76, %r553, %r544;
	selp.b32 	%r554, 0, %r531, %p76;
	add.s32 	%r537, %r532, %r554;
	mov.b32 	%r538, 8;
	// begin inline asm
	shfl.sync.down.b32 %r536, %r537, %r538, %r544, %r545;
	// end inline asm
	add.s32 	%r555, %r520, 8;
	setp.gt.s32 	%p77, %r555, %r544;
	selp.b32 	%r556, 0, %r536, %p77;
	add.s32 	%r542, %r537, %r556;
	mov.b32 	%r543, 16;
	// begin inline asm
	shfl.sync.down.b32 %r541, %r542, %r543, %r544, %r545;
	// end inline asm
	add.s32 	%r557, %r520, 16;
	setp.gt.s32 	%p78, %r557, %r544;
	selp.b32 	%r558, 0, %r541, %p78;
	add.s32 	%r686, %r542, %r558;
	setp.ne.s32 	%p79, %r520, 0;
	@%p79 bra 	$L__BB5_20;
	shr.u32 	%r559, %r1, 3;
	and.b32  	%r560, %r559, 124;
	mov.u32 	%r561, _ZZN3cub18CUB_300001_SM_10006detail6reduce28DeviceReduceSingleTileKernelINS2_10policy_hubIijN4cuda3std3__44plusIiEEE10Policy1000EPiSC_iS9_iiNS7_10__identityEEEvT0_T1_T2_T3_T4_T6_E12temp_storage;
	add.s32 	%r562, %r561, %r560;
	st.shared.u32 	[%r562+8], %r686;
$L__BB5_20:
	bar.sync 	0;
	setp.ne.s32 	%p80, %r1, 0;
	@%p80 bra 	$L__BB5_72;
	setp.gt.s32 	%p81, %r120, 32;
	ld.shared.u32 	%r563, [_ZZN3cub18CUB_300001_SM_10006detail6reduce28DeviceReduceSingleTileKernelINS2_10policy_hubIijN4cuda3std3__44plusIiEEE10Policy1000EPiSC_iS9_iiNS7_10__identityEEEvT0_T1_T2_T3_T4_T6_E12temp_storage+12];
	selp.b32 	%r564, %r563, 0, %p81;
	add.s32 	%r565, %r564, %r686;
	setp.gt.s32 	%p82, %r120, 64;
	ld.shared.u32 	%r566, [_ZZN3cub18CUB_300001_SM_10006detail6reduce28DeviceReduceSingleTileKernelINS2_10policy_hubIijN4cuda3std3__44plusIiEEE10Policy1000EPiSC_iS9_iiNS7_10__identityEEEvT0_T1_T2_T3_T4_T6_E12temp_storage+16];
	selp.b32 	%r567, %r566, 0, %p82;
	add.s32 	%r568, %r565, %r567;
	setp.gt.s32 	%p83, %r120, 96;
	ld.shared.u32 	%r569, [_ZZN3cub18CUB_300001_SM_10006detail6reduce28DeviceReduceSingleTileKernelINS2_10policy_hubIijN4cuda3std3__44plusIiEEE10Policy1000EPiSC_iS9_iiNS7_10__identityEEEvT0_T1_T2_T3_T4_T6_E12temp_storage+20];
	selp.b32 	%r570, %r569, 0, %p83;
	add.s32 	%r571, %r568, %r570;
	setp.gt.s32 	%p84, %r120, 128;
	ld.shared.u32 	%r572, [_ZZN3cub18CUB_300001_SM_10006detail6reduce28DeviceReduceSingleTileKernelINS2_10policy_hubIijN4cuda3std3__44plusIiEEE10Policy1000EPiSC_iS9_iiNS7_10__identityEEEvT0_T1_T2_T3_T4_T6_E12temp_storage+24];
	selp.b32 	%r573, %r572, 0, %p84;
	add.s32 	%r574, %r571, %r573;
	setp.gt.s32 	%p85, %r120, 160;
	ld.shared.u32 	%r575, [_ZZN3cub18CUB_300001_SM_10006detail6reduce28DeviceReduceSingleTileKernelINS2_10policy_hubIijN4cuda3std3__44plusIiEEE10Policy1000EPiSC_iS9_iiNS7_10__identityEEEvT0_T1_T2_T3_T4_T6_E12temp_storage+28];
	selp.b32 	%r576, %r575, 0, %p85;
	add.s32 	%r577, %r574, %r576;
	setp.gt.s32 	%p86, %r120, 192;
	ld.shared.u32 	%r578, [_ZZN3cub18CUB_300001_SM_10006detail6reduce28DeviceReduceSingleTileKernelINS2_10policy_hubIijN4cuda3std3__44plusIiEEE10Policy1000EPiSC_iS9_iiNS7_10__identityEEEvT0_T1_T2_T3_T4_T6_E12temp_storage+32];
	selp.b32 	%r579, %r578, 0, %p86;
	add.s32 	%r580, %r577, %r579;
	setp.gt.s32 	%p87, %r120, 224;
	ld.shared.u32 	%r581, [_ZZN3cub18CUB_300001_SM_10006detail6reduce28DeviceReduceSingleTileKernelINS2_10policy_hubIijN4cuda3std3__44plusIiEEE10Policy1000EPiSC_iS9_iiNS7_10__identityEEEvT0_T1_T2_T3_T4_T6_E12temp_storage+36];
	selp.b32 	%r582, %r581, 0, %p87;
	add.s32 	%r686, %r580, %r582;
	bra.uni 	$L__BB5_72;
$L__BB5_22:
	mov.u32 	%r26, %tid.x;
	shl.b32 	%r377, %r26, 2;
	mul.wide.u32 	%rd86, %r377, 4;
	add.s64 	%rd76, %rd16, %rd86;
	// begin inline asm
	ld.global.nc.v2.u64 {%rd74, %rd75}, [%rd76];
	// end inline asm
	mov.b64 	{%r378, %r379}, %rd75;
	mov.b64 	{%r380, %r381}, %rd74;
	add.s64 	%rd79, %rd76, 4096;
	// begin inline asm
	ld.global.nc.v2.u64 {%rd77, %rd78}, [%rd79];
	// end inline asm
	mov.b64 	{%r382, %r383}, %rd78;
	mov.b64 	{%r384, %r385}, %rd77;
	add.s64 	%rd82, %rd76, 8192;
	// begin inline asm
	ld.global.nc.v2.u64 {%rd80, %rd81}, [%rd82];
	// end inline asm
	mov.b64 	{%r386, %r387}, %rd81;
	mov.b64 	{%r388, %r389}, %rd80;
	add.s64 	%rd85, %rd76, 12288;
	// begin inline asm
	ld.global.nc.v2.u64 {%rd83, %rd84}, [%rd85];
	// end inline asm
	mov.b64 	{%r390, %r391}, %rd84;
	mov.b64 	{%r392, %r393}, %rd83;
	add.s32 	%r394, %r381, %r380;
	add.s32 	%r395, %r378, %r394;
	add.s32 	%r396, %r379, %r395;
	add.s32 	%r397, %r384, %r396;
	add.s32 	%r398, %r385, %r397;
	add.s32 	%r399, %r382, %r398;
	add.s32 	%r400, %r383, %r399;
	add.s32 	%r401, %r388, %r400;
	add.s32 	%r402, %r389, %r401;
	add.s32 	%r403, %r386, %r402;
	add.s32 	%r404, %r387, %r403;
	add.s32 	%r405, %r392, %r404;
	add.s32 	%r406, %r393, %r405;
	add.s32 	%r407, %r390, %r406;
	add.s32 	%r659, %r391, %r407;
	setp.lt.u32 	%p50, %r120, 8192;
	mov.b32 	%r648, 4096;
	@%p50 bra 	$L__BB5_26;
	add.s32 	%r28, %r120, -4096;
	mov.b32 	%r648, 4096;
$L__BB5_24:
	mul.wide.s32 	%rd99, %r648, 4;
	add.s64 	%rd89, %rd76, %rd99;
	// begin inline asm
	ld.global.nc.v2.u64 {%rd87, %rd88}, [%rd89];
	// end inline asm
	mov.b64 	{%r409, %r410}, %rd88;
	mov.b64 	{%r411, %r412}, %rd87;
	add.s64 	%rd92, %rd89, 4096;
	// begin inline asm
	ld.global.nc.v2.u64 {%rd90, %rd91}, [%rd92];
	// end inline asm
	mov.b64 	{%r413, %r414}, %rd91;
	mov.b64 	{%r415, %r416}, %rd90;
	add.s64 	%rd95, %rd89, 8192;
	// begin inline asm
	ld.global.nc.v2.u64 {%rd93, %rd94}, [%rd95];
	// end inline asm
	mov.b64 	{%r417, %r418}, %rd94;
	mov.b64 	{%r419, %r420}, %rd93;
	add.s64 	%rd98, %rd89, 12288;
	// begin inline asm
	ld.global.nc.v2.u64 {%rd96, %rd97}, [%rd98];
	// end inline asm
	mov.b64 	{%r421, %r422}, %rd97;
	mov.b64 	{%r423, %r424}, %rd96;
	add.s32 	%r425, %r411, %r659;
	add.s32 	%r426, %r412, %r425;
	add.s32 	%r427, %r409, %r426;
	add.s32 	%r428, %r410, %r427;
	add.s32 	%r429, %r415, %r428;
	add.s32 	%r430, %r416, %r429;
	add.s32 	%r431, %r413, %r430;
	add.s32 	%r432, %r414, %r431;
	add.s32 	%r433, %r419, %r432;
	add.s32 	%r434, %r420, %r433;
	add.s32 	%r435, %r417, %r434;
	add.s32 	%r436, %r418, %r435;
	add.s32 	%r437, %r423, %r436;
	add.s32 	%r438, %r424, %r437;
	add.s32 	%r439, %r421, %r438;
	add.s32 	%r659, %r422, %r439;
	sub.s32 	%r440, %r120, %r648;
	setp.lt.s32 	%p51, %r440, 4096;
	@%p51 bra 	$L__BB5_34;
	add.s32 	%r648, %r648, 4096;
	setp.le.s32 	%p52, %r648, %r28;
	@%p52 bra 	$L__BB5_24;
$L__BB5_26:
	setp.le.s32 	%p53, %r120, %r648;
	@%p53 bra 	$L__BB5_34;
	sub.s32 	%r35, %r120, %r648;
	setp.ge.s32 	%p54, %r26, %r35;
	@%p54 bra 	$L__BB5_34;
	not.b32 	%r442, %r26;
	add.s32 	%r443, %r120, %r442;
	sub.s32 	%r36, %r443, %r648;
	and.b32  	%r444, %r36, 768;
	setp.eq.s32 	%p55, %r444, 768;
	mov.u32 	%r653, %r26;
	@%p55 bra 	$L__BB5_31;
	add.s32 	%r650, %r26, %r648;
	shr.u32 	%r445, %r36, 8;
	add.s32 	%r446, %r445, 1;
	and.b32  	%r447, %r446, 3;
	neg.s32 	%r649, %r447;
	mov.u32 	%r653, %r26;
$L__BB5_30:
	.pragma "nounroll";
	mul.wide.u32 	%rd101, %r650, 4;
	add.s64 	%rd100, %rd16, %rd101;
	// begin inline asm
	ld.global.nc.u32 %r448, [%rd100];
	// end inline asm
	add.s32 	%r659, %r448, %r659;
	add.s32 	%r653, %r653, 256;
	add.s32 	%r650, %r650, 256;
	add.s32 	%r649, %r649, 1;
	setp.ne.s32 	%p56, %r649, 0;
	@%p56 bra 	$L__BB5_30;
$L__BB5_31:
	setp.lt.u32 	%p57, %r36, 768;
	@%p57 bra 	$L__BB5_34;
	cvt.u64.u32 	%rd102, %r653;
	cvt.u64.u32 	%rd103, %r648;
	add.s64 	%rd104, %rd102, %rd103;
	shl.b64 	%rd105, %rd104, 2;
	add.s64 	%rd106, %rd105, %rd16;
	add.s64 	%rd122, %rd106, 2048;
	add.s32 	%r656, %r653, %r648;
$L__BB5_33:
	mul.wide.u32 	%rd111, %r656, 4;
	add.s64 	%rd107, %rd16, %rd111;
	// begin inline asm
	ld.global.nc.u32 %r449, [%rd107];
	// end inline asm
	add.s32 	%r453, %r449, %r659;
	add.s64 	%rd108, %rd122, -1024;
	// begin inline asm
	ld.global.nc.u32 %r450, [%rd108];
	// end inline asm
	add.s32 	%r454, %r450, %r453;
	// begin inline asm
	ld.global.nc.u32 %r451, [%rd122];
	// end inline asm
	add.s32 	%r455, %r451, %r454;
	add.s64 	%rd110, %rd122, 1024;
	// begin inline asm
	ld.global.nc.u32 %r452, [%rd110];
	// end inline asm
	add.s32 	%r659, %r452, %r455;
	add.s32 	%r653, %r653, 1024;
	add.s64 	%rd122, %rd122, 4096;
	add.s32 	%r656, %r656, 1024;
	setp.lt.s32 	%p58, %r653, %r35;
	@%p58 bra 	$L__BB5_33;
$L__BB5_34:
	// begin inline asm
	mov.u32 %r456, %laneid;
	// end inline asm
	mov.b32 	%r459, 1;
	mov.b32 	%r480, 31;
	mov.b32 	%r481, -1;
	// begin inline asm
	shfl.sync.down.b32 %r457, %r659, %r459, %r480, %r481;
	// end inline asm
	setp.gt.s32 	%p59, %r456, 30;
	selp.b32 	%r482, 0, %r457, %p59;
	add.s32 	%r463, %r482, %r659;
	mov.b32 	%r464, 2;
	// begin inline asm
	shfl.sync.down.b32 %r462, %r463, %r464, %r480, %r481;
	// end inline asm
	setp.gt.s32 	%p60, %r456, 29;
	selp.b32 	%r483, 0, %r462, %p60;
	add.s32 	%r468, %r463, %r483;
	mov.b32 	%r469, 4;
	// begin inline asm
	shfl.sync.down.b32 %r467, %r468, %r469, %r480, %r481;
	// end inline asm
	setp.gt.s32 	%p61, %r456, 27;
	selp.b32 	%r484, 0, %r467, %p61;
	add.s32 	%r473, %r468, %r484;
	mov.b32 	%r474, 8;
	// begin inline asm
	shfl.sync.down.b32 %r472, %r473, %r474, %r480, %r481;
	// end inline asm
	setp.gt.s32 	%p62, %r456, 23;
	selp.b32 	%r485, 0, %r472, %p62;
	add.s32 	%r478, %r473, %r485;
	mov.b32 	%r479, 16;
	// begin inline asm
	shfl.sync.down.b32 %r477, %r478, %r479, %r480, %r481;
	// end inline asm
	setp.gt.s32 	%p63, %r456, 15;
	selp.b32 	%r486, 0, %r477, %p63;
	add.s32 	%r686, %r478, %r486;
	setp.ne.s32 	%p64, %r456, 0;
	@%p64 bra 	$L__BB5_36;
	shr.u32 	%r487, %r26, 3;
	and.b32  	%r488, %r487, 124;
	mov.u32 	%r489, _ZZN3cub18CUB_300001_SM_10006detail6reduce28DeviceReduceSingleTileKernelINS2_10policy_hubIijN4cuda3std3__44plusIiEEE10Policy1000EPiSC_iS9_iiNS7_10__identityEEEvT0_T1_T2_T3_T4_T6_E12temp_storage;
	add.s32 	%r490, %r489, %r488;
	st.shared.u32 	[%r490+8], %r686;
$L__BB5_36:
	bar.sync 	0;
	setp.ne.s32 	%p65, %r26, 0;
	@%p65 bra 	$L__BB5_72;
	ld.shared.u32 	%r491, [_ZZN3cub18CUB_300001_SM_10006detail6reduce28DeviceReduceSingleTileKernelINS2_10policy_hubIijN4cuda3std3__44plusIiEEE10Policy1000EPiSC_iS9_iiNS7_10__identityEEEvT0_T1_T2_T3_T4_T6_E12temp_storage+12];
	add.s32 	%r492, %r491, %r686;
	ld.shared.u32 	%r493, [_ZZN3cub18CUB_300001_SM_10006detail6reduce28DeviceReduceSingleTileKernelINS2_10policy_hubIijN4cuda3std3__44plusIiEEE10Policy1000EPiSC_iS9_iiNS7_10__identityEEEvT0_T1_T2_T3_T4_T6_E12temp_storage+16];
	add.s32 	%r494, %r492, %r493;
	ld.shared.u32 	%r495, [_ZZN3cub18CUB_300001_SM_10006detail6reduce28DeviceReduceSingleTileKernelINS2_10policy_hubIijN4cuda3std3__44plusIiEEE10Policy1000EPiSC_iS9_iiNS7_10__identityEEEvT0_T1_T2_T3_T4_T6_E12temp_storage+20];
	add.s32 	%r496, %r494, %r495;
	ld.shared.u32 	%r497, [_ZZN3cub18CUB_300001_SM_10006detail6reduce28DeviceReduceSingleTileKernelINS2_10policy_hubIijN4cuda3std3__44plusIiEEE10Policy1000EPiSC_iS9_iiNS7_10__identityEEEvT0_T1_T2_T3_T4_T6_E12temp_storage+24];
	add.s32 	%r498, %r496, %r497;
	ld.shared.u32 	%r499, [_ZZN3cub18CUB_300001_SM_10006detail6reduce28DeviceReduceSingleTileKernelINS2_10policy_hubIijN4cuda3std3__44plusIiEEE10Policy1000EPiSC_iS9_iiNS7_10__identityEEEvT0_T1_T2_T3_T4_T6_E12temp_storage+28];
	add.s32 	%r500, %r498, %r499;
	ld.shared.u32 	%r501, [_ZZN3cub18CUB_300001_SM_10006detail6reduce28DeviceReduceSingleTileKernelINS2_10policy_hubIijN4cuda3std3__44plusIiEEE10Policy1000EPiSC_iS9_iiNS7_10__identityEEEvT0_T1_T2_T3_T4_T6_E12temp_storage+32];
	add.s32 	%r502, %r500, %r501;
	ld.shared.u32 	%r503, [_ZZN3cub18CUB_300001_SM_10006detail6reduce28DeviceReduceSingleTileKernelINS2_10policy_hubIijN4cuda3std3__44plusIiEEE10Policy1000EPiSC_iS9_iiNS7_10__identityEEEvT0_T1_T2_T3_T4_T6_E12temp_storage+36];
	add.s32 	%r686, %r502, %r503;
	bra.uni 	$L__BB5_72;
$L__BB5_38:
	setp.gt.s32 	%p3, %r120, 4095;
	@%p3 bra 	$L__BB5_56;
	mov.u32 	%r60, %tid.x;
	setp.ge.s32 	%p20, %r60, %r120;
	mov.b32 	%r670, 0;
	mov.u32 	%r665, %r60;
	@%p20 bra 	$L__BB5_41;
	mul.wide.u32 	%rd66, %r60, 4;
	add.s64 	%rd65, %rd16, %rd66;
	// begin inline asm
	ld.global.nc.u32 %r670, [%rd65];
	// end inline asm
	add.s32 	%r665, %r60, 256;
$L__BB5_41:
	setp.ge.s32 	%p21, %r665, %r120;
	@%p21 bra 	$L__BB5_47;
	not.b32 	%r252, %r665;
	add.s32 	%r65, %r120, %r252;
	and.b32  	%r253, %r65, 768;
	setp.eq.s32 	%p22, %r253, 768;
	@%p22 bra 	$L__BB5_45;
	mul.wide.u32 	%rd67, %r665, 4;
	add.s64 	%rd123, %rd16, %rd67;
	shr.u32 	%r254, %r65, 8;
	add.s32 	%r255, %r254, 1;
	and.b32  	%r256, %r255, 3;
	neg.s32 	%r662, %r256;
$L__BB5_44:
	.pragma "nounroll";
	// begin inline asm
	ld.global.nc.u32 %r257, [%rd123];
	// end inline asm
	add.s32 	%r670, %r257, %r670;
	add.s32 	%r665, %r665, 256;
	add.s64 	%rd123, %rd123, 1024;
	add.s32 	%r662, %r662, 1;
	setp.ne.s32 	%p23, %r662, 0;
	@%p23 bra 	$L__BB5_44;
$L__BB5_45:
	setp.lt.u32 	%p24, %r65, 768;
	@%p24 bra 	$L__BB5_47;
$L__BB5_46:
	mul.wide.s32 	%rd73, %r665, 4;
	add.s64 	%rd69, %rd16, %rd73;
	// begin inline asm
	ld.global.nc.u32 %r258, [%rd69];
	// end inline asm
	add.s32 	%r262, %r258, %r670;
	add.s64 	%rd70, %rd69, 1024;
	// begin inline asm
	ld.global.nc.u32 %r259, [%rd70];
	// end inline asm
	add.s32 	%r263, %r259, %r262;
	add.s64 	%rd71, %rd69, 2048;
	// begin inline asm
	ld.global.nc.u32 %r260, [%rd71];
	// end inline asm
	add.s32 	%r264, %r260, %r263;
	add.s64 	%rd72, %rd69, 3072;
	// begin inline asm
	ld.global.nc.u32 %r261, [%rd72];
	// end inline asm
	add.s32 	%r670, %r261, %r264;
	add.s32 	%r665, %r665, 1024;
	setp.lt.s32 	%p25, %r665, %r120;
	@%p25 bra 	$L__BB5_46;
$L__BB5_47:
	setp.lt.s32 	%p26, %r120, 256;
	@%p26 bra 	$L__BB5_52;
	// begin inline asm
	mov.u32 %r328, %laneid;
	// end inline asm
	mov.b32 	%r331, 1;
	mov.b32 	%r352, 31;
	mov.b32 	%r353, -1;
	// begin inline asm
	shfl.sync.down.b32 %r329, %r670, %r331, %r352, %r353;
	// end inline asm
	setp.gt.s32 	%p42, %r328, 30;
	selp.b32 	%r354, 0, %r329, %p42;
	add.s32 	%r335, %r354, %r670;
	mov.b32 	%r336, 2;
	// begin inline asm
	shfl.sync.down.b32 %r334, %r335, %r336, %r352, %r353;
	// end inline asm
	setp.gt.s32 	%p43, %r328, 29;
	selp.b32 	%r355, 0, %r334, %p43;
	add.s32 	%r340, %r335, %r355;
	mov.b32 	%r341, 4;
	// begin inline asm
	shfl.sync.down.b32 %r339, %r340, %r341, %r352, %r353;
	// end inline asm
	setp.gt.s32 	%p44, %r328, 27;
	selp.b32 	%r356, 0, %r339, %p44;
	add.s32 	%r345, %r340, %r356;
	mov.b32 	%r346, 8;
	// begin inline asm
	shfl.sync.down.b32 %r344, %r345, %r346, %r352, %r353;
	// end inline asm
	setp.gt.s32 	%p45, %r328, 23;
	selp.b32 	%r357, 0, %r344, %p45;
	add.s32 	%r350, %r345, %r357;
	mov.b32 	%r351, 16;
	// begin inline asm
	shfl.sync.down.b32 %r349, %r350, %r351, %r352, %r353;
	// end inline asm
	setp.gt.s32 	%p46, %r328, 15;
	selp.b32 	%r358, 0, %r349, %p46;
	add.s32 	%r686, %r350, %r358;
	setp.ne.s32 	%p47, %r328, 0;
	@%p47 bra 	$L__BB5_50;
	shr.u32 	%r359, %r60, 3;
	and.b32  	%r360, %r359, 124;
	mov.u32 	%r361, _ZZN3cub18CUB_300001_SM_10006detail6reduce28DeviceReduceSingleTileKernelINS2_10policy_hubIijN4cuda3std3__44plusIiEEE10Policy1000EPiSC_iS9_iiNS7_10__identityEEEvT0_T1_T2_T3_T4_T6_E12temp_storage;
	add.s32 	%r362, %r361, %r360;
	st.shared.u32 	[%r362+8], %r686;
$L__BB5_50:
	bar.sync 	0;
	setp.ne.s32 	%p48, %r60, 0;
	@%p48 bra 	$L__BB5_72;
	ld.shared.u32 	%r363, [_ZZN3cub18CUB_300001_SM_10006detail6reduce28DeviceReduceSingleTileKernelINS2_10policy_hubIijN4cuda3std3__44plusIiEEE10Policy1000EPiSC_iS9_iiNS7_10__identityEEEvT0_T1_T2_T3_T4_T6_E12temp_storage+12];
	add.s32 	%r364, %r363, %r686;
	ld.shared.u32 	%r365, [_ZZN3cub18CUB_300001_SM_10006detail6reduce28DeviceReduceSingleTileKernelINS2_10policy_hubIijN4cuda3std3__44plusIiEEE10Policy1000EPiSC_iS9_iiNS7_10__identityEEEvT0_T1_T2_T3_T4_T6_E12temp_storage+16];
	add.s32 	%r366, %r364, %r365;
	ld.shared.u32 	%r367, [_ZZN3cub18CUB_300001_SM_10006detail6reduce28DeviceReduceSingleTileKernelINS2_10policy_hubIijN4cuda3std3__44plusIiEEE10Policy1000EPiSC_iS9_iiNS7_10__identityEEEvT0_T1_T2_T3_T4_T6_E12temp_storage+20];
	add.s32 	%r368, %r366, %r367;
	ld.shared.u32 	%r369, [_ZZN3cub18CUB_300001_SM_10006detail6reduce28DeviceReduceSingleTileKernelINS2_10policy_hubIijN4cuda3std3__44plusIiEEE10Policy1000EPiSC_iS9_iiNS7_10__identityEEEvT0_T1_T2_T3_T4_T6_E12temp_storage+24];
	add.s32 	%r370, %r368, %r369;
	ld.shared.u32 	%r371, [_ZZN3cub18CUB_300001_SM_10006detail6reduce28DeviceReduceSingleTileKernelINS2_10policy_hubIijN4cuda3std3__44plusIiEEE10Policy1000EPiSC_iS9_iiNS7_10__identityEEEvT0_T1_T2_T3_T4_T6_E12temp_storage+28];
	add.s32 	%r372, %r370, %r371;
	ld.shared.u32 	%r373, [_ZZN3cub18CUB_300001_SM_10006detail6reduce28DeviceReduceSingleTileKernelINS2_10policy_hubIijN4cuda3std3__44plusIiEEE10Policy1000EPiSC_iS9_iiNS7_10__identityEEEvT0_T1_T2_T3_T4_T6_E12temp_storage+32];
	add.s32 	%r374, %r372, %r373;
	ld.shared.u32 	%r375, [_ZZN3cub18CUB_300001_SM_10006detail6reduce28DeviceReduceSingleTileKernelINS2_10policy_hubIijN4cuda3std3__44plusIiEEE10Policy1000EPiSC_iS9_iiNS7_10__identityEEEvT0_T1_T2_T3_T4_T6_E12temp_storage+36];
	add.s32 	%r686, %r374, %r375;
	bra.uni 	$L__BB5_72;
$L__BB5_52:
	// begin inline asm
	mov.u32 %r265, %laneid;
	// end inline asm
	and.b32  	%r291, %r60, 992;
	add.s32 	%r292, %r291, 32;
	setp.gt.s32 	%p27, %r292, %r120;
	not.b32 	%r293, %r291;
	add.s32 	%r294, %r120, %r293;
	selp.b32 	%r289, %r294, 31, %p27;
	mov.b32 	%r268, 1;
	mov.b32 	%r290, -1;
	// begin inline asm
	shfl.sync.down.b32 %r266, %r670, %r268, %r289, %r290;
	// end inline asm
	setp.lt.s32 	%p28, %r265, %r289;
	selp.b32 	%r295, %r266, 0, %p28;
	add.s32 	%r272, %r295, %r670;
	mov.b32 	%r273, 2;
	// begin inline asm
	shfl.sync.down.b32 %r271, %r272, %r273, %r289, %r290;
	// end inline asm
	add.s32 	%r296, %r265, 2;
	setp.gt.s32 	%p29, %r296, %r289;
	selp.b32 	%r297, 0, %r271, %p29;
	add.s32 	%r277, %r272, %r297;
	mov.b32 	%r278, 4;
	// begin inline asm
	shfl.sync.down.b32 %r276, %r277, %r278, %r289, %r290;
	// end inline asm
	add.s32 	%r298, %r265, 4;
	setp.gt.s32 	%p30, %r298, %r289;
	selp.b32 	%r299, 0, %r276, %p30;
	add.s32 	%r282, %r277, %r299;
	mov.b32 	%r283, 8;
	// begin inline asm
	shfl.sync.down.b32 %r281, %r282, %r283, %r289, %r290;
	// end inline asm
	add.s32 	%r300, %r265, 8;
	setp.gt.s32 	%p31, %r300, %r289;
	selp.b32 	%r301, 0, %r281, %p31;
	add.s32 	%r287, %r282, %r301;
	mov.b32 	%r288, 16;
	// begin inline asm
	shfl.sync.down.b32 %r286, %r287, %r288, %r289, %r290;
	// end inline asm
	add.s32 	%r302, %r265, 16;
	setp.gt.s32 	%p32, %r302, %r289;
	selp.b32 	%r303, 0, %r286, %p32;
	add.s32 	%r686, %r287, %r303;
	setp.ne.s32 	%p33, %r265, 0;
	@%p33 bra 	$L__BB5_54;
	shr.u32 	%r304, %r60, 3;
	and.b32  	%r305, %r304, 124;
	mov.u32 	%r306, _ZZN3cub18CUB_300001_SM_10006detail6reduce28DeviceReduceSingleTileKernelINS2_10policy_hubIijN4cuda3std3__44plusIiEEE10Policy1000EPiSC_iS9_iiNS7_10__identityEEEvT0_T1_T2_T3_T4_T6_E12temp_storage;
	add.s32 	%r307, %r306, %r305;
	st.shared.u32 	[%r307+8], %r686;
$L__BB5_54:
	bar.sync 	0;
	setp.ne.s32 	%p34, %r60, 0;
	@%p34 bra 	$L__BB5_72;
	setp.gt.s32 	%p35, %r120, 32;
	ld.shared.u32 	%r308, [_ZZN3cub18CUB_300001_SM_10006detail6reduce28DeviceReduceSingleTileKernelINS2_10policy_hubIijN4cuda3std3__44plusIiEEE10Policy1000EPiSC_iS9_iiNS7_10__identityEEEvT0_T1_T2_T3_T4_T6_E12temp_storage+12];
	selp.b32 	%r309, %r308, 0, %p35;
	add.s32 	%r310, %r309, %r686;
	setp.gt.s32 	%p36, %r120, 64;
	ld.shared.u32 	%r311, [_ZZN3cub18CUB_300001_SM_10006detail6reduce28DeviceReduceSingleTileKernelINS2_10policy_hubIijN4cuda3std3__44plusIiEEE10Policy1000EPiSC_iS9_iiNS7_10__identityEEEvT0_T1_T2_T3_T4_T6_E12temp_storage+16];
	selp.b32 	%r312, %r311, 0, %p36;
	add.s32 	%r313, %r310, %r312;
	setp.gt.s32 	%p37, %r120, 96;
	ld.shared.u32 	%r314, [_ZZN3cub18CUB_300001_SM_10006detail6reduce28DeviceReduceSingleTileKernelINS2_10policy_hubIijN4cuda3std3__44plusIiEEE10Policy1000EPiSC_iS9_iiNS7_10__identityEEEvT0_T1_T2_T3_T4_T6_E12temp_storage+20];
	selp.b32 	%r315, %r314, 0, %p37;
	add.s32 	%r316, %r313, %r315;
	setp.gt.s32 	%p38, %r120, 128;
	ld.shared.u32 	%r317, [_ZZN3cub18CUB_300001_SM_10006detail6reduce28DeviceReduceSingleTileKernelINS2_10policy_hubIijN4cuda3std3__44plusIiEEE10Policy1000EPiSC_iS9_iiNS7_10__identityEEEvT0_T1_T2_T3_T4_T6_E12temp_storage+24];
	selp.b32 	%r318, %r317, 0, %p38;
	add.s32 	%r319, %r316, %r318;
	setp.gt.s32 	%p39, %r120, 160;
	ld.shared.u32 	%r320, [_ZZN3cub18CUB_300001_SM_10006detail6reduce28DeviceReduceSingleTileKernelINS2_10policy_hubIijN4cuda3std3__44plusIiEEE10Policy1000EPiSC_iS9_iiNS7_10__identityEEEvT0_T1_T2_T3_T4_T6_E12temp_storage+28];
	selp.b32 	%r321, %r320, 0, %p39;
	add.s32 	%r322, %r319, %r321;
	setp.gt.s32 	%p40, %r120, 192;
	ld.shared.u32 	%r323, [_ZZN3cub18CUB_300001_SM_10006detail6reduce28DeviceReduceSingleTileKernelINS2_10policy_hubIijN4cuda3std3__44plusIiEEE10Policy1000EPiSC_iS9_iiNS7_10__identityEEEvT0_T1_T2_T3_T4_T6_E12temp_storage+32];
	selp.b32 	%r324, %r323, 0, %p40;
	add.s32 	%r325, %r322, %r324;
	setp.gt.s32 	%p41, %r120, 224;
	ld.shared.u32 	%r326, [_ZZN3cub18CUB_300001_SM_10006detail6reduce28DeviceReduceSingleTileKernelINS2_10policy_hubIijN4cuda3std3__44plusIiEEE10Policy1000EPiSC_iS9_iiNS7_10__identityEEEvT0_T1_T2_T3_T4_T6_E12temp_storage+36];
	selp.b32 	%r327, %r326, 0, %p41;
	add.s32 	%r686, %r325, %r327;
	bra.uni 	$L__BB5_72;
$L__BB5_56:
	mov.u32 	%r85, %tid.x;
	mul.wide.u32 	%rd35, %r85, 4;
	add.s64 	%rd19, %rd16, %rd35;
	// begin inline asm
	ld.global.nc.u32 %r122, [%rd19];
	// end inline asm
	add.s64 	%rd20, %rd19, 1024;
	// begin inline asm
	ld.global.nc.u32 %r123, [%rd20];
	// end inline asm
	add.s64 	%rd21, %rd19, 2048;
	// begin inline asm
	ld.global.nc.u32 %r124, [%rd21];
	// end inline asm
	add.s64 	%rd22, %rd19, 3072;
	// begin inline asm
	ld.global.nc.u32 %r125, [%rd22];
	// end inline asm
	add.s64 	%rd23, %rd19, 4096;
	// begin inline asm
	ld.global.nc.u32 %r126, [%rd23];
	// end inline asm
	add.s64 	%rd24, %rd19, 5120;
	// begin inline asm
	ld.global.nc.u32 %r127, [%rd24];
	// end inline asm
	add.s64 	%rd25, %rd19, 6144;
	// begin inline asm
	ld.global.nc.u32 %r128, [%rd25];
	// end inline asm
	add.s64 	%rd26, %rd19, 7168;
	// begin inline asm
	ld.global.nc.u32 %r129, [%rd26];
	// end inline asm
	add.s64 	%rd27, %rd19, 8192;
	// begin inline asm
	ld.global.nc.u32 %r130, [%rd27];
	// end inline asm
	add.s64 	%rd28, %rd19, 9216;
	// begin inline asm
	ld.global.nc.u32 %r131, [%rd28];
	// end inline asm
	add.s64 	%rd29, %rd19, 10240;
	// begin inline asm
	ld.global.nc.u32 %r132, [%rd29];
	// end inline asm
	add.s64 	%rd30, %rd19, 11264;
	// begin inline asm
	ld.global.nc.u32 %r133, [%rd30];
	// end inline asm
	add.s64 	%rd31, %rd19, 12288;
	// begin inline asm
	ld.global.nc.u32 %r134, [%rd31];
	// end inline asm
	add.s64 	%rd32, %rd19, 13312;
	// begin inline asm
	ld.global.nc.u32 %r135, [%rd32];
	// end inline asm
	add.s64 	%rd33, %rd19, 14336;
	// begin inline asm
	ld.global.nc.u32 %r136, [%rd33];
	// end inline asm
	add.s64 	%rd34, %rd19, 15360;
	// begin inline asm
	ld.global.nc.u32 %r137, [%rd34];
	// end inline asm
	add.s32 	%r139, %r123, %r122;
	add.s32 	%r140, %r124, %r139;
	add.s32 	%r141, %r125, %r140;
	add.s32 	%r142, %r126, %r141;
	add.s32 	%r143, %r127, %r142;
	add.s32 	%r144, %r128, %r143;
	add.s32 	%r145, %r129, %r144;
	add.s32 	%r146, %r130, %r145;
	add.s32 	%r147, %r131, %r146;
	add.s32 	%r148, %r132, %r147;
	add.s32 	%r149, %r133, %r148;
	add.s32 	%r150, %r134, %r149;
	add.s32 	%r151, %r135, %r150;
	add.s32 	%r152, %r136, %r151;
	add.s32 	%r685, %r137, %r152;
	setp.lt.u32 	%p4, %r120, 8192;
	mov.b32 	%r674, 4096;
	@%p4 bra 	$L__BB5_60;
	add.s32 	%r87, %r120, -4096;
	mov.b32 	%r674, 4096;
$L__BB5_58:
	mul.wide.s32 	%rd52, %r674, 4;
	add.s64 	%rd36, %rd19, %rd52;
	// begin inline asm
	ld.global.nc.u32 %r154, [%rd36];
	// end inline asm
	add.s64 	%rd37, %rd36, 1024;
	// begin inline asm
	ld.global.nc.u32 %r155, [%rd37];
	// end inline asm
	add.s64 	%rd38, %rd36, 2048;
	// begin inline asm
	ld.global.nc.u32 %r156, [%rd38];
	// end inline asm
	add.s64 	%rd39, %rd36, 3072;
	// begin inline asm
	ld.global.nc.u32 %r157, [%rd39];
	// end inline asm
	add.s64 	%rd40, %rd36, 4096;
	// begin inline asm
	ld.global.nc.u32 %r158, [%rd40];
	// end inline asm
	add.s64 	%rd41, %rd36, 5120;
	// begin inline asm
	ld.global.nc.u32 %r159, [%rd41];
	// end inline asm
	add.s64 	%rd42, %rd36, 6144;
	// begin inline asm
	ld.global.nc.u32 %r160, [%rd42];
	// end inline asm
	add.s64 	%rd43, %rd36, 7168;
	// begin inline asm
	ld.global.nc.u32 %r161, [%rd43];
	// end inline asm
	add.s64 	%rd44, %rd36, 8192;
	// begin inline asm
	ld.global.nc.u32 %r162, [%rd44];
	// end inline asm
	add.s64 	%rd45, %rd36, 9216;
	// begin inline asm
	ld.global.nc.u32 %r163, [%rd45];
	// end inline asm
	add.s64 	%rd46, %rd36, 10240;
	// begin inline asm
	ld.global.nc.u32 %r164, [%rd46];
	// end inline asm
	add.s64 	%rd47, %rd36, 11264;
	// begin inline asm
	ld.global.nc.u32 %r165, [%rd47];
	// end inline asm
	add.s64 	%rd48, %rd36, 12288;
	// begin inline asm
	ld.global.nc.u32 %r166, [%rd48];
	// end inline asm
	add.s64 	%rd49, %rd36, 13312;
	// begin inline asm
	ld.global.nc.u32 %r167, [%rd49];
	// end inline asm
	add.s64 	%rd50, %rd36, 14336;
	// begin inline asm
	ld.global.nc.u32 %r168, [%rd50];
	// end inline asm
	add.s64 	%rd51, %rd36, 15360;
	// begin inline asm
	ld.global.nc.u32 %r169, [%rd51];
	// end inline asm
	add.s32 	%r170, %r154, %r685;
	add.s32 	%r171, %r155, %r170;
	add.s32 	%r172, %r156, %r171;
	add.s32 	%r173, %r157, %r172;
	add.s32 	%r174, %r158, %r173;
	add.s32 	%r175, %r159, %r174;
	add.s32 	%r176, %r160, %r175;
	add.s32 	%r177, %r161, %r176;
	add.s32 	%r178, %r162, %r177;
	add.s32 	%r179, %r163, %r178;
	add.s32 	%r180, %r164, %r179;
	add.s32 	%r181, %r165, %r180;
	add.s32 	%r182, %r166, %r181;
	add.s32 	%r183, %r167, %r182;
	add.s32 	%r184, %r168, %r183;
	add.s32 	%r685, %r169, %r184;
	sub.s32 	%r185, %r120, %r674;
	setp.lt.s32 	%p5, %r185, 4096;
	@%p5 bra 	$L__BB5_68;
	add.s32 	%r674, %r674, 4096;
	setp.le.s32 	%p6, %r674, %r87;
	@%p6 bra 	$L__BB5_58;
$L__BB5_60:
	setp.le.s32 	%p7, %r120, %r674;
	@%p7 bra 	$L__BB5_68;
	sub.s32 	%r94, %r120, %r674;
	setp.ge.s32 	%p8, %r85, %r94;
	@%p8 bra 	$L__BB5_68;
	not.b32 	%r187, %r85;
	add.s32 	%r188, %r120, %r187;
	sub.s32 	%r95, %r188, %r674;
	and.b32  	%r189, %r95, 768;
	setp.eq.s32 	%p9, %r189, 768;
	mov.u32 	%r679, %r85;
	@%p9 bra 	$L__BB5_65;
	add.s32 	%r676, %r85, %r674;
	shr.u32 	%r190, %r95, 8;
	add.s32 	%r191, %r190, 1;
	and.b32  	%r192, %r191, 3;
	neg.s32 	%r675, %r192;
	mov.u32 	%r679, %r85;
$L__BB5_64:
	.pragma "nounroll";
	mul.wide.u32 	%rd54, %r676, 4;
	add.s64 	%rd53, %rd16, %rd54;
	// begin inline asm
	ld.global.nc.u32 %r193, [%rd53];
	// end inline asm
	add.s32 	%r685, %r193, %r685;
	add.s32 	%r679, %r679, 256;
	add.s32 	%r676, %r676, 256;
	add.s32 	%r675, %r675, 1;
	setp.ne.s32 	%p10, %r675, 0;
	@%p10 bra 	$L__BB5_64;
$L__BB5_65:
	setp.lt.u32 	%p11, %r95, 768;
	@%p11 bra 	$L__BB5_68;
	cvt.u64.u32 	%rd55, %r679;
	cvt.u64.u32 	%rd56, %r674;
	add.s64 	%rd57, %rd55, %rd56;
	shl.b64 	%rd58, %rd57, 2;
	add.s64 	%rd59, %rd58, %rd16;
	add.s64 	%rd124, %rd59, 2048;
	add.s32 	%r682, %r679, %r674;
$L__BB5_67:
	mul.wide.u32 	%rd64, %r682, 4;
	add.s64 	%rd60, %rd16, %rd64;
	// begin inline asm
	ld.global.nc.u32 %r194, [%rd60];
	// end inline asm
	add.s32 	%r198, %r194, %r685;
	add.s64 	%rd61, %rd124, -1024;
	// begin inline asm
	ld.global.nc.u32 %r195, [%rd61];
	// end inline asm
	add.s32 	%r199, %r195, %r198;
	// begin inline asm
	ld.global.nc.u32 %r196, [%rd124];
	// end inline asm
	add.s32 	%r200, %r196, %r199;
	add.s64 	%rd63, %rd124, 1024;
	// begin inline asm
	ld.global.nc.u32 %r197, [%rd63];
	// end inline asm
	add.s32 	%r685, %r197, %r200;
	add.s32 	%r679, %r679, 1024;
	add.s64 	%rd124, %rd124, 4096;
	add.s32 	%r682, %r682, 1024;
	setp.lt.s32 	%p12, %r679, %r94;
	@%p12 bra 	$L__BB5_67;
$L__BB5_68:
	// begin inline asm
	mov.u32 %r201, %laneid;
	// end inline asm
	mov.b32 	%r204, 1;
	mov.b32 	%r225, 31;
	mov.b32 	%r226, -1;
	// begin inline asm
	shfl.sync.down.b32 %r202, %r685, %r204, %r225, %r226;
	// end inline asm
	setp.gt.s32 	%p13, %r201, 30;
	selp.b32 	%r227, 0, %r202, %p13;
	add.s32 	%r208, %r227, %r685;
	mov.b32 	%r209, 2;
	// begin inline asm
	shfl.sync.down.b32 %r207, %r208, %r209, %r225, %r226;
	// end inline asm
	setp.gt.s32 	%p14, %r201, 29;
	selp.b32 	%r228, 0, %r207, %p14;
	add.s32 	%r213, %r208, %r228;
	mov.b32 	%r214, 4;
	// begin inline asm
	shfl.sync.down.b32 %r212, %r213, %r214, %r225, %r226;
	// end inline asm
	setp.gt.s32 	%p15, %r201, 27;
	selp.b32 	%r229, 0, %r212, %p15;
	add.s32 	%r218, %r213, %r229;
	mov.b32 	%r219, 8;
	// begin inline asm
	shfl.sync.down.b32 %r217, %r218, %r219, %r225, %r226;
	// end inline asm
	setp.gt.s32 	%p16, %r201, 23;
	selp.b32 	%r230, 0, %r217, %p16;
	add.s32 	%r223, %r218, %r230;
	mov.b32 	%r224, 16;
	// begin inline asm
	shfl.sync.down.b32 %r222, %r223, %r224, %r225, %r226;
	// end inline asm
	setp.gt.s32 	%p17, %r201, 15;
	selp.b32 	%r231, 0, %r222, %p17;
	add.s32 	%r686, %r223, %r231;
	setp.ne.s32 	%p18, %r201, 0;
	@%p18 bra 	$L__BB5_70;
	shr.u32 	%r232, %r85, 3;
	and.b32  	%r233, %r232, 124;
	mov.u32 	%r234, _ZZN3cub18CUB_300001_SM_10006detail6reduce28DeviceReduceSingleTileKernelINS2_10policy_hubIijN4cuda3std3__44plusIiEEE10Policy1000EPiSC_iS9_iiNS7_10__identityEEEvT0_T1_T2_T3_T4_T6_E12temp_storage;
	add.s32 	%r235, %r234, %r233;
	st.shared.u32 	[%r235+8], %r686;
$L__BB5_70:
	bar.sync 	0;
	setp.ne.s32 	%p19, %r85, 0;
	@%p19 bra 	$L__BB5_72;
	ld.shared.u32 	%r236, [_ZZN3cub18CUB_300001_SM_10006detail6reduce28DeviceReduceSingleTileKernelINS2_10policy_hubIijN4cuda3std3__44plusIiEEE10Policy1000EPiSC_iS9_iiNS7_10__identityEEEvT0_T1_T2_T3_T4_T6_E12temp_storage+12];
	add.s32 	%r237, %r236, %r686;
	ld.shared.u32 	%r238, [_ZZN3cub18CUB_300001_SM_10006detail6reduce28DeviceReduceSingleTileKernelINS2_10policy_hubIijN4cuda3std3__44plusIiEEE10Policy1000EPiSC_iS9_iiNS7_10__identityEEEvT0_T1_T2_T3_T4_T6_E12temp_storage+16];
	add.s32 	%r239, %r237, %r238;
	ld.shared.u32 	%r240, [_ZZN3cub18CUB_300001_SM_10006detail6reduce28DeviceReduceSingleTileKernelINS2_10policy_hubIijN4cuda3std3__44plusIiEEE10Policy1000EPiSC_iS9_iiNS7_10__identityEEEvT0_T1_T2_T3_T4_T6_E12temp_storage+20];
	add.s32 	%r241, %r239, %r240;
	ld.shared.u32 	%r242, [_ZZN3cub18CUB_300001_SM_10006detail6reduce28DeviceReduceSingleTileKernelINS2_10policy_hubIijN4cuda3std3__44plusIiEEE10Policy1000EPiSC_iS9_iiNS7_10__identityEEEvT0_T1_T2_T3_T4_T6_E12temp_storage+24];
	add.s32 	%r243, %r241, %r242;
	ld.shared.u32 	%r244, [_ZZN3cub18CUB_300001_SM_10006detail6reduce28DeviceReduceSingleTileKernelINS2_10policy_hubIijN4cuda3std3__44plusIiEEE10Policy1000EPiSC_iS9_iiNS7_10__identityEEEvT0_T1_T2_T3_T4_T6_E12temp_storage+28];
	add.s32 	%r245, %r243, %r244;
	ld.shared.u32 	%r246, [_ZZN3cub18CUB_300001_SM_10006detail6reduce28DeviceReduceSingleTileKernelINS2_10policy_hubIijN4cuda3std3__44plusIiEEE10Policy1000EPiSC_iS9_iiNS7_10__identityEEEvT0_T1_T2_T3_T4_T6_E12temp_storage+32];
	add.s32 	%r247, %r245, %r246;
	ld.shared.u32 	%r248, [_ZZN3cub18CUB_300001_SM_10006detail6reduce28DeviceReduceSingleTileKernelINS2_10policy_hubIijN4cuda3std3__44plusIiEEE10Policy1000EPiSC_iS9_iiNS7_10__identityEEEvT0_T1_T2_T3_T4_T6_E12temp_storage+36];
	add.s32 	%r686, %r247, %r248;
$L__BB5_72:
	mov.u32 	%r631, %tid.x;
	setp.ne.s32 	%p95, %r631, 0;
	@%p95 bra 	$L__BB5_74;
	add.s32 	%r632, %r686, %r121;
	st.global.u32 	[%rd1], %r632;
$L__BB5_74:
	ret;

}
	// .globl	_ZN3cub18CUB_300001_SM_10006detail6reduce28DeviceReduceSingleTileKernelINS2_10policy_hubIiyN4cuda3std3__44plusIiEEE10Policy1000EN6thrust24THRUST_300001_SM_1000_NS6detail15normal_iteratorINSD_10device_ptrIjEEEEPiyS9_iiNS7_10__identityEEEvT0_T1_T2_T3_T4_T6_
.visible .entry _ZN3cub18CUB_300001_SM_10006detail6reduce28DeviceReduceSingleTileKernelINS2_10policy_hubIiyN4cuda3std3__44plusIiEEE10Policy1000EN6thrust24THRUST_300001_SM_1000_NS6detail15normal_iteratorINSD_10device_ptrIjEEEEPiyS9_iiNS7_10__identityEEEvT0_T1_T2_T3_T4_T6_(
	.param .align 8 .b8 _ZN3cub18CUB_300001_SM_10006detail6reduce28DeviceReduceSingleTileKernelINS2_10policy_hubIiyN4cuda3std3__44plusIiEEE10Policy1000EN6thrust24THRUST_300001_SM_1000_NS6detail15normal_iteratorINSD_10device_ptrIjEEEEPiyS9_iiNS7_10__identityEEEvT0_T1_T2_T3_T4_T6__param_0[8],
	.param .u64 .ptr .align 1 _ZN3cub18CUB_300001_SM_10006detail6reduce28DeviceReduceSingleTileKernelINS2_10policy_hubIiyN4cuda3std3__44plusIiEEE10Policy1000EN6thrust24THRUST_300001_SM_1000_NS6detail15normal_iteratorINSD_10device_ptrIjEEEEPiyS9_iiNS7_10__identityEEEvT0_T1_T2_T3_T4_T6__param_1,
	.param .u64 _ZN3cub18CUB_300001_SM_10006detail6reduce28DeviceReduceSingleTileKernelINS2_10policy_hubIiyN4cuda3std3__44plusIiEEE10Policy1000EN6thrust24THRUST_300001_SM_1000_NS6detail15normal_iteratorINSD_10device_ptrIjEEEEPiyS9_iiNS7_10__identityEEEvT0_T1_T2_T3_T4_T6__param_2,
	.param .align 1 .b8 _ZN3cub18CUB_300001_SM_10006detail6reduce28DeviceReduceSingleTileKernelINS2_10policy_hubIiyN4cuda3std3__44plusIiEEE10Policy1000EN6thrust24THRUST_300001_SM_1000_NS6detail15normal_iteratorINSD_10device_ptrIjEEEEPiyS9_iiNS7_10__identityEEEvT0_T1_T2_T3_T4_T6__param_3[1],
	.param .u32 _ZN3cub18CUB_300001_SM_10006detail6reduce28DeviceReduceSingleTileKernelINS2_10policy_hubIiyN4cuda3std3__44plusIiEEE10Policy1000EN6thrust24THRUST_300001_SM_1000_NS6detail15normal_iteratorINSD_10device_ptrIjEEEEPiyS9_iiNS7_10__identityEEEvT0_T1_T2_T3_T4_T6__param_4,
	.param .align 1 .b8 _ZN3cub18CUB_300001_SM_10006detail6reduce28DeviceReduceSingleTileKernelINS2_10policy_hubIiyN4cuda3std3__44plusIiEEE10Policy1000EN6thrust24THRUST_300001_SM_1000_NS6detail15normal_iteratorINSD_10device_ptrIjEEEEPiyS9_iiNS7_10__identityEEEvT0_T1_T2_T3_T4_T6__param_5[1]
)
.maxntid 256
.minnctapersm 1
{
	.reg .pred 	%p<59>;
	.reg .b32 	%r<471>;
	.reg .b64 	%rd<56>;
	// demoted variable
	.shared .align 4 .b8 _ZZN3cub18CUB_300001_SM_10006detail6reduce28DeviceReduceSingleTileKernelINS2_10policy_hubIiyN4cuda3std3__44plusIiEEE10Policy1000EN6thrust24THRUST_300001_SM_1000_NS6detail15normal_iteratorINSD_10device_ptrIjEEEEPiyS9_iiNS7_10__identityEEEvT0_T1_T2_T3_T4_T6_E12temp_storage[44];
	ld.param.u64 	%rd18, [_ZN3cub18CUB_300001_SM_10006detail6reduce28DeviceReduceSingleTileKernelINS2_10policy_hubIiyN4cuda3std3__44plusIiEEE10Policy1000EN6thrust24THRUST_300001_SM_1000_NS6detail15normal_iteratorINSD_10device_ptrIjEEEEPiyS9_iiNS7_10__identityEEEvT0_T1_T2_T3_T4_T6__param_0];
	ld.param.u64 	%rd20, [_ZN3cub18CUB_300001_SM_10006detail6reduce28DeviceReduceSingleTileKernelINS2_10policy_hubIiyN4cuda3std3__44plusIiEEE10Policy1000EN6thrust24THRUST_300001_SM_1000_NS6detail15normal_iteratorINSD_10device_ptrIjEEEEPiyS9_iiNS7_10__identityEEEvT0_T1_T2_T3_T4_T6__param_1];
	ld.param.u64 	%rd19, [_ZN3cub18CUB_300001_SM_10006detail6reduce28DeviceReduceSingleTileKernelINS2_10policy_hubIiyN4cuda3std3__44plusIiEEE10Policy1000EN6thrust24THRUST_300001_SM_1000_NS6detail15normal_iteratorINSD_10device_ptrIjEEEEPiyS9_iiNS7_10__identityEEEvT0_T1_T2_T3_T4_T6__param_2];
	ld.param.u32 	%r81, [_ZN3cub18CUB_300001_SM_10006detail6reduce28DeviceReduceSingleTileKernelINS2_10policy_hubIiyN4cuda3std3__44plusIiEEE10Policy1000EN6thrust24THRUST_300001_SM_1000_NS6detail15normal_iteratorINSD_10device_ptrIjEEEEPiyS9_iiNS7_10__identityEEEvT0_T1_T2_T3_T4_T6__param_4];
	cvta.to.global.u64 	%rd1, %rd20;
	setp.ne.s64 	%p1, %rd19, 0;
	@%p1 bra 	$L__BB6_3;
	mov.u32 	%r434, %tid.x;
	setp.ne.s32 	%p58, %r434, 0;
	@%p58 bra 	$L__BB6_51;
	st.global.u32 	[%rd1], %r81;
	bra.uni 	$L__BB6_51;
$L__BB6_3:
	cvta.to.global.u64 	%rd2, %rd18;
	setp.gt.u64 	%p2, %rd19, 4095;
	@%p2 bra 	$L__BB6_28;
	cvt.u32.u64 	%r1, %rd19;
	mov.u32 	%r2, %tid.x;
	setp.ge.u32 	%p24, %r2, %r1;
	mov.b32 	%r452, 0;
	mov.u32 	%r441, %r2;
	@%p24 bra 	$L__BB6_6;
	mul.wide.u32 	%rd41, %r2, 4;
	add.s64 	%rd42, %rd2, %rd41;
	ld.global.u32 	%r452, [%rd42];
	add.s32 	%r441, %r2, 256;
$L__BB6_6:
	setp.ge.u32 	%p25, %r441, %r1;
	@%p25 bra 	$L__BB6_19;
	not.b32 	%r261, %r441;
	add.s32 	%r262, %r261, %r1;
	shr.u32 	%r263, %r262, 8;
	add.s32 	%r7, %r263, 1;
	and.b32  	%r8, %r7, 15;
	setp.lt.u32 	%p26, %r262, 3840;
	@%p26 bra 	$L__BB6_10;
	and.b32  	%r264, %r7, 33554416;
	neg.s32 	%r437, %r264;
	mul.wide.u32 	%rd43, %r441, 4;
	add.s64 	%rd44, %rd43, %rd2;
	add.s64 	%rd51, %rd44, 8192;
$L__BB6_9:
	.pragma "nounroll";
	ld.global.u32 	%r265, [%rd51+-8192];
	add.s32 	%r266, %r265, %r452;
	ld.global.u32 	%r267, [%rd51+-7168];
	add.s32 	%r268, %r267, %r266;
	ld.global.u32 	%r269, [%rd51+-6144];
	add.s32 	%r270, %r269, %r268;
	ld.global.u32 	%r271, [%rd51+-5120];
	add.s32 	%r272, %r271, %r270;
	ld.global.u32 	%r273, [%rd51+-4096];
	add.s32 	%r274, %r273, %r272;
	ld.global.u32 	%r275, [%rd51+-3072];
	add.s32 	%r276, %r275, %r274;
	ld.global.u32 	%r277, [%rd51+-2048];
	add.s32 	%r278, %r277, %r276;
	ld.global.u32 	%r279, [%rd51+-1024];
	add.s32 	%r280, %r279, %r278;
	ld.global.u32 	%r281, [%rd51];
	add.s32 	%r282, %r281, %r280;
	ld.global.u32 	%r283, [%rd51+1024];
	add.s32 	%r284, %r283, %r282;
	ld.global.u32 	%r285, [%rd51+2048];
	add.s32 	%r286, %r285, %r284;
	ld.global.u32 	%r287, [%rd51+3072];
	add.s32 	%r288, %r287, %r286;
	ld.global.u32 	%r289, [%rd51+4096];
	add.s32 	%r290, %r289, %r288;
	ld.global.u32 	%r291, [%rd51+5120];
	add.s32 	%r292, %r291, %r290;
	ld.global.u32 	%r293, [%rd51+6144];
	add.s32 	%r294, %r293, %r292;
	ld.global.u32 	%r295, [%rd51+7168];
	add.s32 	%r452, %r295, %r294;
	add.s32 	%r441, %r441, 4096;
	add.s32 	%r437, %r437, 16;
	add.s64 	%rd51, %rd51, 16384;
	setp.ne.s32 	%p27, %r437, 0;
	@%p27 bra 	$L__BB6_9;
$L__BB6_10:
	setp.eq.s32 	%p28, %r8, 0;
	@%p28 bra 	$L__BB6_19;
	and.b32  	%r19, %r7, 7;
	setp.lt.u32 	%p29, %r8, 8;
	@%p29 bra 	$L__BB6_13;
	mul.wide.s32 	%rd45, %r441, 4;
	add.s64 	%rd46, %rd2, %rd45;
	ld.global.u32 	%r297, [%rd46];
	add.s32 	%r298, %r297, %r452;
	ld.global.u32 	%r299, [%rd46+1024];
	add.s32 	%r300, %r299, %r298;
	ld.global.u32 	%r301, [%rd46+2048];
	add.s32 	%r302, %r301, %r300;
	ld.global.u32 	%r303, [%rd46+3072];
	add.s32 	%r304, %r303, %r302;
	ld.global.u32 	%r305, [%rd46+4096];
	add.s32 	%r306, %r305, %r304;
	ld.global.u32 	%r307, [%rd46+5120];
	add.s32 	%r308, %r307, %r306;
	ld.global.u32 	%r309, [%rd46+6144];
	add.s32 	%r310, %r309, %r308;
	ld.global.u32 	%r311, [%rd46+7168];
	add.s32 	%r452, %r311, %r310;
	add.s32 	%r441, %r441, 2048;
$L__BB6_13:
	setp.eq.s32 	%p30, %r19, 0;
	@%p30 bra 	$L__BB6_19;
	and.b32  	%r25, %r7, 3;
	setp.lt.u32 	%p31, %r19, 4;
	@%p31 bra 	$L__BB6_16;
	mul.wide.s32 	%rd47, %r441, 4;
	add.s64 	%rd48, %rd2, %rd47;
	ld.global.u32 	%r313, [%rd48];
	add.s32 	%r314, %r313, %r452;
	ld.global.u32 	%r315, [%rd48+1024];
	add.s32 	%r316, %r315, %r314;
	ld.global.u32 	%r317, [%rd48+2048];
	add.s32 	%r318, %r317, %r316;
	ld.global.u32 	%r319, [%rd48+3072];
	add.s32 	%r452, %r319, %r318;
	add.s32 	%r441, %r441, 1024;
$L__BB6_16:
	setp.eq.s32 	%p32, %r25, 0;
	@%p32 bra 	$L__BB6_19;
	neg.s32 	%r449, %r25;
$L__BB6_18:
	.pragma "nounroll";
	mul.wide.s32 	%rd49, %r441, 4;
	add.s64 	%rd50, %rd2, %rd49;
	ld.global.u32 	%r320, [%rd50];
	add.s32 	%r452, %r320, %r452;
	add.s32 	%r441, %r441, 256;
	add.s32 	%r449, %r449, 1;
	setp.ne.s32 	%p33, %r449, 0;
	@%p33 bra 	$L__BB6_18;
$L__BB6_19:
	setp.lt.u64 	%p34, %rd19, 256;
	@%p34 bra 	$L__BB6_24;
	// begin inline asm
	mov.u32 %r384, %laneid;
	// end inline asm
	mov.b32 	%r387, 1;
	mov.b32 	%r408, 31;
	mov.b32 	%r409, -1;
	// begin inline asm
	shfl.sync.down.b32 %r385, %r452, %r387, %r408, %r409;
	// end inline asm
	setp.gt.s32 	%p50, %r384, 30;
	selp.b32 	%r410, 0, %r385, %p50;
	add.s32 	%r391, %r410, %r452;
	mov.b32 	%r392, 2;
	// begin inline asm
	shfl.sync.down.b32 %r390, %r391, %r392, %r408, %r409;
	// end inline asm
	setp.gt.s32 	%p51, %r384, 29;
	selp.b32 	%r411, 0, %r390, %p51;
	add.s32 	%r396, %r391, %r411;
	mov.b32 	%r397, 4;
	// begin inline asm
	shfl.sync.down.b32 %r395, %r396, %r397, %r408, %r409;
	// end inline asm
	setp.gt.s32 	%p52, %r384, 27;
	selp.b32 	%r412, 0, %r395, %p52;
	add.s32 	%r401, %r396, %r412;
	mov.b32 	%r402, 8;
	// begin inline asm
	shfl.sync.down.b32 %r400, %r401, %r402, %r408, %r409;
	// end inline asm
	setp.gt.s32 	%p53, %r384, 23;
	selp.b32 	%r413, 0, %r400, %p53;
	add.s32 	%r406, %r401, %r413;
	mov.b32 	%r407, 16;
	// begin inline asm
	shfl.sync.down.b32 %r405, %r406, %r407, %r408, %r409;
	// end inline asm
	setp.gt.s32 	%p54, %r384, 15;
	selp.b32 	%r414, 0, %r405, %p54;
	add.s32 	%r470, %r406, %r414;
	setp.ne.s32 	%p55, %r384, 0;
	@%p55 bra 	$L__BB6_22;
	shr.u32 	%r415, %r2, 3;
	and.b32  	%r416, %r415, 124;
	mov.u32 	%r417, _ZZN3cub18CUB_300001_SM_10006detail6reduce28DeviceReduceSingleTileKernelINS2_10policy_hubIiyN4cuda3std3__44plusIiEEE10Policy1000EN6thrust24THRUST_300001_SM_1000_NS6detail15normal_iteratorINSD_10device_ptrIjEEEEPiyS9_iiNS7_10__identityEEEvT0_T1_T2_T3_T4_T6_E12temp_storage;
	add.s32 	%r418, %r417, %r416;
	st.shared.u32 	[%r418+8], %r470;
$L__BB6_22:
	bar.sync 	0;
	setp.ne.s32 	%p56, %r2, 0;
	@%p56 bra 	$L__BB6_49;
	ld.shared.u32 	%r419, [_ZZN3cub18CUB_300001_SM_10006detail6reduce28DeviceReduceSingleTileKernelINS2_10policy_hubIiyN4cuda3std3__44plusIiEEE10Policy1000EN6thrust24THRUST_300001_SM_1000_NS6detail15normal_iteratorINSD_10device_ptrIjEEEEPiyS9_iiNS7_10__identityEEEvT0_T1_T2_T3_T4_T6_E12temp_storage+12];
	add.s32 	%r420, %r419, %r470;
	ld.shared.u32 	%r421, [_ZZN3cub18CUB_300001_SM_10006detail6reduce28DeviceReduceSingleTileKernelINS2_10policy_hubIiyN4cuda3std3__44plusIiEEE10Policy1000EN6thrust24THRUST_300001_SM_1000_NS6detail15normal_iteratorINSD_10device_ptrIjEEEEPiyS9_iiNS7_10__identityEEEvT0_T1_T2_T3_T4_T6_E12temp_storage+16];
	add.s32 	%r422, %r420, %r421;
	ld.shared.u32 	%r423, [_ZZN3cub18CUB_300001_SM_10006detail6reduce28DeviceReduceSingleTileKernelINS2_10policy_hubIiyN4cuda3std3__44plusIiEEE10Policy1000EN6thrust24THRUST_300001_SM_1000_NS6detail15normal_iteratorINSD_10device_ptrIjEEEEPiyS9_iiNS7_10__identityEEEvT0_T1_T2_T3_T4_T6_E12temp_storage+20];
	add.s32 	%r424, %r422, %r423;
	ld.shared.u32 	%r425, [_ZZN3cub18CUB_300001_SM_10006detail6reduce28DeviceReduceSingleTileKernelINS2_10policy_hubIiyN4cuda3std3__44plusIiEEE10Policy1000EN6thrust24THRUST_300001_SM_1000_NS6detail15normal_iteratorINSD_10device_ptrIjEEEEPiyS9_iiNS7_10__identityEEEvT0_T1_T2_T3_T4_T6_E12temp_storage+24];
	add.s32 	%r426, %r424, %r425;
	ld.shared.u32 	%r427, [_ZZN3cub18CUB_300001_SM_10006detail6reduce28DeviceReduceSingleTileKernelINS2_10policy_hubIiyN4cuda3std3__44plusIiEEE10Policy1000EN6thrust24THRUST_300001_SM_1000_NS6detail15normal_iteratorINSD_10device_ptrIjEEEEPiyS9_iiNS7_10__identityEEEvT0_T1_T2_T3_T4_T6_E12temp_storage+28];
	add.s32 	%r428, %r426, %r427;
	ld.shared.u32 	%r429, [_ZZN3cub18CUB_300001_SM_10006detail6reduce28DeviceReduceSingleTileKernelINS2_10policy_hubIiyN4cuda3std3__44plusIiEEE10Policy1000EN6thrust24THRUST_300001_SM_1000_NS6detail15normal_iteratorINSD_10device_ptrIjEEEEPiyS9_iiNS7_10__identityEEEvT0_T1_T2_T3_T4_T6_E12temp_storage+32];
	add.s32 	%r430, %r428, %r429;
	ld.shared.u32 	%r431, [_ZZN3cub18CUB_300001_SM_10006detail6reduce28DeviceReduceSingleTileKernelINS2_10policy_hubIiyN4cuda3std3__44plusIiEEE10Policy1000EN6thrust24THRUST_300001_SM_1000_NS6detail15normal_iteratorINSD_10device_ptrIjEEEEPiyS9_iiNS7_10__identityEEEvT0_T1_T2_T3_T4_T6_E12temp_storage+36];
	add.s32 	%r470, %r430, %r431;
	bra.uni 	$L__BB6_49;
$L__BB6_24:
	// begin inline asm
	mov.u32 %r321, %laneid;
	// end inline asm
	and.b32  	%r347, %r2, 992;
	add.s32 	%r348, %r347, 32;
	setp.gt.u32 	%p35, %r348, %r1;
	not.b32 	%r349, %r347;
	add.s32 	%r350, %r1, %r349;
	selp.b32 	%r345, %r350, 31, %p35;
	mov.b32 	%r324, 1;
	mov.b32 	%r346, -1;
	// begin inline asm
	shfl.sync.down.b32 %r322, %r452, %r324, %r345, %r346;
	// end inline asm
	setp.lt.s32 	%p36, %r321, %r345;
	selp.b32 	%r351, %r322, 0, %p36;
	add.s32 	%r328, %r351, %r452;
	mov.b32 	%r329, 2;
	// begin inline asm
	shfl.sync.down.b32 %r327, %r328, %r329, %r345, %r346;
	// end inline asm
	add.s32 	%r352, %r321, 2;
	setp.gt.s32 	%p37, %r352, %r345;
	selp.b32 	%r353, 0, %r327, %p37;
	add.s32 	%r333, %r328, %r353;
	mov.b32 	%r334, 4;
	// begin inline asm
	shfl.sync.down.b32 %r332, %r333, %r334, %r345, %r346;
	// end inline asm
	add.s32 	%r354, %r321, 4;
	setp.gt.s32 	%p38, %r354, %r345;
	selp.b32 	%r355, 0, %r332, %p38;
	add.s32 	%r338, %r333, %r355;
	mov.b32 	%r339, 8;
	// begin inline asm
	shfl.sync.down.b32 %r337, %r338, %r339, %r345, %r346;
	// end inline asm
	add.s32 	%r356, %r321, 8;
	setp.gt.s32 	%p39, %r356, %r345;
	selp.b32 	%r357, 0, %r337, %p39;
	add.s32 	%r343, %r338, %r357;
	mov.b32 	%r344, 16;
	// begin inline asm
	shfl.sync.down.b32 %r342, %r343, %r344, %r345, %r346;
	// end inline asm
	add.s32 	%r358, %r321, 16;
	setp.gt.s32 	%p40, %r358, %r345;
	selp.b32 	%r359, 0, %r342, %p40;
	add.s32 	%r470, %r343, %r359;
	setp.ne.s32 	%p41, %r321, 0;
	@%p41 bra 	$L__BB6_26;
	shr.u32 	%r360, %r2, 3;
	and.b32  	%r361, %r360, 124;
	mov.u32 	%r362, _ZZN3cub18CUB_300001_SM_10006detail6reduce28DeviceReduceSingleTileKernelINS2_10policy_hubIiyN4cuda3std3__44plusIiEEE10Policy1000EN6thrust24THRUST_300001_SM_1000_NS6detail15normal_iteratorINSD_10device_ptrIjEEEEPiyS9_iiNS7_10__identityEEEvT0_T1_T2_T3_T4_T6_E12temp_storage;
	add.s32 	%r363, %r362, %r361;
	st.shared.u32 	[%r363+8], %r470;
$L__BB6_26:
	bar.sync 	0;
	setp.ne.s32 	%p42, %r2, 0;
	@%p42 bra 	$L__BB6_49;
	setp.gt.u64 	%p43, %rd19, 32;
	ld.shared.u32 	%r364, [_ZZN3cub18CUB_300001_SM_10006detail6reduce28DeviceReduceSingleTileKernelINS2_10policy_hubIiyN4cuda3std3__44plusIiEEE10Policy1000EN6thrust24THRUST_300001_SM_1000_NS6detail15normal_iteratorINSD_10device_ptrIjEEEEPiyS9_iiNS7_10__identityEEEvT0_T1_T2_T3_T4_T6_E12temp_storage+12];
	selp.b32 	%r365, %r364, 0, %p43;
	add.s32 	%r366, %r365, %r470;
	setp.gt.u64 	%p44, %rd19, 64;
	ld.shared.u32 	%r367, [_ZZN3cub18CUB_300001_SM_10006detail6reduce28DeviceReduceSingleTileKernelINS2_10policy_hubIiyN4cuda3std3__44plusIiEEE10Policy1000EN6thrust24THRUST_300001_SM_1000_NS6detail15normal_iteratorINSD_10device_ptrIjEEEEPiyS9_iiNS7_10__identityEEEvT0_T1_T2_T3_T4_T6_E12temp_storage+16];
	selp.b32 	%r368, %r367, 0, %p44;
	add.s32 	%r369, %r366, %r368;
	setp.gt.u64 	%p45, %rd19, 96;
	ld.shared.u32 	%r370, [_ZZN3cub18CUB_300001_SM_10006detail6reduce28DeviceReduceSingleTileKernelINS2_10policy_hubIiyN4cuda3std3__44plusIiEEE10Policy1000EN6thrust24THRUST_300001_SM_1000_NS6detail15normal_iteratorINSD_10device_ptrIjEEEEPiyS9_iiNS7_10__identityEEEvT0_T1_T2_T3_T4_T6_E12temp_storage+20];
	selp.b32 	%r371, %r370, 0, %p45;
	add.s32 	%r372, %r369, %r371;
	setp.gt.u64 	%p46, %rd19, 128;
	ld.shared.u32 	%r373, [_ZZN3cub18CUB_300001_SM_10006detail6reduce28DeviceReduceSingleTileKernelINS2_10policy_hubIiyN4cuda3std3__44plusIiEEE10Policy1000EN6thrust24THRUST_300001_SM_1000_NS6detail15normal_iteratorINSD_10device_ptrIjEEEEPiyS9_iiNS7_10__identityEEEvT0_T1_T2_T3_T4_T6_E12temp_storage+24];
	selp.b32 	%r374, %r373, 0, %p46;
	add.s32 	%r375, %r372, %r374;
	setp.gt.u64 	%p47, %rd19, 160;
	ld.shared.u32 	%r376, [_ZZN3cub18CUB_300001_SM_10006detail6reduce28DeviceReduceSingleTileKernelINS2_10policy_hubIiyN4cuda3std3__44plusIiEEE10Policy1000EN6thrust24THRUST_300001_SM_1000_NS6detail15normal_iteratorINSD_10device_ptrIjEEEEPiyS9_iiNS7_10__identityEEEvT0_T1_T2_T3_T4_T6_E12temp_storage+28];
	selp.b32 	%r377, %r376, 0, %p47;
	add.s32 	%r378, %r375, %r377;
	setp.gt.u64 	%p48, %rd19, 192;
	ld.shared.u32 	%r379, [_ZZN3cub18CUB_300001_SM_10006detail6reduce28DeviceReduceSingleTileKernelINS2_10policy_hubIiyN4cuda3std3__44plusIiEEE10Policy1000EN6thrust24THRUST_300001_SM_1000_NS6detail15normal_iteratorINSD_10device_ptrIjEEEEPiyS9_iiNS7_10__identityEEEvT0_T1_T2_T3_T4_T6_E12temp_storage+32];
	selp.b32 	%r380, %r379, 0, %p48;
	add.s32 	%r381, %r378, %r380;
	setp.gt.u64 	%p49, %rd19, 224;
	ld.shared.u32 	%r382, [_ZZN3cub18CUB_300001_SM_10006detail6reduce28DeviceReduceSingleTileKernelINS2_10policy_hubIiyN4cuda3std3__44plusIiEEE10Policy1000EN6thrust24THRUST_300001_SM_1000_NS6detail15normal_iteratorINSD_10device_ptrIjEEEEPiyS9_iiNS7_10__identityEEEvT0_T1_T2_T3_T4_T6_E12temp_storage+36];
	selp.b32 	%r383, %r382, 0, %p49;
	add.s32 	%r470, %r381, %r383;
	bra.uni 	$L__BB6_49;
$L__BB6_28:
	mov.u32 	%r43, %tid.x;
	cvt.u64.u32 	%rd6, %r43;
	mul.wide.u32 	%rd22, %r43, 4;
	add.s64 	%rd7, %rd2, %rd22;
	ld.global.u32 	%r82, [%rd7];
	ld.global.u32 	%r83, [%rd7+1024];
	ld.global.u32 	%r84, [%rd7+2048];
	ld.global.u32 	%r85, [%rd7+3072];
	ld.global.u32 	%r86, [%rd7+4096];
	ld.global.u32 	%r87, [%rd7+5120];
	ld.global.u32 	%r88, [%rd7+6144];
	ld.global.u32 	%r89, [%rd7+7168];
	ld.global.u32 	%r90, [%rd7+8192];
	ld.global.u32 	%r91, [%rd7+9216];
	ld.global.u32 	%r92, [%rd7+10240];
	ld.global.u32 	%r93, [%rd7+11264];
	ld.global.u32 	%r94, [%rd7+12288];
	ld.global.u32 	%r95, [%rd7+13312];
	ld.global.u32 	%r96, [%rd7+14336];
	ld.global.u32 	%r97, [%rd7+15360];
	add.s32 	%r98, %r83, %r82;
	add.s32 	%r99, %r84, %r98;
	add.s32 	%r100, %r85, %r99;
	add.s32 	%r101, %r86, %r100;
	add.s32 	%r102, %r87, %r101;
	add.s32 	%r103, %r88, %r102;
	add.s32 	%r104, %r89, %r103;
	add.s32 	%r105, %r90, %r104;
	add.s32 	%r106, %r91, %r105;
	add.s32 	%r107, %r92, %r106;
	add.s32 	%r108, %r93, %r107;
	add.s32 	%r109, %r94, %r108;
	add.s32 	%r110, %r95, %r109;
	add.s32 	%r111, %r96, %r110;
	add.s32 	%r469, %r97, %r111;
	add.s64 	%rd8, %rd19, -4096;
	setp.lt.u64 	%p3, %rd8, 4096;
	mov.b64 	%rd53, 4096;
	@%p3 bra 	$L__BB6_32;
	mov.b64 	%rd53, 4096;
$L__BB6_30:
	shl.b64 	%rd24, %rd53, 2;
	add.s64 	%rd25, %rd7, %rd24;
	ld.global.u32 	%r112, [%rd25];
	ld.global.u32 	%r113, [%rd25+1024];
	ld.global.u32 	%r114, [%rd25+2048];
	ld.global.u32 	%r115, [%rd25+3072];
	ld.global.u32 	%r116, [%rd25+4096];
	ld.global.u32 	%r117, [%rd25+5120];
	ld.global.u32 	%r118, [%rd25+6144];
	ld.global.u32 	%r119, [%rd25+7168];
	ld.global.u32 	%r120, [%rd25+8192];
	ld.global.u32 	%r121, [%rd25+9216];
	ld.global.u32 	%r122, [%rd25+10240];
	ld.global.u32 	%r123, [%rd25+11264];
	ld.global.u32 	%r124, [%rd25+12288];
	ld.global.u32 	%r125, [%rd25+13312];
	ld.global.u32 	%r126, [%rd25+14336];
	ld.global.u32 	%r127, [%rd25+15360];
	add.s32 	%r128, %r112, %r469;
	add.s32 	%r129, %r113, %r128;
	add.s32 	%r130, %r114, %r129;
	add.s32 	%r131, %r115, %r130;
	add.s32 	%r132, %r116, %r131;
	add.s32 	%r133, %r117, %r132;
	add.s32 	%r134, %r118, %r133;
	add.s32 	%r135, %r119, %r134;
	add.s32 	%r136, %r120, %r135;
	add.s32 	%r137, %r121, %r136;
	add.s32 	%r138, %r122, %r137;
	add.s32 	%r139, %r123, %r138;
	add.s32 	%r140, %r124, %r139;
	add.s32 	%r141, %r125, %r140;
	add.s32 	%r142, %r126, %r141;
	add.s32 	%r469, %r127, %r142;
	sub.s64 	%rd26, %rd19, %rd53;
	setp.lt.u64 	%p4, %rd26, 4096;
	@%p4 bra 	$L__BB6_45;
	add.s64 	%rd53, %rd53, 4096;
	setp.le.u64 	%p5, %rd53, %rd8;
	@%p5 bra 	$L__BB6_30;
$L__BB6_32:
	setp.le.u64 	%p6, %rd19, %rd53;
	cvt.u32.u64 	%r143, %rd53;
	cvt.u32.u64 	%r144, %rd19;
	sub.s32 	%r145, %r144, %r143;
	setp.ge.s32 	%p7, %r43, %r145;
	or.pred  	%p8, %p6, %p7;
	@%p8 bra 	$L__BB6_45;
	not.b32 	%r149, %r43;
	add.s32 	%r150, %r149, %r144;
	sub.s32 	%r152, %r150, %r143;
	shr.u32 	%r153, %r152, 8;
	add.s32 	%r48, %r153, 1;
	and.b32  	%r49, %r48, 15;
	setp.lt.u32 	%p9, %r152, 3840;
	mov.u32 	%r459, %r43;
	@%p9 bra 	$L__BB6_36;
	and.b32  	%r154, %r48, 33554416;
	neg.s32 	%r455, %r154;
	add.s64 	%rd27, %rd53, %rd6;
	shl.b64 	%rd28, %rd27, 2;
	add.s64 	%rd29, %rd28, %rd2;
	add.s64 	%rd54, %rd29, 8192;
	mov.u32 	%r459, %r43;
$L__BB6_35:
	.pragma "nounroll";
	ld.global.u32 	%r155, [%rd54+-8192];
	add.s32 	%r156, %r155, %r469;
	ld.global.u32 	%r157, [%rd54+-7168];
	add.s32 	%r158, %r157, %r156;
	ld.global.u32 	%r159, [%rd54+-6144];
	add.s32 	%r160, %r159, %r158;
	ld.global.u32 	%r161, [%rd54+-5120];
	add.s32 	%r162, %r161, %r160;
	ld.global.u32 	%r163, [%rd54+-4096];
	add.s32 	%r164, %r163, %r162;
	ld.global.u32 	%r165, [%rd54+-3072];
	add.s32 	%r166, %r165, %r164;
	ld.global.u32 	%r167, [%rd54+-2048];
	add.s32 	%r168, %r167, %r166;
	ld.global.u32 	%r169, [%rd54+-1024];
	add.s32 	%r170, %r169, %r168;
	ld.global.u32 	%r171, [%rd54];
	add.s32 	%r172, %r171, %r170;
	ld.global.u32 	%r173, [%rd54+1024];
	add.s32 	%r174, %r173, %r172;
	ld.global.u32 	%r175, [%rd54+2048];
	add.s32 	%r176, %r175, %r174;
	ld.global.u32 	%r177, [%rd54+3072];
	add.s32 	%r178, %r177, %r176;
	ld.global.u32 	%r179, [%rd54+4096];
	add.s32 	%r180, %r179, %r178;
	ld.global.u32 	%r181, [%rd54+5120];
	add.s32 	%r182, %r181, %r180;
	ld.global.u32 	%r183, [%rd54+6144];
	add.s32 	%r184, %r183, %r182;
	ld.global.u32 	%r185, [%rd54+7168];
	add.s32 	%r469, %r185, %r184;
	add.s32 	%r459, %r459, 4096;
	add.s32 	%r455, %r455, 16;
	add.s64 	%rd54, %rd54, 16384;
	setp.ne.s32 	%p10, %r455, 0;
	@%p10 bra 	$L__BB6_35;
$L__BB6_36:
	setp.eq.s32 	%p11, %r49, 0;
	@%p11 bra 	$L__BB6_45;
	and.b32  	%r60, %r48, 7;
	setp.lt.u32 	%p12, %r49, 8;
	@%p12 bra 	$L__BB6_39;
	cvt.u64.u32 	%rd30, %r459;
	add.s64 	%rd31, %rd53, %rd30;
	shl.b64 	%rd32, %rd31, 2;
	add.s64 	%rd33, %rd2, %rd32;
	ld.global.u32 	%r187, [%rd33];
	add.s32 	%r188, %r187, %r469;
	ld.global.u32 	%r189, [%rd33+1024];
	add.s32 	%r190, %r189, %r188;
	ld.global.u32 	%r191, [%rd33+2048];
	add.s32 	%r192, %r191, %r190;
	ld.global.u32 	%r193, [%rd33+3072];
	add.s32 	%r194, %r193, %r192;
	ld.global.u32 	%r195, [%rd33+4096];
	add.s32 	%r196, %r195, %r194;
	ld.global.u32 	%r197, [%rd33+5120];
	add.s32 	%r198, %r197, %r196;
	ld.global.u32 	%r199, [%rd33+6144];
	add.s32 	%r200, %r199, %r198;
	ld.global.u32 	%r201, [%rd33+7168];
	add.s32 	%r469, %r201, %r200;
	add.s32 	%r459, %r459, 2048;
$L__BB6_39:
	setp.eq.s32 	%p13, %r60, 0;
	@%p13 bra 	$L__BB6_45;
	and.b32  	%r66, %r48, 3;
	setp.lt.u32 	%p14, %r60, 4;
	@%p14 bra 	$L__BB6_42;
	cvt.u64.u32 	%rd34, %r459;
	add.s64 	%rd35, %rd53, %rd34;
	shl.b64 	%rd36, %rd35, 2;
	add.s64 	%rd37, %rd2, %rd36;
	ld.global.u32 	%r203, [%rd37];
	add.s32 	%r204, %r203, %r469;
	ld.global.u32 	%r205, [%rd37+1024];
	add.s32 	%r206, %r205, %r204;
	ld.global.u32 	%r207, [%rd37+2048];
	add.s32 	%r208, %r207, %r206;
	ld.global.u32 	%r209, [%rd37+3072];
	add.s32 	%r469, %r209, %r208;
	add.s32 	%r459, %r459, 1024;
$L__BB6_42:
	setp.eq.s32 	%p15, %r66, 0;
	@%p15 bra 	$L__BB6_45;
	cvt.u64.u32 	%rd38, %r459;
	add.s64 	%rd39, %rd53, %rd38;
	shl.b64 	%rd40, %rd39, 2;
	add.s64 	%rd55, %rd2, %rd40;
	neg.s32 	%r467, %r66;
$L__BB6_44:
	.pragma "nounroll";
	ld.global.u32 	%r210, [%rd55];
	add.s32 	%r469, %r210, %r469;
	add.s64 	%rd55, %rd55, 1024;
	add.s32 	%r467, %r467, 1;
	setp.ne.s32 	%p16, %r467, 0;
	@%p16 bra 	$L__BB6_44;
$L__BB6_45:
	// begin inline asm
	mov.u32 %r211, %laneid;
	// end inline asm
	mov.b32 	%r214, 1;
	mov.b32 	%r235, 31;
	mov.b32 	%r236, -1;
	// begin inline asm
	shfl.sync.down.b32 %r212, %r469, %r214, %r235, %r236;
	// end inline asm
	setp.gt.s32 	%p17, %r211, 30;
	selp.b32 	%r237, 0, %r212, %p17;
	add.s32 	%r218, %r237, %r469;
	mov.b32 	%r219, 2;
	// begin inline asm
	shfl.sync.down.b32 %r217, %r218, %r219, %r235, %r236;
	// end inline asm
	setp.gt.s32 	%p18, %r211, 29;
	selp.b32 	%r238, 0, %r217, %p18;
	add.s32 	%r223, %r218, %r238;
	mov.b32 	%r224, 4;
	// begin inline asm
	shfl.sync.down.b32 %r222, %r223, %r224, %r235, %r236;
	// end inline asm
	setp.gt.s32 	%p19, %r211, 27;
	selp.b32 	%r239, 0, %r222, %p19;
	add.s32 	%r228, %r223, %r239;
	mov.b32 	%r229, 8;
	// begin inline asm
	shfl.sync.down.b32 %r227, %r228, %r229, %r235, %r236;
	// end inline asm
	setp.gt.s32 	%p20, %r211, 23;
	selp.b32 	%r240, 0, %r227, %p20;
	add.s32 	%r233, %r228, %r240;
	mov.b32 	%r234, 16;
	// begin inline asm
	shfl.sync.down.b32 %r232, %r233, %r234, %r235, %r236;
	// end inline asm
	setp.gt.s32 	%p21, %r211, 15;
	selp.b32 	%r241, 0, %r232, %p21;
	add.s32 	%r470, %r233, %r241;
	setp.ne.s32 	%p22, %r211, 0;
	@%p22 bra 	$L__BB6_47;
	shr.u32 	%r242, %r43, 3;
	and.b32  	%r243, %r242, 124;
	mov.u32 	%r244, _ZZN3cub18CUB_300001_SM_10006detail6reduce28DeviceReduceSingleTileKernelINS2_10policy_hubIiyN4cuda3std3__44plusIiEEE10Policy1000EN6thrust24THRUST_300001_SM_1000_NS6detail15normal_iteratorINSD_10device_ptrIjEEEEPiyS9_iiNS7_10__identityEEEvT0_T1_T2_T3_T4_T6_E12temp_storage;
	add.s32 	%r245, %r244, %r243;
	st.shared.u32 	[%r245+8], %r470;
$L__BB6_47:
	bar.sync 	0;
	setp.ne.s32 	%p23, %r43, 0;
	@%p23 bra 	$L__BB6_49;
	ld.shared.u32 	%r246, [_ZZN3cub18CUB_300001_SM_10006detail6reduce28DeviceReduceSingleTileKernelINS2_10policy_hubIiyN4cuda3std3__44plusIiEEE10Policy1000EN6thrust24THRUST_300001_SM_1000_NS6detail15normal_iteratorINSD_10device_ptrIjEEEEPiyS9_iiNS7_10__identityEEEvT0_T1_T2_T3_T4_T6_E12temp_storage+12];
	add.s32 	%r247, %r246, %r470;
	ld.shared.u32 	%r248, [_ZZN3cub18CUB_300001_SM_10006detail6reduce28DeviceReduceSingleTileKernelINS2_10policy_hubIiyN4cuda3std3__44plusIiEEE10Policy1000EN6thrust24THRUST_300001_SM_1000_NS6detail15normal_iteratorINSD_10device_ptrIjEEEEPiyS9_iiNS7_10__identityEEEvT0_T1_T2_T3_T4_T6_E12temp_storage+16];
	add.s32 	%r249, %r247, %r248;
	ld.shared.u32 	%r250, [_ZZN3cub18CUB_300001_SM_10006detail6reduce28DeviceReduceSingleTileKernelINS2_10policy_hubIiyN4cuda3std3__44plusIiEEE10Policy1000EN6thrust24THRUST_300001_SM_1000_NS6detail15normal_iteratorINSD_10device_ptrIjEEEEPiyS9_iiNS7_10__identityEEEvT0_T1_T2_T3_T4_T6_E12temp_storage+20];
	add.s32 	%r251, %r249, %r250;
	ld.shared.u32 	%r252, [_ZZN3cub18CUB_300001_SM_10006detail6reduce28DeviceReduceSingleTileKernelINS2_10policy_hubIiyN4cuda3std3__44plusIiEEE10Policy1000EN6thrust24THRUST_300001_SM_1000_NS6detail15normal_iteratorINSD_10device_ptrIjEEEEPiyS9_iiNS7_10__identityEEEvT0_T1_T2_T3_T4_T6_E12temp_storage+24];
	add.s32 	%r253, %r251, %r252;
	ld.shared.u32 	%r254, [_ZZN3cub18CUB_300001_SM_10006detail6reduce28DeviceReduceSingleTileKernelINS2_10policy_hubIiyN4cuda3std3__44plusIiEEE10Policy1000EN6thrust24THRUST_300001_SM_1000_NS6detail15normal_iteratorINSD_10device_ptrIjEEEEPiyS9_iiNS7_10__identityEEEvT0_T1_T2_T3_T4_T6_E12temp_storage+28];
	add.s32 	%r255, %r253, %r254;
	ld.shared.u32 	%r256, [_ZZN3cub18CUB_300001_SM_10006detail6reduce28DeviceReduceSingleTileKernelINS2_10policy_hubIiyN4cuda3std3__44plusIiEEE10Policy1000EN6thrust24THRUST_300001_SM_1000_NS6detail15normal_iteratorINSD_10device_ptrIjEEEEPiyS9_iiNS7_10__identityEEEvT0_T1_T2_T3_T4_T6_E12temp_storage+32];
	add.s32 	%r257, %r255, %r256;
	ld.shared.u32 	%r258, [_ZZN3cub18CUB_300001_SM_10006detail6reduce28DeviceReduceSingleTileKernelINS2_10policy_hubIiyN4cuda3std3__44plusIiEEE10Policy1000EN6thrust24THRUST_300001_SM_1000_NS6detail15normal_iteratorINSD_10device_ptrIjEEEEPiyS9_iiNS7_10__identityEEEvT0_T1_T2_T3_T4_T6_E12temp_storage+36];
	add.s32 	%r470, %r257, %r258;
$L__BB6_49:
	mov.u32 	%r432, %tid.x;
	setp.ne.s32 	%p57, %r432, 0;
	@%p57 bra 	$L__BB6_51;
	add.s32 	%r433, %r470, %r81;
	st.global.u32 	[%rd1], %r433;
$L__BB6_51:
	ret;

}
	// .globl	_ZN3cub18CUB_300001_SM_10006detail6reduce18DeviceReduceKernelINS2_10policy_hubIiyN4cuda3std3__44plusIiEEE10Policy1000EN6thrust24THRUST_300001_SM_1000_NS6detail15normal_iteratorINSD_10device_ptrIjEEEEyS9_iNS7_10__identityEEEvT0_PT3_T1_NS0_13GridEvenShareISN_EET2_T4_
.visible .entry _ZN3cub18CUB_300001_SM_10006detail6reduce18DeviceReduceKernelINS2_10policy_hubIiyN4cuda3std3__44plusIiEEE10Policy1000EN6thrust24THRUST_300001_SM_1000_NS6detail15normal_iteratorINSD_10device_ptrIjEEEEyS9_iNS7_10__identityEEEvT0_PT3_T1_NS0_13GridEvenShareISN_EET2_T4_(
	.param .align 8 .b8 _ZN3cub18CUB_300001_SM_10006detail6reduce18DeviceReduceKernelINS2_10policy_hubIiyN4cuda3std3__44plusIiEEE10Policy1000EN6thrust24THRUST_300001_SM_1000_NS6detail15normal_iteratorINSD_10device_ptrIjEEEEyS9_iNS7_10__identityEEEvT0_PT3_T1_NS0_13GridEvenShareISN_EET2_T4__param_0[8],
	.param .u64 .ptr .align 1 _ZN3cub18CUB_300001_SM_10006detail6reduce18DeviceReduceKernelINS2_10policy_hubIiyN4cuda3std3__44plusIiEEE10Policy1000EN6thrust24THRUST_300001_SM_1000_NS6detail15normal_iteratorINSD_10device_ptrIjEEEEyS9_iNS7_10__identityEEEvT0_PT3_T1_NS0_13GridEvenShareISN_EET2_T4__param_1,
	.param .u64 _ZN3cub18CUB_300001_SM_10006detail6reduce18DeviceReduceKernelINS2_10policy_hubIiyN4cuda3std3__44plusIiEEE10Policy1000EN6thrust24THRUST_300001_SM_1000_NS6detail15normal_iteratorINSD_10device_ptrIjEEEEyS9_iNS7_10__identityEEEvT0_PT3_T1_NS0_13GridEvenShareISN_EET2_T4__param_2,
	.param .align 8 .b8 _ZN3cub18CUB_300001_SM_10006detail6reduce18DeviceReduceKernelINS2_10policy_hubIiyN4cuda3std3__44plusIiEEE10Policy1000EN6thrust24THRUST_300001_SM_1000_NS6detail15normal_iteratorINSD_10device_ptrIjEEEEyS9_iNS7_10__identityEEEvT0_PT3_T1_NS0_13GridEvenShareISN_EET2_T4__param_3[72],
	.param .align 1 .b8 _ZN3cub18CUB_300001_SM_10006detail6reduce18DeviceReduceKernelINS2_10policy_hubIiyN4cuda3std3__44plusIiEEE10Policy1000EN6thrust24THRUST_300001_SM_1000_NS6detail15normal_iteratorINSD_10device_ptrIjEEEEyS9_iNS7_10__identityEEEvT0_PT3_T1_NS0_13GridEvenShareISN_EET2_T4__param_4[1],
	.param .align 1 .b8 _ZN3cub18CUB_300001_SM_10006detail6reduce18DeviceReduceKernelINS2_10policy_hubIiyN4cuda3std3__44plusIiEEE10Policy1000EN6thrust24THRUST_300001_SM_1000_NS6detail15normal_iteratorINSD_10device_ptrIjEEEEyS9_iNS7_10__identityEEEvT0_PT3_T1_NS0_13GridEvenShareISN_EET2_T4__param_5[1]
)
.maxntid 256
{
	.reg .pred 	%p<57>;
	.reg .b16 	%rs<4>;
	.reg .b32 	%r<502>;
	.reg .b64 	%rd<78>;
	// demoted variable
	.shared .align 4 .b8 _ZZN3cub18CUB_300001_SM_10006detail6reduce18DeviceReduceKernelINS2_10policy_hubIiyN4cuda3std3__44plusIiEEE10Policy1000EN6thrust24THRUST_300001_SM_1000_NS6detail15normal_iteratorINSD_10device_ptrIjEEEEyS9_iNS7_10__identityEEEvT0_PT3_T1_NS0_13GridEvenShareISN_EET2_T4_E12temp_storage[44];
	ld.param.u64 	%rd1, [_ZN3cub18CUB_300001_SM_10006detail6reduce18DeviceReduceKernelINS2_10policy_hubIiyN4cuda3std3__44plusIiEEE10Policy1000EN6thrust24THRUST_300001_SM_1000_NS6detail15normal_iteratorINSD_10device_ptrIjEEEEyS9_iNS7_10__identityEEEvT0_PT3_T1_NS0_13GridEvenShareISN_EET2_T4__param_3+32];
	ld.param.u32 	%r1, [_ZN3cub18CUB_300001_SM_10006detail6reduce18DeviceReduceKernelINS2_10policy_hubIiyN4cuda3std3__44plusIiEEE10Policy1000EN6thrust24THRUST_300001_SM_1000_NS6detail15normal_iteratorINSD_10device_ptrIjEEEEyS9_iNS7_10__identityEEEvT0_PT3_T1_NS0_13GridEvenShareISN_EET2_T4__param_3+40];
	ld.param.u64 	%rd25, [_ZN3cub18CUB_300001_SM_10006detail6reduce18DeviceReduceKernelINS2_10policy_hubIiyN4cuda3std3__44plusIiEEE10Policy1000EN6thrust24THRUST_300001_SM_1000_NS6detail15normal_iteratorINSD_10device_ptrIjEEEEyS9_iNS7_10__identityEEEvT0_PT3_T1_NS0_13GridEvenShareISN_EET2_T4__param_0];
	cvta.to.global.u64 	%rd2, %rd25;
	mov.u32 	%r2, %ctaid.x;
	shl.b32 	%r88, %r1, 12;
	cvt.s64.s32 	%rd3, %r88;
	shl.b32 	%r89, %r2, 12;
	cvt.u64.u32 	%rd4, %r89;
	sub.s64 	%rd5, %rd1, %rd4;
	setp.gt.u64 	%p1, %rd5, 4095;
	@%p1 bra 	$L__BB7_25;
	cvt.u32.u64 	%r287, %rd4;
	cvt.u32.u64 	%r3, %rd1;
	sub.s32 	%r4, %r3, %r287;
	mov.u32 	%r5, %tid.x;
	setp.ge.s32 	%p23, %r5, %r4;
	mov.b32 	%r482, 0;
	mov.u32 	%r471, %r5;
	@%p23 bra 	$L__BB7_3;
	add.s32 	%r289, %r287, %r5;
	mul.wide.u32 	%rd51, %r289, 4;
	add.s64 	%rd52, %rd2, %rd51;
	ld.global.u32 	%r482, [%rd52];
	add.s32 	%r471, %r5, 256;
$L__BB7_3:
	setp.ge.s32 	%p24, %r471, %r4;
	@%p24 bra 	$L__BB7_16;
	not.b32 	%r292, %r471;
	add.s32 	%r293, %r292, %r3;
	sub.s32 	%r294, %r293, %r287;
	shr.u32 	%r295, %r294, 8;
	add.s32 	%r10, %r295, 1;
	and.b32  	%r11, %r10, 15;
	setp.lt.u32 	%p25, %r294, 3840;
	@%p25 bra 	$L__BB7_7;
	and.b32  	%r296, %r10, 33554416;
	neg.s32 	%r467, %r296;
	mul.wide.u32 	%rd53, %r2, 16384;
	mul.wide.u32 	%rd54, %r471, 4;
	or.b64  	%rd55, %rd53, %rd54;
	add.s64 	%rd56, %rd55, %rd2;
	add.s64 	%rd72, %rd56, 8192;
$L__BB7_6:
	.pragma "nounroll";
	ld.global.u32 	%r297, [%rd72+-8192];
	add.s32 	%r298, %r297, %r482;
	ld.global.u32 	%r299, [%rd72+-7168];
	add.s32 	%r300, %r299, %r298;
	ld.global.u32 	%r301, [%rd72+-6144];
	add.s32 	%r302, %r301, %r300;
	ld.global.u32 	%r303, [%rd72+-5120];
	add.s32 	%r304, %r303, %r302;
	ld.global.u32 	%r305, [%rd72+-4096];
	add.s32 	%r306, %r305, %r304;
	ld.global.u32 	%r307, [%rd72+-3072];
	add.s32 	%r308, %r307, %r306;
	ld.global.u32 	%r309, [%rd72+-2048];
	add.s32 	%r310, %r309, %r308;
	ld.global.u32 	%r311, [%rd72+-1024];
	add.s32 	%r312, %r311, %r310;
	ld.global.u32 	%r313, [%rd72];
	add.s32 	%r314, %r313, %r312;
	ld.global.u32 	%r315, [%rd72+1024];
	add.s32 	%r316, %r315, %r314;
	ld.global.u32 	%r317, [%rd72+2048];
	add.s32 	%r318, %r317, %r316;
	ld.global.u32 	%r319, [%rd72+3072];
	add.s32 	%r320, %r319, %r318;
	ld.global.u32 	%r321, [%rd72+4096];
	add.s32 	%r322, %r321, %r320;
	ld.global.u32 	%r323, [%rd72+5120];
	add.s32 	%r324, %r323, %r322;
	ld.global.u32 	%r325, [%rd72+6144];
	add.s32 	%r326, %r325, %r324;
	ld.global.u32 	%r327, [%rd72+7168];
	add.s32 	%r482, %r327, %r326;
	add.s32 	%r471, %r471, 4096;
	add.s32 	%r467, %r467, 16;
	add.s64 	%rd72, %rd72, 16384;
	setp.ne.s32 	%p26, %r467, 0;
	@%p26 bra 	$L__BB7_6;
$L__BB7_7:
	setp.eq.s32 	%p27, %r11, 0;
	@%p27 bra 	$L__BB7_16;
	and.b32  	%r22, %r10, 7;
	setp.lt.u32 	%p28, %r11, 8;
	@%p28 bra 	$L__BB7_10;
	cvt.s64.s32 	%rd57, %r471;
	add.s64 	%rd58, %rd57, %rd4;
	shl.b64 	%rd59, %rd58, 2;
	add.s64 	%rd60, %rd2, %rd59;
	ld.global.u32 	%r329, [%rd60];
	add.s32 	%r330, %r329, %r482;
	ld.global.u32 	%r331, [%rd60+1024];
	add.s32 	%r332, %r331, %r330;
	ld.global.u32 	%r333, [%rd60+2048];
	add.s32 	%r334, %r333, %r332;
	ld.global.u32 	%r335, [%rd60+3072];
	add.s32 	%r336, %r335, %r334;
	ld.global.u32 	%r337, [%rd60+4096];
	add.s32 	%r338, %r337, %r336;
	ld.global.u32 	%r339, [%rd60+5120];
	add.s32 	%r340, %r339, %r338;
	ld.global.u32 	%r341, [%rd60+6144];
	add.s32 	%r342, %r341, %r340;
	ld.global.u32 	%r343, [%rd60+7168];
	add.s32 	%r482, %r343, %r342;
	add.s32 	%r471, %r471, 2048;
$L__BB7_10:
	setp.eq.s32 	%p29, %r22, 0;
	@%p29 bra 	$L__BB7_16;
	and.b32  	%r28, %r10, 3;
	setp.lt.u32 	%p30, %r22, 4;
	@%p30 bra 	$L__BB7_13;
	cvt.s64.s32 	%rd61, %r471;
	add.s64 	%rd62, %rd61, %rd4;
	shl.b64 	%rd63, %rd62, 2;
	add.s64 	%rd64, %rd2, %rd63;
	ld.global.u32 	%r345, [%rd64];
	add.s32 	%r346, %r345, %r482;
	ld.global.u32 	%r347, [%rd64+1024];
	add.s32 	%r348, %r347, %r346;
	ld.global.u32 	%r349, [%rd64+2048];
	add.s32 	%r350, %r349, %r348;
	ld.global.u32 	%r351, [%rd64+3072];
	add.s32 	%r482, %r351, %r350;
	add.s32 	%r471, %r471, 1024;
$L__BB7_13:
	setp.eq.s32 	%p31, %r28, 0;
	@%p31 bra 	$L__BB7_16;
	mul.wide.u32 	%rd65, %r2, 16384;
	add.s64 	%rd9, %rd2, %rd65;
	neg.s32 	%r479, %r28;
$L__BB7_15:
	.pragma "nounroll";
	mul.wide.s32 	%rd66, %r471, 4;
	add.s64 	%rd67, %rd9, %rd66;
	ld.global.u32 	%r352, [%rd67];
	add.s32 	%r482, %r352, %r482;
	add.s32 	%r471, %r471, 256;
	add.s32 	%r479, %r479, 1;
	setp.ne.s32 	%p32, %r479, 0;
	@%p32 bra 	$L__BB7_15;
$L__BB7_16:
	setp.lt.s32 	%p33, %r4, 256;
	@%p33 bra 	$L__BB7_21;
	// begin inline asm
	mov.u32 %r416, %laneid;
	// end inline asm
	mov.b32 	%r419, 1;
	mov.b32 	%r440, 31;
	mov.b32 	%r441, -1;
	// begin inline asm
	shfl.sync.down.b32 %r417, %r482, %r419, %r440, %r441;
	// end inline asm
	setp.gt.s32 	%p49, %r416, 30;
	selp.b32 	%r442, 0, %r417, %p49;
	add.s32 	%r423, %r442, %r482;
	mov.b32 	%r424, 2;
	// begin inline asm
	shfl.sync.down.b32 %r422, %r423, %r424, %r440, %r441;
	// end inline asm
	setp.gt.s32 	%p50, %r416, 29;
	selp.b32 	%r443, 0, %r422, %p50;
	add.s32 	%r428, %r423, %r443;
	mov.b32 	%r429, 4;
	// begin inline asm
	shfl.sync.down.b32 %r427, %r428, %r429, %r440, %r441;
	// end inline asm
	setp.gt.s32 	%p51, %r416, 27;
	selp.b32 	%r444, 0, %r427, %p51;
	add.s32 	%r433, %r428, %r444;
	mov.b32 	%r434, 8;
	// begin inline asm
	shfl.sync.down.b32 %r432, %r433, %r434, %r440, %r441;
	// end inline asm
	setp.gt.s32 	%p52, %r416, 23;
	selp.b32 	%r445, 0, %r432, %p52;
	add.s32 	%r438, %r433, %r445;
	mov.b32 	%r439, 16;
	// begin inline asm
	shfl.sync.down.b32 %r437, %r438, %r439, %r440, %r441;
	// end inline asm
	setp.gt.s32 	%p53, %r416, 15;
	selp.b32 	%r446, 0, %r437, %p53;
	add.s32 	%r501, %r438, %r446;
	setp.ne.s32 	%p54, %r416, 0;
	@%p54 bra 	$L__BB7_19;
	shr.u32 	%r447, %r5, 3;
	and.b32  	%r448, %r447, 124;
	mov.u32 	%r449, _ZZN3cub18CUB_300001_SM_10006detail6reduce18DeviceReduceKernelINS2_10policy_hubIiyN4cuda3std3__44plusIiEEE10Policy1000EN6thrust24THRUST_300001_SM_1000_NS6detail15normal_iteratorINSD_10device_ptrIjEEEEyS9_iNS7_10__identityEEEvT0_PT3_T1_NS0_13GridEvenShareISN_EET2_T4_E12temp_storage;
	add.s32 	%r450, %r449, %r448;
	st.shared.u32 	[%r450+8], %r501;
$L__BB7_19:
	bar.sync 	0;
	setp.ne.s32 	%p55, %r5, 0;
	@%p55 bra 	$L__BB7_46;
	ld.shared.u32 	%r451, [_ZZN3cub18CUB_300001_SM_10006detail6reduce18DeviceReduceKernelINS2_10policy_hubIiyN4cuda3std3__44plusIiEEE10Policy1000EN6thrust24THRUST_300001_SM_1000_NS6detail15normal_iteratorINSD_10device_ptrIjEEEEyS9_iNS7_10__identityEEEvT0_PT3_T1_NS0_13GridEvenShareISN_EET2_T4_E12temp_storage+12];
	add.s32 	%r452, %r451, %r501;
	ld.shared.u32 	%r453, [_ZZN3cub18CUB_300001_SM_10006detail6reduce18DeviceReduceKernelINS2_10policy_hubIiyN4cuda3std3__44plusIiEEE10Policy1000EN6thrust24THRUST_300001_SM_1000_NS6detail15normal_iteratorINSD_10device_ptrIjEEEEyS9_iNS7_10__identityEEEvT0_PT3_T1_NS0_13GridEvenShareISN_EET2_T4_E12temp_storage+16];
	add.s32 	%r454, %r452, %r453;
	ld.shared.u32 	%r455, [_ZZN3cub18CUB_300001_SM_10006detail6reduce18DeviceReduceKernelINS2_10policy_hubIiyN4cuda3std3__44plusIiEEE10Policy1000EN6thrust24THRUST_300001_SM_1000_NS6detail15normal_iteratorINSD_10device_ptrIjEEEEyS9_iNS7_10__identityEEEvT0_PT3_T1_NS0_13GridEvenShareISN_EET2_T4_E12temp_storage+20];
	add.s32 	%r456, %r454, %r455;
	ld.shared.u32 	%r457, [_ZZN3cub18CUB_300001_SM_10006detail6reduce18DeviceReduceKernelINS2_10policy_hubIiyN4cuda3std3__44plusIiEEE10Policy1000EN6thrust24THRUST_300001_SM_1000_NS6detail15normal_iteratorINSD_10device_ptrIjEEEEyS9_iNS7_10__identityEEEvT0_PT3_T1_NS0_13GridEvenShareISN_EET2_T4_E12temp_storage+24];
	add.s32 	%r458, %r456, %r457;
	ld.shared.u32 	%r459, [_ZZN3cub18CUB_300001_SM_10006detail6reduce18DeviceReduceKernelINS2_10policy_hubIiyN4cuda3std3__44plusIiEEE10Policy1000EN6thrust24THRUST_300001_SM_1000_NS6detail15normal_iteratorINSD_10device_ptrIjEEEEyS9_iNS7_10__identityEEEvT0_PT3_T1_NS0_13GridEvenShareISN_EET2_T4_E12temp_storage+28];
	add.s32 	%r460, %r458, %r459;
	ld.shared.u32 	%r461, [_ZZN3cub18CUB_300001_SM_10006detail6reduce18DeviceReduceKernelINS2_10policy_hubIiyN4cuda3std3__44plusIiEEE10Policy1000EN6thrust24THRUST_300001_SM_1000_NS6detail15normal_iteratorINSD_10device_ptrIjEEEEyS9_iNS7_10__identityEEEvT0_PT3_T1_NS0_13GridEvenShareISN_EET2_T4_E12temp_storage+32];
	add.s32 	%r462, %r460, %r461;
	ld.shared.u32 	%r463, [_ZZN3cub18CUB_300001_SM_10006detail6reduce18DeviceReduceKernelINS2_10policy_hubIiyN4cuda3std3__44plusIiEEE10Policy1000EN6thrust24THRUST_300001_SM_1000_NS6detail15normal_iteratorINSD_10device_ptrIjEEEEyS9_iNS7_10__identityEEEvT0_PT3_T1_NS0_13GridEvenShareISN_EET2_T4_E12temp_storage+36];
	add.s32 	%r501, %r462, %r463;
	bra.uni 	$L__BB7_46;
$L__BB7_21:
	// begin inline asm
	mov.u32 %r353, %laneid;
	// end inline asm
	and.b32  	%r379, %r5, 992;
	add.s32 	%r380, %r379, 32;
	setp.gt.s32 	%p34, %r380, %r4;
	not.b32 	%r381, %r379;
	add.s32 	%r382, %r4, %r381;
	selp.b32 	%r377, %r382, 31, %p34;
	mov.b32 	%r356, 1;
	mov.b32 	%r378, -1;
	// begin inline asm
	shfl.sync.down.b32 %r354, %r482, %r356, %r377, %r378;
	// end inline asm
	setp.lt.s32 	%p35, %r353, %r377;
	selp.b32 	%r383, %r354, 0, %p35;
	add.s32 	%r360, %r383, %r482;
	mov.b32 	%r361, 2;
	// begin inline asm
	shfl.sync.down.b32 %r359, %r360, %r361, %r377, %r378;
	// end inline asm
	add.s32 	%r384, %r353, 2;
	setp.gt.s32 	%p36, %r384, %r377;
	selp.b32 	%r385, 0, %r359, %p36;
	add.s32 	%r365, %r360, %r385;
	mov.b32 	%r366, 4;
	// begin inline asm
	shfl.sync.down.b32 %r364, %r365, %r366, %r377, %r378;
	// end inline asm
	add.s32 	%r386, %r353, 4;
	setp.gt.s32 	%p37, %r386, %r377;
	selp.b32 	%r387, 0, %r364, %p37;
	add.s32 	%r370, %r365, %r387;
	mov.b32 	%r371, 8;
	// begin inline asm
	shfl.sync.down.b32 %r369, %r370, %r371, %r377, %r378;
	// end inline asm
	add.s32 	%r388, %r353, 8;
	setp.gt.s32 	%p38, %r388, %r377;
	selp.b32 	%r389, 0, %r369, %p38;
	add.s32 	%r375, %r370, %r389;
	mov.b32 	%r376, 16;
	// begin inline asm
	shfl.sync.down.b32 %r374, %r375, %r376, %r377, %r378;
	// end inline asm
	add.s32 	%r390, %r353, 16;
	setp.gt.s32 	%p39, %r390, %r377;
	selp.b32 	%r391, 0, %r374, %p39;
	add.s32 	%r501, %r375, %r391;
	setp.ne.s32 	%p40, %r353, 0;
	@%p40 bra 	$L__BB7_23;
	shr.u32 	%r392, %r5, 3;
	and.b32  	%r393, %r392, 124;
	mov.u32 	%r394, _ZZN3cub18CUB_300001_SM_10006detail6reduce18DeviceReduceKernelINS2_10policy_hubIiyN4cuda3std3__44plusIiEEE10Policy1000EN6thrust24THRUST_300001_SM_1000_NS6detail15normal_iteratorINSD_10device_ptrIjEEEEyS9_iNS7_10__identityEEEvT0_PT3_T1_NS0_13GridEvenShareISN_EET2_T4_E12temp_storage;
	add.s32 	%r395, %r394, %r393;
	st.shared.u32 	[%r395+8], %r501;
$L__BB7_23:
	bar.sync 	0;
	setp.ne.s32 	%p41, %r5, 0;
	@%p41 bra 	$L__BB7_46;
	setp.gt.s32 	%p42, %r4, 32;
	ld.shared.u32 	%r396, [_ZZN3cub18CUB_300001_SM_10006detail6reduce18DeviceReduceKernelINS2_10policy_hubIiyN4cuda3std3__44plusIiEEE10Policy1000EN6thrust24THRUST_300001_SM_1000_NS6detail15normal_iteratorINSD_10device_ptrIjEEEEyS9_iNS7_10__identityEEEvT0_PT3_T1_NS0_13GridEvenShareISN_EET2_T4_E12temp_storage+12];
	selp.b32 	%r397, %r396, 0, %p42;
	add.s32 	%r398, %r397, %r501;
	setp.gt.s32 	%p43, %r4, 64;
	ld.shared.u32 	%r399, [_ZZN3cub18CUB_300001_SM_10006detail6reduce18DeviceReduceKernelINS2_10policy_hubIiyN4cuda3std3__44plusIiEEE10Policy1000EN6thrust24THRUST_300001_SM_1000_NS6detail15normal_iteratorINSD_10device_ptrIjEEEEyS9_iNS7_10__identityEEEvT0_PT3_T1_NS0_13GridEvenShareISN_EET2_T4_E12temp_storage+16];
	selp.b32 	%r400, %r399, 0, %p43;
	add.s32 	%r401, %r398, %r400;
	setp.gt.s32 	%p44, %r4, 96;
	ld.shared.u32 	%r402, [_ZZN3cub18CUB_300001_SM_10006detail6reduce18DeviceReduceKernelINS2_10policy_hubIiyN4cuda3std3__44plusIiEEE10Policy1000EN6thrust24THRUST_300001_SM_1000_NS6detail15normal_iteratorINSD_10device_ptrIjEEEEyS9_iNS7_10__identityEEEvT0_PT3_T1_NS0_13GridEvenShareISN_EET2_T4_E12temp_storage+20];
	selp.b32 	%r403, %r402, 0, %p44;
	add.s32 	%r404, %r401, %r403;
	setp.gt.s32 	%p45, %r4, 128;
	ld.shared.u32 	%r405, [_ZZN3cub18CUB_300001_SM_10006detail6reduce18DeviceReduceKernelINS2_10policy_hubIiyN4cuda3std3__44plusIiEEE10Policy1000EN6thrust24THRUST_300001_SM_1000_NS6detail15normal_iteratorINSD_10device_ptrIjEEEEyS9_iNS7_10__identityEEEvT0_PT3_T1_NS0_13GridEvenShareISN_EET2_T4_E12temp_storage+24];
	selp.b32 	%r406, %r405, 0, %p45;
	add.s32 	%r407, %r404, %r406;
	setp.gt.s32 	%p46, %r4, 160;
	ld.shared.u32 	%r408, [_ZZN3cub18CUB_300001_SM_10006detail6reduce18DeviceReduceKernelINS2_10policy_hubIiyN4cuda3std3__44plusIiEEE10Policy1000EN6thrust24THRUST_300001_SM_1000_NS6detail15normal_iteratorINSD_10device_ptrIjEEEEyS9_iNS7_10__identityEEEvT0_PT3_T1_NS0_13GridEvenShareISN_EET2_T4_E12temp_storage+28];
	selp.b32 	%r409, %r408, 0, %p46;
	add.s32 	%r410, %r407, %r409;
	setp.gt.s32 	%p47, %r4, 192;
	ld.shared.u32 	%r411, [_ZZN3cub18CUB_300001_SM_10006detail6reduce18DeviceReduceKernelINS2_10policy_hubIiyN4cuda3std3__44plusIiEEE10Policy1000EN6thrust24THRUST_300001_SM_1000_NS6detail15normal_iteratorINSD_10device_ptrIjEEEEyS9_iNS7_10__identityEEEvT0_PT3_T1_NS0_13GridEvenShareISN_EET2_T4_E12temp_storage+32];
	selp.b32 	%r412, %r411, 0, %p47;
	add.s32 	%r413, %r410, %r412;
	setp.gt.s32 	%p48, %r4, 224;
	ld.shared.u32 	%r414, [_ZZN3cub18CUB_300001_SM_10006detail6reduce18DeviceReduceKernelINS2_10policy_hubIiyN4cuda3std3__44plusIiEEE10Policy1000EN6thrust24THRUST_300001_SM_1000_NS6detail15normal_iteratorINSD_10device_ptrIjEEEEyS9_iNS7_10__identityEEEvT0_PT3_T1_NS0_13GridEvenShareISN_EET2_T4_E12temp_storage+36];
	selp.b32 	%r415, %r414, 0, %p48;
	add.s32 	%r501, %r413, %r415;
	bra.uni 	$L__BB7_46;
$L__BB7_25:
	cvt.u32.u64 	%r90, %rd4;
	mov.u32 	%r46, %tid.x;
	add.s32 	%r91, %r46, %r90;
	mul.wide.u32 	%rd26, %r91, 4;
	add.s64 	%rd27, %rd2, %rd26;
	ld.global.u32 	%r92, [%rd27];
	ld.global.u32 	%r93, [%rd27+1024];
	ld.global.u32 	%r94, [%rd27+2048];
	ld.global.u32 	%r95, [%rd27+3072];
	ld.global.u32 	%r96, [%rd27+4096];
	ld.global.u32 	%r97, [%rd27+5120];
	ld.global.u32 	%r98, [%rd27+6144];
	ld.global.u32 	%r99, [%rd27+7168];
	ld.global.u32 	%r100, [%rd27+8192];
	ld.global.u32 	%r101, [%rd27+9216];
	ld.global.u32 	%r102, [%rd27+10240];
	ld.global.u32 	%r103, [%rd27+11264];
	ld.global.u32 	%r104, [%rd27+12288];
	ld.global.u32 	%r105, [%rd27+13312];
	ld.global.u32 	%r106, [%rd27+14336];
	ld.global.u32 	%r107, [%rd27+15360];
	add.s32 	%r108, %r93, %r92;
	add.s32 	%r109, %r94, %r108;
	add.s32 	%r110, %r95, %r109;
	add.s32 	%r111, %r96, %r110;
	add.s32 	%r112, %r97, %r111;
	add.s32 	%r113, %r98, %r112;
	add.s32 	%r114, %r99, %r113;
	add.s32 	%r115, %r100, %r114;
	add.s32 	%r116, %r101, %r115;
	add.s32 	%r117, %r102, %r116;
	add.s32 	%r118, %r103, %r117;
	add.s32 	%r119, %r104, %r118;
	add.s32 	%r120, %r105, %r119;
	add.s32 	%r121, %r106, %r120;
	add.s32 	%r500, %r107, %r121;
	setp.lt.u64 	%p2, %rd5, %rd3;
	@%p2 bra 	$L__BB7_42;
	cvt.u32.u64 	%r123, %rd3;
	cvt.u64.u32 	%rd28, %r46;
	add.s64 	%rd74, %rd4, %rd3;
	cvt.u32.u64 	%r48, %rd1;
	not.b32 	%r125, %r46;
	add.s32 	%r126, %r125, %r48;
	sub.s32 	%r127, %r126, %r123;
	sub.s32 	%r483, %r127, %r90;
	add.s64 	%rd29, %rd74, %rd28;
	shl.b64 	%rd30, %rd29, 2;
	add.s64 	%rd31, %rd30, %rd2;
	add.s64 	%rd73, %rd31, 8192;
	mov.b32 	%r484, 0;
	shl.b32 	%r128, %r1, 12;
	mov.u64 	%rd75, %rd4;
$L__BB7_27:
	cvt.s64.s32 	%rd15, %r128;
	add.s64 	%rd75, %rd75, %rd15;
	add.s64 	%rd32, %rd1, -4096;
	setp.gt.u64 	%p3, %rd75, %rd32;
	@%p3 bra 	$L__BB7_29;
	shl.b32 	%r129, %r1, 12;
	cvt.s64.s32 	%rd33, %r129;
	cvt.u64.u32 	%rd34, %r46;
	add.s64 	%rd35, %rd75, %rd34;
	shl.b64 	%rd36, %rd35, 2;
	add.s64 	%rd37, %rd2, %rd36;
	ld.global.u32 	%r130, [%rd37];
	ld.global.u32 	%r131, [%rd37+1024];
	ld.global.u32 	%r132, [%rd37+2048];
	ld.global.u32 	%r133, [%rd37+3072];
	ld.global.u32 	%r134, [%rd37+4096];
	ld.global.u32 	%r135, [%rd37+5120];
	ld.global.u32 	%r136, [%rd37+6144];
	ld.global.u32 	%r137, [%rd37+7168];
	ld.global.u32 	%r138, [%rd37+8192];
	ld.global.u32 	%r139, [%rd37+9216];
	ld.global.u32 	%r140, [%rd37+10240];
	ld.global.u32 	%r141, [%rd37+11264];
	ld.global.u32 	%r142, [%rd37+12288];
	ld.global.u32 	%r143, [%rd37+13312];
	ld.global.u32 	%r144, [%rd37+14336];
	ld.global.u32 	%r145, [%rd37+15360];
	add.s32 	%r146, %r130, %r500;
	add.s32 	%r147, %r131, %r146;
	add.s32 	%r148, %r132, %r147;
	add.s32 	%r149, %r133, %r148;
	add.s32 	%r150, %r134, %r149;
	add.s32 	%r151, %r135, %r150;
	add.s32 	%r152, %r136, %r151;
	add.s32 	%r153, %r137, %r152;
	add.s32 	%r154, %r138, %r153;
	add.s32 	%r155, %r139, %r154;
	add.s32 	%r156, %r140, %r155;
	add.s32 	%r157, %r141, %r156;
	add.s32 	%r158, %r142, %r157;
	add.s32 	%r159, %r143, %r158;
	add.s32 	%r160, %r144, %r159;
	add.s32 	%r500, %r145, %r160;
	sub.s64 	%rd38, %rd1, %rd75;
	setp.lt.u64 	%p4, %rd38, %rd33;
	add.s32 	%r484, %r484, 1;
	add.s64 	%rd74, %rd74, %rd33;
	sub.s32 	%r483, %r483, %r129;
	mul.wide.s32 	%rd39, %r129, 4;
	add.s64 	%rd73, %rd73, %rd39;
	@%p4 bra 	$L__BB7_42;
	bra.uni 	$L__BB7_27;
$L__BB7_29:
	setp.le.u64 	%p5, %rd1, %rd75;
	cvt.u32.u64 	%r161, %rd75;
	cvt.u32.u64 	%r162, %rd1;
	sub.s32 	%r163, %r162, %r161;
	setp.ge.s32 	%p6, %r46, %r163;
	or.pred  	%p7, %p5, %p6;
	@%p7 bra 	$L__BB7_42;
	cvt.u32.u64 	%r166, %rd15;
	cvt.u32.u64 	%r167, %rd4;
	not.b32 	%r168, %r46;
	add.s32 	%r169, %r168, %r48;
	add.s32 	%r170, %r166, %r167;
	sub.s32 	%r171, %r169, %r170;
	mul.lo.s32 	%r172, %r1, %r484;
	shl.b32 	%r173, %r172, 12;
	sub.s32 	%r174, %r171, %r173;
	shr.u32 	%r175, %r174, 8;
	add.s32 	%r56, %r175, 1;
	and.b32  	%r57, %r56, 15;
	setp.lt.u32 	%p8, %r174, 3840;
	mov.u32 	%r490, %r46;
	@%p8 bra 	$L__BB7_33;
	shr.u32 	%r176, %r483, 8;
	add.s32 	%r177, %r176, 1;
	and.b32  	%r178, %r177, 33554416;
	neg.s32 	%r486, %r178;
	mov.u32 	%r490, %r46;
$L__BB7_32:
	.pragma "nounroll";
	ld.global.u32 	%r179, [%rd73+-8192];
	add.s32 	%r180, %r179, %r500;
	ld.global.u32 	%r181, [%rd73+-7168];
	add.s32 	%r182, %r181, %r180;
	ld.global.u32 	%r183, [%rd73+-6144];
	add.s32 	%r184, %r183, %r182;
	ld.global.u32 	%r185, [%rd73+-5120];
	add.s32 	%r186, %r185, %r184;
	ld.global.u32 	%r187, [%rd73+-4096];
	add.s32 	%r188, %r187, %r186;
	ld.global.u32 	%r189, [%rd73+-3072];
	add.s32 	%r190, %r189, %r188;
	ld.global.u32 	%r191, [%rd73+-2048];
	add.s32 	%r192, %r191, %r190;
	ld.global.u32 	%r193, [%rd73+-1024];
	add.s32 	%r194, %r193, %r192;
	ld.global.u32 	%r195, [%rd73];
	add.s32 	%r196, %r195, %r194;
	ld.global.u32 	%r197, [%rd73+1024];
	add.s32 	%r198, %r197, %r196;
	ld.global.u32 	%r199, [%rd73+2048];
	add.s32 	%r200, %r199, %r198;
	ld.global.u32 	%r201, [%rd73+3072];
	add.s32 	%r202, %r201, %r200;
	ld.global.u32 	%r203, [%rd73+4096];
	add.s32 	%r204, %r203, %r202;
	ld.global.u32 	%r205, [%rd73+5120];
	add.s32 	%r206, %r205, %r204;
	ld.global.u32 	%r207, [%rd73+6144];
	add.s32 	%r208, %r207, %r206;
	ld.global.u32 	%r209, [%rd73+7168];
	add.s32 	%r500, %r209, %r208;
	add.s32 	%r490, %r490, 4096;
	add.s32 	%r486, %r486, 16;
	add.s64 	%rd73, %rd73, 16384;
	setp.ne.s32 	%p9, %r486, 0;
	@%p9 bra 	$L__BB7_32;
$L__BB7_33:
	setp.eq.s32 	%p10, %r57, 0;
	@%p10 bra 	$L__BB7_42;
	and.b32  	%r68, %r56, 7;
	setp.lt.u32 	%p11, %r57, 8;
	@%p11 bra 	$L__BB7_36;
	cvt.u64.u32 	%rd40, %r490;
	add.s64 	%rd41, %rd75, %rd40;
	shl.b64 	%rd42, %rd41, 2;
	add.s64 	%rd43, %rd2, %rd42;
	ld.global.u32 	%r211, [%rd43];
	add.s32 	%r212, %r211, %r500;
	ld.global.u32 	%r213, [%rd43+1024];
	add.s32 	%r214, %r213, %r212;
	ld.global.u32 	%r215, [%rd43+2048];
	add.s32 	%r216, %r215, %r214;
	ld.global.u32 	%r217, [%rd43+3072];
	add.s32 	%r218, %r217, %r216;
	ld.global.u32 	%r219, [%rd43+4096];
	add.s32 	%r220, %r219, %r218;
	ld.global.u32 	%r221, [%rd43+5120];
	add.s32 	%r222, %r221, %r220;
	ld.global.u32 	%r223, [%rd43+6144];
	add.s32 	%r224, %r223, %r222;
	ld.global.u32 	%r225, [%rd43+7168];
	add.s32 	%r500, %r225, %r224;
	add.s32 	%r490, %r490, 2048;
$L__BB7_36:
	setp.eq.s32 	%p12, %r68, 0;
	@%p12 bra 	$L__BB7_42;
	setp.lt.u32 	%p13, %r68, 4;
	@%p13 bra 	$L__BB7_39;
	cvt.u64.u32 	%rd44, %r490;
	add.s64 	%rd45, %rd75, %rd44;
	shl.b64 	%rd46, %rd45, 2;
	add.s64 	%rd47, %rd2, %rd46;
	ld.global.u32 	%r227, [%rd47];
	add.s32 	%r228, %r227, %r500;
	ld.global.u32 	%r229, [%rd47+1024];
	add.s32 	%r230, %r229, %r228;
	ld.global.u32 	%r231, [%rd47+2048];
	add.s32 	%r232, %r231, %r230;
	ld.global.u32 	%r233, [%rd47+3072];
	add.s32 	%r500, %r233, %r232;
	add.s32 	%r490, %r490, 1024;
$L__BB7_39:
	and.b32  	%r234, %r56, 3;
	setp.eq.s32 	%p14, %r234, 0;
	@%p14 bra 	$L__BB7_42;
	cvt.u64.u32 	%rd48, %r490;
	add.s64 	%rd49, %rd48, %rd74;
	shl.b64 	%rd50, %rd49, 2;
	add.s64 	%rd77, %rd2, %rd50;
	cvt.u16.u32 	%rs1, %r483;
	shr.u16 	%rs2, %rs1, 8;
	add.s16 	%rs3, %rs2, 1;
	cvt.u32.u16 	%r235, %rs3;
	and.b32  	%r236, %r235, 3;
	neg.s32 	%r498, %r236;
$L__BB7_41:
	.pragma "nounroll";
	ld.global.u32 	%r237, [%rd77];
	add.s32 	%r500, %r237, %r500;
	add.s64 	%rd77, %rd77, 1024;
	add.s32 	%r498, %r498, 1;
	setp.ne.s32 	%p15, %r498, 0;
	@%p15 bra 	$L__BB7_41;
$L__BB7_42:
	// begin inline asm
	mov.u32 %r238, %laneid;
	// end inline asm
	mov.b32 	%r241, 1;
	mov.b32 	%r262, 31;
	mov.b32 	%r263, -1;
	// begin inline asm
	shfl.sync.down.b32 %r239, %r500, %r241, %r262, %r263;
	// end inline asm
	setp.gt.s32 	%p16, %r238, 30;
	selp.b32 	%r264, 0, %r239, %p16;
	add.s32 	%r245, %r264, %r500;
	mov.b32 	%r246, 2;
	// begin inline asm
	shfl.sync.down.b32 %r244, %r245, %r246, %r262, %r263;
	// end inline asm
	setp.gt.s32 	%p17, %r238, 29;
	selp.b32 	%r265, 0, %r244, %p17;
	add.s32 	%r250, %r245, %r265;
	mov.b32 	%r251, 4;
	// begin inline asm
	shfl.sync.down.b32 %r249, %r250, %r251, %r262, %r263;
	// end inline asm
	setp.gt.s32 	%p18, %r238, 27;
	selp.b32 	%r266, 0, %r249, %p18;
	add.s32 	%r255, %r250, %r266;
	mov.b32 	%r256, 8;
	// begin inline asm
	shfl.sync.down.b32 %r254, %r255, %r256, %r262, %r263;
	// end inline asm
	setp.gt.s32 	%p19, %r238, 23;
	selp.b32 	%r267, 0, %r254, %p19;
	add.s32 	%r260, %r255, %r267;
	mov.b32 	%r261, 16;
	// begin inline asm
	shfl.sync.down.b32 %r259, %r260, %r261, %r262, %r263;
	// end inline asm
	setp.gt.s32 	%p20, %r238, 15;
	selp.b32 	%r268, 0, %r259, %p20;
	add.s32 	%r501, %r260, %r268;
	setp.ne.s32 	%p21, %r238, 0;
	@%p21 bra 	$L__BB7_44;
	shr.u32 	%r269, %r46, 3;
	and.b32  	%r270, %r269, 124;
	mov.u32 	%r271, _ZZN3cub18CUB_300001_SM_10006detail6reduce18DeviceReduceKernelINS2_10policy_hubIiyN4cuda3std3__44plusIiEEE10Policy1000EN6thrust24THRUST_300001_SM_1000_NS6detail15normal_iteratorINSD_10device_ptrIjEEEEyS9_iNS7_10__identityEEEvT0_PT3_T1_NS0_13GridEvenShareISN_EET2_T4_E12temp_storage;
	add.s32 	%r272, %r271, %r270;
	st.shared.u32 	[%r272+8], %r501;
$L__BB7_44:
	bar.sync 	0;
	setp.ne.s32 	%p22, %r46, 0;
	@%p22 bra 	$L__BB7_46;
	ld.shared.u32 	%r273, [_ZZN3cub18CUB_300001_SM_10006detail6reduce18DeviceReduceKernelINS2_10policy_hubIiyN4cuda3std3__44plusIiEEE10Policy1000EN6thrust24THRUST_300001_SM_1000_NS6detail15normal_iteratorINSD_10device_ptrIjEEEEyS9_iNS7_10__identityEEEvT0_PT3_T1_NS0_13GridEvenShareISN_EET2_T4_E12temp_storage+12];
	add.s32 	%r274, %r273, %r501;
	ld.shared.u32 	%r275, [_ZZN3cub18CUB_300001_SM_10006detail6reduce18DeviceReduceKernelINS2_10policy_hubIiyN4cuda3std3__44plusIiEEE10Policy1000EN6thrust24THRUST_300001_SM_1000_NS6detail15normal_iteratorINSD_10device_ptrIjEEEEyS9_iNS7_10__identityEEEvT0_PT3_T1_NS0_13GridEvenShareISN_EET2_T4_E12temp_storage+16];
	add.s32 	%r276, %r274, %r275;
	ld.shared.u32 	%r277, [_ZZN3cub18CUB_300001_SM_10006detail6reduce18DeviceReduceKernelINS2_10policy_hubIiyN4cuda3std3__44plusIiEEE10Policy1000EN6thrust24THRUST_300001_SM_1000_NS6detail15normal_iteratorINSD_10device_ptrIjEEEEyS9_iNS7_10__identityEEEvT0_PT3_T1_NS0_13GridEvenShareISN_EET2_T4_E12temp_storage+20];
	add.s32 	%r278, %r276, %r277;
	ld.shared.u32 	%r279, [_ZZN3cub18CUB_300001_SM_10006detail6reduce18DeviceReduceKernelINS2_10policy_hubIiyN4cuda3std3__44plusIiEEE10Policy1000EN6thrust24THRUST_300001_SM_1000_NS6detail15normal_iteratorINSD_10device_ptrIjEEEEyS9_iNS7_10__identityEEEvT0_PT3_T1_NS0_13GridEvenShareISN_EET2_T4_E12temp_storage+24];
	add.s32 	%r280, %r278, %r279;
	ld.shared.u32 	%r281, [_ZZN3cub18CUB_300001_SM_10006detail6reduce18DeviceReduceKernelINS2_10policy_hubIiyN4cuda3std3__44plusIiEEE10Policy1000EN6thrust24THRUST_300001_SM_1000_NS6detail15normal_iteratorINSD_10device_ptrIjEEEEyS9_iNS7_10__identityEEEvT0_PT3_T1_NS0_13GridEvenShareISN_EET2_T4_E12temp_storage+28];
	add.s32 	%r282, %r280, %r281;
	ld.shared.u32 	%r283, [_ZZN3cub18CUB_300001_SM_10006detail6reduce18DeviceReduceKernelINS2_10policy_hubIiyN4cuda3std3__44plusIiEEE10Policy1000EN6thrust24THRUST_300001_SM_1000_NS6detail15normal_iteratorINSD_10device_ptrIjEEEEyS9_iNS7_10__identityEEEvT0_PT3_T1_NS0_13GridEvenShareISN_EET2_T4_E12temp_storage+32];
	add.s32 	%r284, %r282, %r283;
	ld.shared.u32 	%r285, [_ZZN3cub18CUB_300001_SM_10006detail6reduce18DeviceReduceKernelINS2_10policy_hubIiyN4cuda3std3__44plusIiEEE10Policy1000EN6thrust24THRUST_300001_SM_1000_NS6detail15normal_iteratorINSD_10device_ptrIjEEEEyS9_iNS7_10__identityEEEvT0_PT3_T1_NS0_13GridEvenShareISN_EET2_T4_E12temp_storage+36];
	add.s32 	%r501, %r284, %r285;
$L__BB7_46:
	mov.u32 	%r464, %tid.x;
	setp.ne.s32 	%p56, %r464, 0;
	@%p56 bra 	$L__BB7_48;
	ld.param.u64 	%rd71, [_ZN3cub18CUB_300001_SM_10006detail6reduce18DeviceReduceKernelINS2_10policy_hubIiyN4cuda3std3__44plusIiEEE10Policy1000EN6thrust24THRUST_300001_SM_1000_NS6detail15normal_iteratorINSD_10device_ptrIjEEEEyS9_iNS7_10__identityEEEvT0_PT3_T1_NS0_13GridEvenShareISN_EET2_T4__param_1];
	cvta.to.global.u64 	%rd68, %rd71;
	mul.wide.u32 	%rd69, %r2, 4;
	add.s64 	%rd70, %rd68, %rd69;
	st.global.u32 	[%rd70], %r501;
$L__BB7_48:
	ret;

}
	// .globl	_ZN3cub18CUB_300001_SM_10006detail6reduce28DeviceReduceSingleTileKernelINS2_10policy_hubIiyN4cuda3std3__44plusIiEEE10Policy1000EPiSC_iS9_iiNS7_10__identityEEEvT0_T1_T2_T3_T4_T6_
.visible .entry _ZN3cub18CUB_300001_SM_10006detail6reduce28DeviceReduceSingleTileKernelINS2_10policy_hubIiyN4cuda3std3__44plusIiEEE10Policy1000EPiSC_iS9_iiNS7_10__identityEEEvT0_T1_T2_T3_T4_T6_(
	.param .u64 .ptr .align 1 _ZN3cub18CUB_300001_SM_10006detail6reduce28DeviceReduceSingleTileKernelINS2_10policy_hubIiyN4cuda3std3__44plusIiEEE10Policy1000EPiSC_iS9_iiNS7_10__identityEEEvT0_T1_T2_T3_T4_T6__param_0,
	.param .u64 .ptr .align 1 _ZN3cub18CUB_300001_SM_10006detail6reduce28DeviceReduceSingleTileKernelINS2_10policy_hubIiyN4cuda3std3__44plusIiEEE10Policy1000EPiSC_iS9_iiNS7_10__identityEEEvT0_T1_T2_T3_T4_T6__param_1,
	.param .u32 _ZN3cub18CUB_300001_SM_10006detail6reduce28DeviceReduceSingleTileKernelINS2_10policy_hubIiyN4cuda3std3__44plusIiEEE10Policy1000EPiSC_iS9_iiNS7_10__identityEEEvT0_T1_T2_T3_T4_T6__param_2,
	.param .align 1 .b8 _ZN3cub18CUB_300001_SM_10006detail6reduce28DeviceReduceSingleTileKernelINS2_10policy_hubIiyN4cuda3std3__44plusIiEEE10Policy1000EPiSC_iS9_iiNS7_10__identityEEEvT0_T1_T2_T3_T4_T6__param_3[1],
	.param .u32 _ZN3cub18CUB_300001_SM_10006detail6reduce28DeviceReduceSingleTileKernelINS2_10policy_hubIiyN4cuda3std3__44plusIiEEE10Policy1000EPiSC_iS9_iiNS7_10__identityEEEvT0_T1_T2_T3_T4_T6__param_4,
	.param .align 1 .b8 _ZN3cub18CUB_300001_SM_10006detail6reduce28DeviceReduceSingleTileKernelINS2_10policy_hubIiyN4cuda3std3__44plusIiEEE10Policy1000EPiSC_iS9_iiNS7_10__identityEEEvT0_T1_T2_T3_T4_T6__param_5[1]
)
.maxntid 256
.minnctapersm 1
{
	.reg .pred 	%p<97>;
	.reg .b32 	%r<687>;
	.reg .b64 	%rd<125>;
	// demoted variable
	.shared .align 4 .b8 _ZZN3cub18CUB_300001_SM_10006detail6reduce28DeviceReduceSingleTileKernelINS2_10policy_hubIiyN4cuda3std3__44plusIiEEE10Policy1000EPiSC_iS9_iiNS7_10__identityEEEvT0_T1_T2_T3_T4_T6_E12temp_storage[44];
	ld.param.u64 	%rd16, [_ZN3cub18CUB_300001_SM_10006detail6reduce28DeviceReduceSingleTileKernelINS2_10policy_hubIiyN4cuda3std3__44plusIiEEE10Policy1000EPiSC_iS9_iiNS7_10__identityEEEvT0_T1_T2_T3_T4_T6__param_0];
	ld.param.u64 	%rd17, [_ZN3cub18CUB_300001_SM_10006detail6reduce28DeviceReduceSingleTileKernelINS2_10policy_hubIiyN4cuda3std3__44plusIiEEE10Policy1000EPiSC_iS9_iiNS7_10__identityEEEvT0_T1_T2_T3_T4_T6__param_1];
	ld.param.u32 	%r120, [_ZN3cub18CUB_300001_SM_10006detail6reduce28DeviceReduceSingleTileKernelINS2_10policy_hubIiyN4cuda3std3__44plusIiEEE10Policy1000EPiSC_iS9_iiNS7_10__identityEEEvT0_T1_T2_T3_T4_T6__param_2];
	ld.param.u32 	%r121, [_ZN3cub18CUB_300001_SM_10006detail6reduce28DeviceReduceSingleTileKernelINS2_10policy_hubIiyN4cuda3std3__44plusIiEEE10Policy1000EPiSC_iS9_iiNS7_10__identityEEEvT0_T1_T2_T3_T4_T6__param_4];
	cvta.to.global.u64 	%rd1, %rd17;
	setp.ne.s32 	%p1, %r120, 0;
	@%p1 bra 	$L__BB8_3;
	mov.u32 	%r633, %tid.x;
	setp.ne.s32 	%p96, %r633, 0;
	@%p96 bra 	$L__BB8_74;
	st.global.u32 	[%rd1], %r121;
	bra.uni 	$L__BB8_74;
$L__BB8_3:
	and.b64  	%rd18, %rd16, 15;
	setp.ne.s64 	%p2, %rd18, 0;
	@%p2 bra 	$L__BB8_38;
	setp.gt.s32 	%p49, %r120, 4095;
	@%p49 bra 	$L__BB8_22;
	mov.u32 	%r1, %tid.x;
	setp.ge.s32 	%p66, %r1, %r120;
	mov.b32 	%r644, 0;
	mov.u32 	%r639, %r1;
	@%p66 bra 	$L__BB8_7;
	mul.wide.u32 	%rd113, %r1, 4;
	add.s64 	%rd112, %rd16, %rd113;
	// begin inline asm
	ld.global.nc.u32 %r644, [%rd112];
	// end inline asm
	add.s32 	%r639, %r1, 256;
$L__BB8_7:
	setp.ge.s32 	%p67, %r639, %r120;
	@%p67 bra 	$L__BB8_13;
	not.b32 	%r507, %r639;
	add.s32 	%r6, %r120, %r507;
	and.b32  	%r508, %r6, 768;
	setp.eq.s32 	%p68, %r508, 768;
	@%p68 bra 	$L__BB8_11;
	mul.wide.u32 	%rd114, %r639, 4;
	add.s64 	%rd121, %rd16, %rd114;
	shr.u32 	%r509, %r6, 8;
	add.s32 	%r510, %r509, 1;
	and.b32  	%r511, %r510, 3;
	neg.s32 	%r636, %r511;
$L__BB8_10:
	.pragma "nounroll";
	// begin inline asm
	ld.global.nc.u32 %r512, [%rd121];
	// end inline asm
	add.s32 	%r644, %r512, %r644;
	add.s32 	%r639, %r639, 256;
	add.s64 	%rd121, %rd121, 1024;
	add.s32 	%r636, %r636, 1;
	setp.ne.s32 	%p69, %r636, 0;
	@%p69 bra 	$L__BB8_10;
$L__BB8_11:
	setp.lt.u32 	%p70, %r6, 768;
	@%p70 bra 	$L__BB8_13;
$L__BB8_12:
	mul.wide.s32 	%rd120, %r639, 4;
	add.s64 	%rd116, %rd16, %rd120;
	// begin inline asm
	ld.global.nc.u32 %r513, [%rd116];
	// end inline asm
	add.s32 	%r517, %r513, %r644;
	add.s64 	%rd117, %rd116, 1024;
	// begin inline asm
	ld.global.nc.u32 %r514, [%rd117];
	// end inline asm
	add.s32 	%r518, %r514, %r517;
	add.s64 	%rd118, %rd116, 2048;
	// begin inline asm
	ld.global.nc.u32 %r515, [%rd118];
	// end inline asm
	add.s32 	%r519, %r515, %r518;
	add.s64 	%rd119, %rd116, 3072;
	// begin inline asm
	ld.global.nc.u32 %r516, [%rd119];
	// end inline asm
	add.s32 	%r644, %r516, %r519;
	add.s32 	%r639, %r639, 1024;
	setp.lt.s32 	%p71, %r639, %r120;
	@%p71 bra 	$L__BB8_12;
$L__BB8_13:
	setp.lt.s32 	%p72, %r120, 256;
	@%p72 bra 	$L__BB8_18;
	// begin inline asm
	mov.u32 %r583, %laneid;
	// end inline asm
	mov.b32 	%r586, 1;
	mov.b32 	%r607, 31;
	mov.b32 	%r608, -1;
	// begin inline asm
	shfl.sync.down.b32 %r584, %r644, %r586, %r607, %r608;
	// end inline asm
	setp.gt.s32 	%p88, %r583, 30;
	selp.b32 	%r609, 0, %r584, %p88;
	add.s32 	%r590, %r609, %r644;
	mov.b32 	%r591, 2;
	// begin inline asm
	shfl.sync.down.b32 %r589, %r590, %r591, %r607, %r608;
	// end inline asm
	setp.gt.s32 	%p89, %r583, 29;
	selp.b32 	%r610, 0, %r589, %p89;
	add.s32 	%r595, %r590, %r610;
	mov.b32 	%r596, 4;
	// begin inline asm
	shfl.sync.down.b32 %r594, %r595, %r596, %r607, %r608;
	// end inline asm
	setp.gt.s32 	%p90, %r583, 27;
	selp.b32 	%r611, 0, %r594, %p90;
	add.s32 	%r600, %r595, %r611;
	mov.b32 	%r601, 8;
	// begin inline asm
	shfl.sync.down.b32 %r599, %r600, %r601, %r607, %r608;
	// end inline asm
	setp.gt.s32 	%p91, %r583, 23;
	selp.b32 	%r612, 0, %r599, %p91;
	add.s32 	%r605, %r600, %r612;
	mov.b32 	%r606, 16;
	// begin inline asm
	shfl.sync.down.b32 %r604, %r605, %r606, %r607, %r608;
	// end inline asm
	setp.gt.s32 	%p92, %r583, 15;
	selp.b32 	%r613, 0, %r604, %p92;
	add.s32 	%r686, %r605, %r613;
	setp.ne.s32 	%p93, %r583, 0;
	@%p93 bra 	$L__BB8_16;
	shr.u32 	%r614, %r1, 3;
	and.b32  	%r615, %r614, 124;
	mov.u32 	%r616, _ZZN3cub18CUB_300001_SM_10006detail6reduce28DeviceReduceSingleTileKernelINS2_10policy_hubIiyN4cuda3std3__44plusIiEEE10Policy1000EPiSC_iS9_iiNS7_10__identityEEEvT0_T1_T2_T3_T4_T6_E12temp_storage;
	add.s32 	%r617, %r616, %r615;
	st.shared.u32 	[%r617+8], %r686;
$L__BB8_16:
	bar.sync 	0;
	setp.ne.s32 	%p94, %r1, 0;
	@%p94 bra 	$L__BB8_72;
	ld.shared.u32 	%r618, [_ZZN3cub18CUB_300001_SM_10006detail6reduce28DeviceReduceSingleTileKernelINS2_10policy_hubIiyN4cuda3std3__44plusIiEEE10Policy1000EPiSC_iS9_iiNS7_10__identityEEEvT0_T1_T2_T3_T4_T6_E12temp_storage+12];
	add.s32 	%r619, %r618, %r686;
	ld.shared.u32 	%r620, [_ZZN3cub18CUB_300001_SM_10006detail6reduce28DeviceReduceSingleTileKernelINS2_10policy_hubIiyN4cuda3std3__44plusIiEEE10Policy1000EPiSC_iS9_iiNS7_10__identityEEEvT0_T1_T2_T3_T4_T6_E12temp_storage+16];
	add.s32 	%r621, %r619, %r620;
	ld.shared.u32 	%r622, [_ZZN3cub18CUB_300001_SM_10006detail6reduce28DeviceReduceSingleTileKernelINS2_10policy_hubIiyN4cuda3std3__44plusIiEEE10Policy1000EPiSC_iS9_iiNS7_10__identityEEEvT0_T1_T2_T3_T4_T6_E12temp_storage+20];
	add.s32 	%r623, %r621, %r622;
	ld.shared.u32 	%r624, [_ZZN3cub18CUB_300001_SM_10006detail6reduce28DeviceReduceSingleTileKernelINS2_10policy_hubIiyN4cuda3std3__44plusIiEEE10Policy1000EPiSC_iS9_iiNS7_10__identityEEEvT0_T1_T2_T3_T4_T6_E12temp_storage+24];
	add.s32 	%r625, %r623, %r624;
	ld.shared.u32 	%r626, [_ZZN3cub18CUB_300001_SM_10006detail6reduce28DeviceReduceSingleTileKernelINS2_10policy_hubIiyN4cuda3std3__44plusIiEEE10Policy1000EPiSC_iS9_iiNS7_10__identityEEEvT0_T1_T2_T3_T4_T6_E12temp_storage+28];
	add.s32 	%r627, %r625, %r626;
	ld.shared.u32 	%r628, [_ZZN3cub18CUB_300001_SM_10006detail6reduce28DeviceReduceSingleTileKernelINS2_10policy_hubIiyN4cuda3std3__44plusIiEEE10Policy1000EPiSC_iS9_iiNS7_10__identityEEEvT0_T1_T2_T3_T4_T6_E12temp_storage+32];
	add.s32 	%r629, %r627, %r628;
	ld.shared.u32 	%r630, [_ZZN3cub18CUB_300001_SM_10006detail6reduce28DeviceReduceSingleTileKernelINS2_10policy_hubIiyN4cuda3std3__44plusIiEEE10Policy1000EPiSC_iS9_iiNS7_10__identityEEEvT0_T1_T2_T3_T4_T6_E12temp_storage+36];
	add.s32 	%r686, %r629, %r630;
	bra.uni 	$L__BB8_72;
$L__BB8_18:
	// begin inline asm
	mov.u32 %r520, %laneid;
	// end inline asm
	and.b32  	%r546, %r1, 992;
	add.s32 	%r547, %r546, 32;
	setp.gt.s32 	%p73, %r547, %r120;
	not.b32 	%r548, %r546;
	add.s32 	%r549, %r120, %r548;
	selp.b32 	%r544, %r549, 31, %p73;
	mov.b32 	%r523, 1;
	mov.b32 	%r545, -1;
	// begin inline asm
	shfl.sync.down.b32 %r521, %r644, %r523, %r544, %r545;
	// end inline asm
	setp.lt.s32 	%p74, %r520, %r544;
	selp.b32 	%r550, %r521, 0, %p74;
	add.s32 	%r527, %r550, %r644;
	mov.b32 	%r528, 2;
	// begin inline asm
	shfl.sync.down.b32 %r526, %r527, %r528, %r544, %r545;
	// end inline asm
	add.s32 	%r551, %r520, 2;
	setp.gt.s32 	%p75, %r551, %r544;
	selp.b32 	%r552, 0, %r526, %p75;
	add.s32 	%r532, %r527, %r552;
	mov.b32 	%r533, 4;
	// begin inline asm
	shfl.sync.down.b32 %r531, %r532, %r533, %r544, %r545;
	// end inline asm
	add.s32 	%r553, %r520, 4;
	setp.gt.s32 	%p76, %r553, %r544;
	selp.b32 	%r554, 0, %r531, %p76;
	add.s32 	%r537, %r532, %r554;
	mov.b32 	%r538, 8;
	// begin inline asm
	shfl.sync.down.b32 %r536, %r537, %r538, %r544, %r545;
	// end inline asm
	add.s32 	%r555, %r520, 8;
	setp.gt.s32 	%p77, %r555, %r544;
	selp.b32 	%r556, 0, %r536, %p77;
	add.s32 	%r542, %r537, %r556;
	mov.b32 	%r543, 16;
	// begin inline asm
	shfl.sync.down.b32 %r541, %r542, %r543, %r544, %r545;
	// end inline asm
	add.s32 	%r557, %r520, 16;
	setp.gt.s32 	%p78, %r557, %r544;
	selp.b32 	%r558, 0, %r541, %p78;
	add.s32 	%r686, %r542, %r558;
	setp.ne.s32 	%p79, %r520, 0;
	@%p79 bra 	$L__BB8_20;
	shr.u32 	%r559, %r1, 3;
	and.b32  	%r560, %r559, 124;
	mov.u32 	%r561, _ZZN3cub18CUB_300001_SM_10006detail6reduce28DeviceReduceSingleTileKernelINS2_10policy_hubIiyN4cuda3std3__44plusIiEEE10Policy1000EPiSC_iS9_iiNS7_10__identityEEEvT0_T1_T2_T3_T4_T6_E12temp_storage;
	add.s32 	%r562, %r561, %r560;
	st.shared.u32 	[%r562+8], %r686;
$L__BB8_20:
	bar.sync 	0;
	setp.ne.s32 	%p80, %r1, 0;
	@%p80 bra 	$L__BB8_72;
	setp.gt.s32 	%p81, %r120, 32;
	ld.shared.u32 	%r563, [_ZZN3cub18CUB_300001_SM_10006detail6reduce28DeviceReduceSingleTileKernelINS2_10policy_hubIiyN4cuda3std3__44plusIiEEE10Policy1000EPiSC_iS9_iiNS7_10__identityEEEvT0_T1_T2_T3_T4_T6_E12temp_storage+12];
	selp.b32 	%r564, %r563, 0, %p81;
	add.s32 	%r565, %r564, %r686;
	setp.gt.s32 	%p82, %r120, 64;
	ld.shared.u32 	%r566, [_ZZN3cub18CUB_300001_SM_10006detail6reduce28DeviceReduceSingleTileKernelINS2_10policy_hubIiyN4cuda3std3__44plusIiEEE10Policy1000EPiSC_iS9_iiNS7_10__identityEEEvT0_T1_T2_T3_T4_T6_E12temp_storage+16];
	selp.b32 	%r567, %r566, 0, %p82;
	add.s32 	%r568, %r565, %r567;
	setp.gt.s32 	%p83, %r120, 96;
	ld.shared.u32 	%r569, [_ZZN3cub18CUB_300001_SM_10006detail6reduce28DeviceReduceSingleTileKernelINS2_10policy_hubIiyN4cuda3std3__44plusIiEEE10Policy1000EPiSC_iS9_iiNS7_10__identityEEEvT0_T1_T2_T3_T4_T6_E12temp_storage+20];
	selp.b32 	%r570, %r569, 0, %p83;
	add.s32 	%r571, %r568, %r570;
	setp.gt.s32 	%p84, %r120, 128;
	ld.shared.u32 	%r572, [_ZZN3cub18CUB_300001_SM_10006detail6reduce28DeviceReduceSingleTileKernelINS2_10policy_hubIiyN4cuda3std3__44plusIiEEE10Policy1000EPiSC_iS9_iiNS7_10__identityEEEvT0_T1_T2_T3_T4_T6_E12temp_storage+24];
	selp.b32 	%r573, %r572, 0, %p84;
	add.s32 	%r574, %r571, %r573;
	setp.gt.s32 	%p85, %r120, 160;
	ld.shared.u32 	%r575, [_ZZN3cub18CUB_300001_SM_10006detail6reduce28DeviceReduceSingleTileKernelINS2_10policy_hubIiyN4cuda3std3__44plusIiEEE10Policy1000EPiSC_iS9_iiNS7_10__identityEEEvT0_T1_T2_T3_T4_T6_E12temp_storage+28];
	selp.b32 	%r576, %r575, 0, %p85;
	add.s32 	%r577, %r574, %r576;
	setp.gt.s32 	%p86, %r120, 192;
	ld.shared.u32 	%r578, [_ZZN3cub18CUB_300001_SM_10006detail6reduce28DeviceReduceSingleTileKernelINS2_10policy_hubIiyN4cuda3std3__44plusIiEEE10Policy1000EPiSC_iS9_iiNS7_10__identityEEEvT0_T1_T2_T3_T4_T6_E12temp_storage+32];
	selp.b32 	%r579, %r578, 0, %p86;
	add.s32 	%r580, %r577, %r579;
	setp.gt.s32 	%p87, %r120, 224;
	ld.shared.u32 	%r581, [_ZZN3cub18CUB_300001_SM_10006detail6reduce28DeviceReduceSingleTileKernelINS2_10policy_hubIiyN4cuda3std3__44plusIiEEE10Policy1000EPiSC_iS9_iiNS7_10__identityEEEvT0_T1_T2_T3_T4_T6_E12temp_storage+36];
	selp.b32 	%r582, %r581, 0, %p87;
	add.s32 	%r686, %r580, %r582;
	bra.uni 	$L__BB8_72;
$L__BB8_22:
	mov.u32 	%r26, %tid.x;
	shl.b32 	%r377, %r26, 2;
	mul.wide.u32 	%rd86, %r377, 4;
	add.s64 	%rd76, %rd16, %rd86;
	// begin inline asm
	ld.global.nc.v2.u64 {%rd74, %rd75}, [%rd76];
	// end inline asm
	mov.b64 	{%r378, %r379}, %rd75;
	mov.b64 	{%r380, %r381}, %rd74;
	add.s64 	%rd79, %rd76, 4096;
	// begin inline asm
	ld.global.nc.v2.u64 {%rd77, %rd78}, [%rd79];
	// end inline asm
	mov.b64 	{%r382, %r383}, %rd78;
	mov.b64 	{%r384, %r385}, %rd77;
	add.s64 	%rd82, %rd76, 8192;
	// begin inline asm
	ld.global.nc.v2.u64 {%rd80, %rd81}, [%rd82];
	// end inline asm
	mov.b64 	{%r386, %r387}, %rd81;
	mov.b64 	{%r388, %r389}, %rd80;
	add.s64 	%rd85, %rd76, 12288;
	// begin inline asm
	ld.global.nc.v2.u64 {%rd83, %rd84}, [%rd85];
	// end inline asm
	mov.b64 	{%r390, %r391}, %rd84;
	mov.b64 	{%r392, %r393}, %rd83;
	add.s32 	%r394, %r381, %r380;
	add.s32 	%r395, %r378, %r394;
	add.s32 	%r396, %r379, %r395;
	add.s32 	%r397, %r384, %r396;
	add.s32 	%r398, %r385, %r397;
	add.s32 	%r399, %r382, %r398;
	add.s32 	%r400, %r383, %r399;
	add.s32 	%r401, %r388, %r400;
	add.s32 	%r402, %r389, %r401;
	add.s32 	%r403, %r386, %r402;
	add.s32 	%r404, %r387, %r403;
	add.s32 	%r405, %r392, %r404;
	add.s32 	%r406, %r393, %r405;
	add.s32 	%r407, %r390, %r406;
	add.s32 	%r659, %r391, %r407;
	setp.lt.u32 	%p50, %r120, 8192;
	mov.b32 	%r648, 4096;
	@%p50 bra 	$L__BB8_26;
	add.s32 	%r28, %r120, -4096;
	mov.b32 	%r648, 4096;
$L__BB8_24:
	mul.wide.s32 	%rd99, %r648, 4;
	add.s64 	%rd89, %rd76, %rd99;
	// begin inline asm
	ld.global.nc.v2.u64 {%rd87, %rd88}, [%rd89];
	// end inline asm
	mov.b64 	{%r409, %r410}, %rd88;
	mov.b64 	{%r411, %r412}, %rd87;
	add.s64 	%rd92, %rd89, 4096;
	// begin inline asm
	ld.global.nc.v2.u64 {%rd90, %rd91}, [%rd92];
	// end inline asm
	mov.b64 	{%r413, %r414}, %rd91;
	mov.b64 	{%r415, %r416}, %rd90;
	add.s64 	%rd95, %rd89, 8192;
	// begin inline asm
	ld.global.nc.v2.u64 {%rd93, %rd94}, [%rd95];
	// end inline asm
	mov.b64 	{%r417, %r418}, %rd94;
	mov.b64 	{%r419, %r420}, %rd93;
	add.s64 	%rd98, %rd89, 12288;
	// begin inline asm
	ld.global.nc.v2.u64 {%rd96, %rd97}, [%rd98];
	// end inline asm
	mov.b64 	{%r421, %r422}, %rd97;
	mov.b64 	{%r423, %r424}, %rd96;
	add.s32 	%r425, %r411, %r659;
	add.s32 	%r426, %r412, %r425;
	add.s32 	%r427, %r409, %r426;
	add.s32 	%r428, %r410, %r427;
	add.s32 	%r429, %r415, %r428;
	add.s32 	%r430, %r416, %r429;
	add.s32 	%r431, %r413, %r430;
	add.s32 	%r432, %r414, %r431;
	add.s32 	%r433, %r419, %r432;
	add.s32 	%r434, %r420, %r433;
	add.s32 	%r435, %r417, %r434;
	add.s32 	%r436, %r418, %r435;
	add.s32 	%r437, %r423, %r436;
	add.s32 	%r438, %r424, %r437;
	add.s32 	%r439, %r421, %r438;
	add.s32 	%r659, %r422, %r439;
	sub.s32 	%r440, %r120, %r648;
	setp.lt.s32 	%p51, %r440, 4096;
	@%p51 bra 	$L__BB8_34;
	add.s32 	%r648, %r648, 4096;
	setp.le.s32 	%p52, %r648, %r28;
	@%p52 bra 	$L__BB8_24;
$L__BB8_26:
	setp.le.s32 	%p53, %r120, %r648;
	@%p53 bra 	$L__BB8_34;
	sub.s32 	%r35, %r120, %r648;
	setp.ge.s32 	%p54, %r26, %r35;
	@%p54 bra 	$L__BB8_34;
	not.b32 	%r442, %r26;
	add.s32 	%r443, %r120, %r442;
	sub.s32 	%r36, %r443, %r648;
	and.b32  	%r444, %r36, 768;
	setp.eq.s32 	%p55, %r444, 768;
	mov.u32 	%r653, %r26;
	@%p55 bra 	$L__BB8_31;
	add.s32 	%r650, %r26, %r648;
	shr.u32 	%r445, %r36, 8;
	add.s32 	%r446, %r445, 1;
	and.b32  	%r447, %r446, 3;
	neg.s32 	%r649, %r447;
	mov.u32 	%r653, %r26;
$L__BB8_30:
	.pragma "nounroll";
	mul.wide.u32 	%rd101, %r650, 4;
	add.s64 	%rd100, %rd16, %rd101;
	// begin inline asm
	ld.global.nc.u32 %r448, [%rd100];
	// end inline asm
	add.s32 	%r659, %r448, %r659;
	add.s32 	%r653, %r653, 256;
	add.s32 	%r650, %r650, 256;
	add.s32 	%r649, %r649, 1;
	setp.ne.s32 	%p56, %r649, 0;
	@%p56 bra 	$L__BB8_30;
$L__BB8_31:
	setp.lt.u32 	%p57, %r36, 768;
	@%p57 bra 	$L__BB8_34;
	cvt.u64.u32 	%rd102, %r653;
	cvt.u64.u32 	%rd103, %r648;
	add.s64 	%rd104, %rd102, %rd103;
	shl.b64 	%rd105, %rd104, 2;
	add.s64 	%rd106, %rd105, %rd16;
	add.s64 	%rd122, %rd106, 2048;
	add.s32 	%r656, %r653, %r648;
$L__BB8_33:
	mul.wide.u32 	%rd111, %r656, 4;
	add.s64 	%rd107, %rd16, %rd111;
	// begin inline asm
	ld.global.nc.u32 %r449, [%rd107];
	// end inline asm
	add.s32 	%r453, %r449, %r659;
	add.s64 	%rd108, %rd122, -1024;
	// begin inline asm
	ld.global.nc.u32 %r450, [%rd108];
	// end inline asm
	add.s32 	%r454, %r450, %r453;
	// begin inline asm
	ld.global.nc.u32 %r451, [%rd122];
	// end inline asm
	add.s32 	%r455, %r451, %r454;
	add.s64 	%rd110, %rd122, 1024;
	// begin inline asm
	ld.global.nc.u32 %r452, [%rd110];
	// end inline asm
	add.s32 	%r659, %r452, %r455;
	add.s32 	%r653, %r653, 1024;
	add.s64 	%rd122, %rd122, 4096;
	add.s32 	%r656, %r656, 1024;
	setp.lt.s32 	%p58, %r653, %r35;
	@%p58 bra 	$L__BB8_33;
$L__BB8_34:
	// begin inline asm
	mov.u32 %r456, %laneid;
	// end inline asm
	mov.b32 	%r459, 1;
	mov.b32 	%r480, 31;
	mov.b32 	%r481, -1;
	// begin inline asm
	shfl.sync.down.b32 %r457, %r659, %r459, %r480, %r481;
	// end inline asm
	setp.gt.s32 	%p59, %r456, 30;
	selp.b32 	%r482, 0, %r457, %p59;
	add.s32 	%r463, %r482, %r659;
	mov.b32 	%r464, 2;
	// begin inline asm
	shfl.sync.down.b32 %r462, %r463, %r464, %r480, %r481;
	// end inline asm
	setp.gt.s32 	%p60, %r456, 29;
	selp.b32 	%r483, 0, %r462, %p60;
	add.s32 	%r468, %r463, %r483;
	mov.b32 	%r469, 4;
	// begin inline asm
	shfl.sync.down.b32 %r467, %r468, %r469, %r480, %r481;
	// end inline asm
	setp.gt.s32 	%p61, %r456, 27;
	selp.b32 	%r484, 0, %r467, %p61;
	add.s32 	%r473, %r468, %r484;
	mov.b32 	%r474, 8;
	// begin inline asm
	shfl.sync.down.b32 %r472, %r473, %r474, %r480, %r481;
	// end inline asm
	setp.gt.s32 	%p62, %r456, 23;
	selp.b32 	%r485, 0, %r472, %p62;
	add.s32 	%r478, %r473, %r485;
	mov.b32 	%r479, 16;
	// begin inline asm
	shfl.sync.down.b32 %r477, %r478, %r479, %r480, %r481;
	// end inline asm
	setp.gt.s32 	%p63, %r456, 15;
	selp.b32 	%r486, 0, %r477, %p63;
	add.s32 	%r686, %r478, %r486;
	setp.ne.s32 	%p64, %r456, 0;
	@%p64 bra 	$L__BB8_36;
	shr.u32 	%r487, %r26, 3;
	and.b32  	%r488, %r487, 124;
	mov.u32 	%r489, _ZZN3cub18CUB_300001_SM_10006detail6reduce28DeviceReduceSingleTileKernelINS2_10policy_hubIiyN4cuda3std3__44plusIiEEE10Policy1000EPiSC_iS9_iiNS7_10__identityEEEvT0_T1_T2_T3_T4_T6_E12temp_storage;
	add.s32 	%r490, %r489, %r488;
	st.shared.u32 	[%r490+8], %r686;
$L__BB8_36:
	bar.sync 	0;
	setp.ne.s32 	%p65, %r26, 0;
	@%p65 bra 	$L__BB8_72;
	ld.shared.u32 	%r491, [_ZZN3cub18CUB_300001_SM_10006detail6reduce28DeviceReduceSingleTileKernelINS2_10policy_hubIiyN4cuda3std3__44plusIiEEE10Policy1000EPiSC_iS9_iiNS7_10__identityEEEvT0_T1_T2_T3_T4_T6_E12temp_storage+12];
	add.s32 	%r492, %r491, %r686;
	ld.shared.u32 	%r493, [_ZZN3cub18CUB_300001_SM_10006detail6reduce28DeviceReduceSingleTileKernelINS2_10policy_hubIiyN4cuda3std3__44plusIiEEE10Policy1000EPiSC_iS9_iiNS7_10__identityEEEvT0_T1_T2_T3_T4_T6_E12temp_storage+16];
	add.s32 	%r494, %r492, %r493;
	ld.shared.u32 	%r495, [_ZZN3cub18CUB_300001_SM_10006detail6reduce28DeviceReduceSingleTileKernelINS2_10policy_hubIiyN4cuda3std3__44plusIiEEE10Policy1000EPiSC_iS9_iiNS7_10__identityEEEvT0_T1_T2_T3_T4_T6_E12temp_storage+20];
	add.s32 	%r496, %r494, %r495;
	ld.shared.u32 	%r497, [_ZZN3cub18CUB_300001_SM_10006detail6reduce28DeviceReduceSingleTileKernelINS2_10policy_hubIiyN4cuda3std3__44plusIiEEE10Policy1000EPiSC_iS9_iiNS7_10__identityEEEvT0_T1_T2_T3_T4_T6_E12temp_storage+24];
	add.s32 	%r498, %r496, %r497;
	ld.shared.u32 	%r499, [_ZZN3cub18CUB_300001_SM_10006detail6reduce28DeviceReduceSingleTileKernelINS2_10policy_hubIiyN4cuda3std3__44plusIiEEE10Policy1000EPiSC_iS9_iiNS7_10__identityEEEvT0_T1_T2_T3_T4_T6_E12temp_storage+28];
	add.s32 	%r500, %r498, %r499;
	ld.shared.u32 	%r501, [_ZZN3cub18CUB_300001_SM_10006detail6reduce28DeviceReduceSingleTileKernelINS2_10policy_hubIiyN4cuda3std3__44plusIiEEE10Policy1000EPiSC_iS9_iiNS7_10__identityEEEvT0_T1_T2_T3_T4_T6_E12temp_storage+32];
	add.s32 	%r502, %r500, %r501;
	ld.shared.u32 	%r503, [_ZZN3cub18CUB_300001_SM_10006detail6reduce28DeviceReduceSingleTileKernelINS2_10policy_hubIiyN4cuda3std3__44plusIiEEE10Policy1000EPiSC_iS9_iiNS7_10__identityEEEvT0_T1_T2_T3_T4_T6_E12temp_storage+36];
	add.s32 	%r686, %r502, %r503;
	bra.uni 	$L__BB8_72;
$L__BB8_38:
	setp.gt.s32 	%p3, %r120, 4095;
	@%p3 bra 	$L__BB8_56;
	mov.u32 	%r60, %tid.x;
	setp.ge.s32 	%p20, %r60, %r120;
	mov.b32 	%r670, 0;
	mov.u32 	%r665, %r60;
	@%p20 bra 	$L__BB8_41;
	mul.wide.u32 	%rd66, %r60, 4;
	add.s64 	%rd65, %rd16, %rd66;
	// begin inline asm
	ld.global.nc.u32 %r670, [%rd65];
	// end inline asm
	add.s32 	%r665, %r60, 256;
$L__BB8_41:
	setp.ge.s32 	%p21, %r665, %r120;
	@%p21 bra 	$L__BB8_47;
	not.b32 	%r252, %r665;
	add.s32 	%r65, %r120, %r252;
	and.b32  	%r253, %r65, 768;
	setp.eq.s32 	%p22, %r253, 768;
	@%p22 bra 	$L__BB8_45;
	mul.wide.u32 	%rd67, %r665, 4;
	add.s64 	%rd123, %rd16, %rd67;
	shr.u32 	%r254, %r65, 8;
	add.s32 	%r255, %r254, 1;
	and.b32  	%r256, %r255, 3;
	neg.s32 	%r662, %r256;
$L__BB8_44:
	.pragma "nounroll";
	// begin inline asm
	ld.global.nc.u32 %r257, [%rd123];
	// end inline asm
	add.s32 	%r670, %r257, %r670;
	add.s32 	%r665, %r665, 256;
	add.s64 	%rd123, %rd123, 1024;
	add.s32 	%r662, %r662, 1;
	setp.ne.s32 	%p23, %r662, 0;
	@%p23 bra 	$L__BB8_44;
$L__BB8_45:
	setp.lt.u32 	%p24, %r65, 768;
	@%p24 bra 	$L__BB8_47;
$L__BB8_46:
	mul.wide.s32 	%rd73, %r665, 4;
	add.s64 	%rd69, %rd16, %rd73;
	// begin inline asm
	ld.global.nc.u32 %r258, [%rd69];
	// end inline asm
	add.s32 	%r262, %r258, %r670;
	add.s64 	%rd70, %rd69, 1024;
	// begin inline asm
	ld.global.nc.u32 %r259, [%rd70];
	// end inline asm
	add.s32 	%r263, %r259, %r262;
	add.s64 	%rd71, %rd69, 2048;
	// begin inline asm
	ld.global.nc.u32 %r260, [%rd71];
	// end inline asm
	add.s32 	%r264, %r260, %r263;
	add.s64 	%rd72, %rd69, 3072;
	// begin inline asm
	ld.global.nc.u32 %r261, [%rd72];
	// end inline asm
	add.s32 	%r670, %r261, %r264;
	add.s32 	%r665, %r665, 1024;
	setp.lt.s32 	%p25, %r665, %r120;
	@%p25 bra 	$L__BB8_46;
$L__BB8_47:
	setp.lt.s32 	%p26, %r120, 256;
	@%p26 bra 	$L__BB8_52;
	// begin inline asm
	mov.u32 %r328, %laneid;
	// end inline asm
	mov.b32 	%r331, 1;
	mov.b32 	%r352, 31;
	mov.b32 	%r353, -1;
	// begin inline asm
	shfl.sync.down.b32 %r329, %r670, %r331, %r352, %r353;
	// end inline asm
	setp.gt.s32 	%p42, %r328, 30;
	selp.b32 	%r354, 0, %r329, %p42;
	add.s32 	%r335, %r354, %r670;
	mov.b32 	%r336, 2;
	// begin inline asm
	shfl.sync.down.b32 %r334, %r335, %r336, %r352, %r353;
	// end inline asm
	setp.gt.s32 	%p43, %r328, 29;
	selp.b32 	%r355, 0, %r334, %p43;
	add.s32 	%r340, %r335, %r355;
	mov.b32 	%r341, 4;
	// begin inline asm
	shfl.sync.down.b32 %r339, %r340, %r341, %r352, %r353;
	// end inline asm
	setp.gt.s32 	%p44, %r328, 27;
	selp.b32 	%r356, 0, %r339, %p44;
	add.s32 	%r345, %r340, %r356;
	mov.b32 	%r346, 8;
	// begin inline asm
	shfl.sync.down.b32 %r344, %r345, %r346, %r352, %r353;
	// end inline asm
	setp.gt.s32 	%p45, %r328, 23;
	selp.b32 	%r357, 0, %r344, %p45;
	add.s32 	%r350, %r345, %r357;
	mov.b32 	%r351, 16;
	// begin inline asm
	shfl.sync.down.b32 %r349, %r350, %r351, %r352, %r353;
	// end inline asm
	setp.gt.s32 	%p46, %r328, 15;
	selp.b32 	%r358, 0, %r349, %p46;
	add.s32 	%r686, %r350, %r358;
	setp.ne.s32 	%p47, %r328, 0;
	@%p47 bra 	$L__BB8_50;
	shr.u32 	%r359, %r60, 3;
	and.b32  	%r360, %r359, 124;
	mov.u32 	%r361, _ZZN3cub18CUB_300001_SM_10006detail6reduce28DeviceReduceSingleTileKernelINS2_10policy_hubIiyN4cuda3std3__44plusIiEEE10Policy1000EPiSC_iS9_iiNS7_10__identityEEEvT0_T1_T2_T3_T4_T6_E12temp_storage;
	add.s32 	%r362, %r361, %r360;
	st.shared.u32 	[%r362+8], %r686;
$L__BB8_50:
	bar.sync 	0;
	setp.ne.s32 	%p48, %r60, 0;
	@%p48 bra 	$L__BB8_72;
	ld.shared.u32 	%r363, [_ZZN3cub18CUB_300001_SM_10006detail6reduce28DeviceReduceSingleTileKernelINS2_10policy_hubIiyN4cuda3std3__44plusIiEEE10Policy1000EPiSC_iS9_iiNS7_10__identityEEEvT0_T1_T2_T3_T4_T6_E12temp_storage+12];
	add.s32 	%r364, %r363, %r686;
	ld.shared.u32 	%r365, [_ZZN3cub18CUB_300001_SM_10006detail6reduce28DeviceReduceSingleTileKernelINS2_10policy_hubIiyN4cuda3std3__44plusIiEEE10Policy1000EPiSC_iS9_iiNS7_10__identityEEEvT0_T1_T2_T3_T4_T6_E12temp_storage+16];
	add.s32 	%r366, %r364, %r365;
	ld.shared.u32 	%r367, [_ZZN3cub18CUB_300001_SM_10006detail6reduce28DeviceReduceSingleTileKernelINS2_10policy_hubIiyN4cuda3std3__44plusIiEEE10Policy1000EPiSC_iS9_iiNS7_10__identityEEEvT0_T1_T2_T3_T4_T6_E12temp_storage+20];
	add.s32 	%r368, %r366, %r367;
	ld.shared.u32 	%r369, [_ZZN3cub18CUB_300001_SM_10006detail6reduce28DeviceReduceSingleTileKernelINS2_10policy_hubIiyN4cuda3std3__44plusIiEEE10Policy1000EPiSC_iS9_iiNS7_10__identityEEEvT0_T1_T2_T3_T4_T6_E12temp_storage+24];
	add.s32 	%r370, %r368, %r369;
	ld.shared.u32 	%r371, [_ZZN3cub18CUB_300001_SM_10006detail6reduce28DeviceReduceSingleTileKernelINS2_10policy_hubIiyN4cuda3std3__44plusIiEEE10Policy1000EPiSC_iS9_iiNS7_10__identityEEEvT0_T1_T2_T3_T4_T6_E12temp_storage+28];
	add.s32 	%r372, %r370, %r371;
	ld.shared.u32 	%r373, [_ZZN3cub18CUB_300001_SM_10006detail6reduce28DeviceReduceSingleTileKernelINS2_10policy_hubIiyN4cuda3std3__44plusIiEEE10Policy1000EPiSC_iS9_iiNS7_10__identityEEEvT0_T1_T2_T3_T4_T6_E12temp_storage+32];
	add.s32 	%r374, %r372, %r373;
	ld.shared.u32 	%r375, [_ZZN3cub18CUB_300001_SM_10006detail6reduce28DeviceReduceSingleTileKernelINS2_10policy_hubIiyN4cuda3std3__44plusIiEEE10Policy1000EPiSC_iS9_iiNS7_10__identityEEEvT0_T1_T2_T3_T4_T6_E12temp_storage+36];
	add.s32 	%r686, %r374, %r375;
	bra.uni 	$L__BB8_72;
$L__BB8_52:
	// begin inline asm
	mov.u32 %r265, %laneid;
	// end inline asm
	and.b32  	%r291, %r60, 992;
	add.s32 	%r292, %r291, 32;
	setp.gt.s32 	%p27, %r292, %r120;
	not.b32 	%r293, %r291;
	add.s32 	%r294, %r120, %r293;
	selp.b32 	%r289, %r294, 31, %p27;
	mov.b32 	%r268, 1;
	mov.b32 	%r290, -1;
	// begin inline asm
	shfl.sync.down.b32 %r266, %r670, %r268, %r289, %r290;
	// end inline asm
	setp.lt.s32 	%p28, %r265, %r289;
	selp.b32 	%r295, %r266, 0, %p28;
	add.s32 	%r272, %r295, %r670;
	mov.b32 	%r273, 2;
	// begin inline asm
	shfl.sync.down.b32 %r271, %r272, %r273, %r289, %r290;
	// end inline asm
	add.s32 	%r296, %r265, 2;
	setp.gt.s32 	%p29, %r296, %r289;
	selp.b32 	%r297, 0, %r271, %p29;
	add.s32 	%r277, %r272, %r297;
	mov.b32 	%r278, 4;
	// begin inline asm
	shfl.sync.down.b32 %r276, %r277, %r278, %r289, %r290;
	// end inline asm
	add.s32 	%r298, %r265, 4;
	setp.gt.s32 	%p30, %r298, %r289;
	selp.b32 	%r299, 0, %r276, %p30;
	add.s32 	%r282, %r277, %r299;
	mov.b32 	%r283, 8;
	// begin inline asm
	shfl.sync.down.b32 %r281, %r282, %r283, %r289, %r290;
	// end inline asm
	add.s32 	%r300, %r265, 8;
	setp.gt.s32 	%p31, %r300, %r289;
	selp.b32 	%r301, 0, %r281, %p31;
	add.s32 	%r287, %r282, %r301;
	mov.b32 	%r288, 16;
	// begin inline asm
	shfl.sync.down.b32 %r286, %r287, %r288, %r289, %r290;
	// end inline asm
	add.s32 	%r302, %r265, 16;
	setp.gt.s32 	%p32, %r302, %r289;
	selp.b32 	%r303, 0, %r286, %p32;
	add.s32 	%r686, %r287, %r303;
	setp.ne.s32 	%p33, %r265, 0;
	@%p33 bra 	$L__BB8_54;
	shr.u32 	%r304, %r60, 3;
	and.b32  	%r305, %r304, 124;
	mov.u32 	%r306, _ZZN3cub18CUB_300001_SM_10006detail6reduce28DeviceReduceSingleTileKernelINS2_10policy_hubIiyN4cuda3std3__44plusIiEEE10Policy1000EPiSC_iS9_iiNS7_10__identityEEEvT0_T1_T2_T3_T4_T6_E12temp_storage;
	add.s32 	%r307, %r306, %r305;
	st.shared.u32 	[%r307+8], %r686;
$L__BB8_54:
	bar.sync 	0;
	setp.ne.s32 	%p34, %r60, 0;
	@%p34 bra 	$L__BB8_72;
	setp.gt.s32 	%p35, %r120, 32;
	ld.shared.u32 	%r308, [_ZZN3cub18CUB_300001_SM_10006detail6reduce28DeviceReduceSingleTileKernelINS2_10policy_hubIiyN4cuda3std3__44plusIiEEE10Policy1000EPiSC_iS9_iiNS7_10__identityEEEvT0_T1_T2_T3_T4_T6_E12temp_storage+12];
	selp.b32 	%r309, %r308, 0, %p35;
	add.s32 	%r310, %r309, %r686;
	setp.gt.s32 	%p36, %r120, 64;
	ld.shared.u32 	%r311, [_ZZN3cub18CUB_300001_SM_10006detail6reduce28DeviceReduceSingleTileKernelINS2_10policy_hubIiyN4cuda3std3__44plusIiEEE10Policy1000EPiSC_iS9_iiNS7_10__identityEEEvT0_T1_T2_T3_T4_T6_E12temp_storage+16];
	selp.b32 	%r312, %r311, 0, %p36;
	add.s32 	%r313, %r310, %r312;
	setp.gt.s32 	%p37, %r120, 96;
	ld.shared.u32 	%r314, [_ZZN3cub18CUB_300001_SM_10006detail6reduce28DeviceReduceSingleTileKernelINS2_10policy_hubIiyN4cuda3std3__44plusIiEEE10Policy1000EPiSC_iS9_iiNS7_10__identityEEEvT0_T1_T2_T3_T4_T6_E12temp_storage+20];
	selp.b32 	%r315, %r314, 0, %p37;
	add.s32 	%r316, %r313, %r315;
	setp.gt.s32 	%p38, %r120, 128;
	ld.shared.u32 	%r317, [_ZZN3cub18CUB_300001_SM_10006detail6reduce28DeviceReduceSingleTileKernelINS2_10policy_hubIiyN4cuda3std3__44plusIiEEE10Policy1000EPiSC_iS9_iiNS7_10__identityEEEvT0_T1_T2_T3_T4_T6_E12temp_storage+24];
	selp.b32 	%r318, %r317, 0, %p38;
	add.s32 	%r319, %r316, %r318;
	setp.gt.s32 	%p39, %r120, 160;
	ld.shared.u32 	%r320, [_ZZN3cub18CUB_300001_SM_10006detail6reduce28DeviceReduceSingleTileKernelINS2_10policy_hubIiyN4cuda3std3__44plusIiEEE10Policy1000EPiSC_iS9_iiNS7_10__identityEEEvT0_T1_T2_T3_T4_T6_E12temp_storage+28];
	selp.b32 	%r321, %r320, 0, %p39;
	add.s32 	%r322, %r319, %r321;
	setp.gt.s32 	%p40, %r120, 192;
	ld.shared.u32 	%r323, [_ZZN3cub18CUB_300001_SM_10006detail6reduce28DeviceReduceSingleTileKernelINS2_10policy_hubIiyN4cuda3std3__44plusIiEEE10Policy1000EPiSC_iS9_iiNS7_10__identityEEEvT0_T1_T2_T3_T4_T6_E12temp_storage+32];
	selp.b32 	%r324, %r323, 0, %p40;
	add.s32 	%r325, %r322, %r324;
	setp.gt.s32 	%p41, %r120, 224;
	ld.shared.u32 	%r326, [_ZZN3cub18CUB_300001_SM_10006detail6reduce28DeviceReduceSingleTileKernelINS2_10policy_hubIiyN4cuda3std3__44plusIiEEE10Policy1000EPiSC_iS9_iiNS7_10__identityEEEvT0_T1_T2_T3_T4_T6_E12temp_storage+36];
	selp.b32 	%r327, %r326, 0, %p41;
	add.s32 	%r686, %r325, %r327;
	bra.uni 	$L__BB8_72;
$L__BB8_56:
	mov.u32 	%r85, %tid.x;
	mul.wide.u32 	%rd35, %r85, 4;
	add.s64 	%rd19, %rd16, %rd35;
	// begin inline asm
	ld.global.nc.u32 %r122, [%rd19];
	// end inline asm
	add.s64 	%rd20, %rd19, 1024;
	// begin inline asm
	ld.global.nc.u32 %r123, [%rd20];
	// end inline asm
	add.s64 	%rd21, %rd19, 2048;
	// begin inline asm
	ld.global.nc.u32 %r124, [%rd21];
	// end inline asm
	add.s64 	%rd22, %rd19, 3072;
	// begin inline asm
	ld.global.nc.u32 %r125, [%rd22];
	// end inline asm
	add.s64 	%rd23, %rd19, 4096;
	// begin inline asm
	ld.global.nc.u32 %r126, [%rd23];
	// end inline asm
	add.s64 	%rd24, %rd19, 5120;
	// begin inline asm
	ld.global.nc.u32 %r127, [%rd24];
	// end inline asm
	add.s64 	%rd25, %rd19, 6144;
	// begin inline asm
	ld.global.nc.u32 %r128, [%rd25];
	// end inline asm
	add.s64 	%rd26, %rd19, 7168;
	// begin inline asm
	ld.global.nc.u32 %r129, [%rd26];
	// end inline asm
	add.s64 	%rd27, %rd19, 8192;
	// begin inline asm
	ld.global.nc.u32 %r130, [%rd27];
	// end inline asm
	add.s64 	%rd28, %rd19, 9216;
	// begin inline asm
	ld.global.nc.u32 %r131, [%rd28];
	// end inline asm
	add.s64 	%rd29, %rd19, 10240;
	// begin inline asm
	ld.global.nc.u32 %r132, [%rd29];
	// end inline asm
	add.s64 	%rd30, %rd19, 11264;
	// begin inline asm
	ld.global.nc.u32 %r133, [%rd30];
	// end inline asm
	add.s64 	%rd31, %rd19, 12288;
	// begin inline asm
	ld.global.nc.u32 %r134, [%rd31];
	// end inline asm
	add.s64 	%rd32, %rd19, 13312;
	// begin inline asm
	ld.global.nc.u32 %r135, [%rd32];
	// end inline asm
	add.s64 	%rd33, %rd19, 14336;
	// begin inline asm
	ld.global.nc.u32 %r136, [%rd33];
	// end inline asm
	add.s64 	%rd34, %rd19, 15360;
	// begin inline asm
	ld.global.nc.u32 %r137, [%rd34];
	// end inline asm
	add.s32 	%r139, %r123, %r122;
	add.s32 	%r140, %r124, %r139;
	add.s32 	%r141, %r125, %r140;
	add.s32 	%r142, %r126, %r141;
	add.s32 	%r143, %r127, %r142;
	add.s32 	%r144, %r128, %r143;
	add.s32 	%r145, %r129, %r144;
	add.s32 	%r146, %r130, %r145;
	add.s32 	%r147, %r131, %r146;
	add.s32 	%r148, %r132, %r147;
	add.s32 	%r149, %r133, %r148;
	add.s32 	%r150, %r134, %r149;
	add.s32 	%r151, %r135, %r150;
	add.s32 	%r152, %r136, %r151;
	add.s32 	%r685, %r137, %r152;
	setp.lt.u32 	%p4, %r120, 8192;
	mov.b32 	%r674, 4096;
	@%p4 bra 	$L__BB8_60;
	add.s32 	%r87, %r120, -4096;
	mov.b32 	%r674, 4096;
$L__BB8_58:
	mul.wide.s32 	%rd52, %r674, 4;
	add.s64 	%rd36, %rd19, %rd52;
	// begin inline asm
	ld.global.nc.u32 %r154, [%rd36];
	// end inline asm
	add.s64 	%rd37, %rd36, 1024;
	// begin inline asm
	ld.global.nc.u32 %r155, [%rd37];
	// end inline asm
	add.s64 	%rd38, %rd36, 2048;
	// begin inline asm
	ld.global.nc.u32 %r156, [%rd38];
	// end inline asm
	add.s64 	%rd39, %rd36, 3072;
	// begin inline asm
	ld.global.nc.u32 %r157, [%rd39];
	// end inline asm
	add.s64 	%rd40, %rd36, 4096;
	// begin inline asm
	ld.global.nc.u32 %r158, [%rd40];
	// end inline asm
	add.s64 	%rd41, %rd36, 5120;
	// begin inline asm
	ld.global.nc.u32 %r159, [%rd41];
	// end inline asm
	add.s64 	%rd42, %rd36, 6144;
	// begin inline asm
	ld.global.nc.u32 %r160, [%rd42];
	// end inline asm
	add.s64 	%rd43, %rd36, 7168;
	// begin inline asm
	ld.global.nc.u32 %r161, [%rd43];
	// end inline asm
	add.s64 	%rd44, %rd36, 8192;
	// begin inline asm
	ld.global.nc.u32 %r162, [%rd44];
	// end inline asm
	add.s64 	%rd45, %rd36, 9216;
	// begin inline asm
	ld.global.nc.u32 %r163, [%rd45];
	// end inline asm
	add.s64 	%rd46, %rd36, 10240;
	// begin inline asm
	ld.global.nc.u32 %r164, [%rd46];
	// end inline asm
	add.s64 	%rd47, %rd36, 11264;
	// begin inline asm
	ld.global.nc.u32 %r165, [%rd47];
	// end inline asm
	add.s64 	%rd48, %rd36, 12288;
	// begin inline asm
	ld.global.nc.u32 %r166, [%rd48];
	// end inline asm
	add.s64 	%rd49, %rd36, 13312;
	// begin inline asm
	ld.global.nc.u32 %r167, [%rd49];
	// end inline asm
	add.s64 	%rd50, %rd36, 14336;
	// begin inline asm
	ld.global.nc.u32 %r168, [%rd50];
	// end inline asm
	add.s64 	%rd51, %rd36, 15360;
	// begin inline asm
	ld.global.nc.u32 %r169, [%rd51];
	// end inline asm
	add.s32 	%r170, %r154, %r685;
	add.s32 	%r171, %r155, %r170;
	add.s32 	%r172, %r156, %r171;
	add.s32 	%r173, %r157, %r172;
	add.s32 	%r174, %r158, %r173;
	add.s32 	%r175, %r159, %r174;
	add.s32 	%r176, %r160, %r175;
	add.s32 	%r177, %r161, %r176;
	add.s32 	%r178, %r162, %r177;
	add.s32 	%r179, %r163, %r178;
	add.s32 	%r180, %r164, %r179;
	add.s32 	%r181, %r165, %r180;
	add.s32 	%r182, %r166, %r181;
	add.s32 	%r183, %r167, %r182;
	add.s32 	%r184, %r168, %r183;
	add.s32 	%r685, %r169, %r184;
	sub.s32 	%r185, %r120, %r674;
	setp.lt.s32 	%p5, %r185, 4096;
	@%p5 bra 	$L__BB8_68;
	add.s32 	%r674, %r674, 4096;
	setp.le.s32 	%p6, %r674, %r87;
	@%p6 bra 	$L__BB8_58;
$L__BB8_60:
	setp.le.s32 	%p7, %r120, %r674;
	@%p7 bra 	$L__BB8_68;
	sub.s32 	%r94, %r120, %r674;
	setp.ge.s32 	%p8, %r85, %r94;
	@%p8 bra 	$L__BB8_68;
	not.b32 	%r187, %r85;
	add.s32 	%r188, %r120, %r187;
	sub.s32 	%r95, %r188, %r674;
	and.b32  	%r189, %r95, 768;
	setp.eq.s32 	%p9, %r189, 768;
	mov.u32 	%r679, %r85;
	@%p9 bra 	$L__BB8_65;
	add.s32 	%r676, %r85, %r674;
	shr.u32 	%r190, %r95, 8;
	add.s32 	%r191, %r190, 1;
	and.b32  	%r192, %r191, 3;
	neg.s32 	%r675, %r192;
	mov.u32 	%r679, %r85;
$L__BB8_64:
	.pragma "nounroll";
	mul.wide.u32 	%rd54, %r676, 4;
	add.s64 	%rd53, %rd16, %rd54;
	// begin inline asm
	ld.global.nc.u32 %r193, [%rd53];
	// end inline asm
	add.s32 	%r685, %r193, %r685;
	add.s32 	%r679, %r679, 256;
	add.s32 	%r676, %r676, 256;
	add.s32 	%r675, %r675, 1;
	setp.ne.s32 	%p10, %r675, 0;
	@%p10 bra 	$L__BB8_64;
$L__BB8_65:
	setp.lt.u32 	%p11, %r95, 768;
	@%p11 bra 	$L__BB8_68;
	cvt.u64.u32 	%rd55, %r679;
	cvt.u64.u32 	%rd56, %r674;
	add.s64 	%rd57, %rd55, %rd56;
	shl.b64 	%rd58, %rd57, 2;
	add.s64 	%rd59, %rd58, %rd16;
	add.s64 	%rd124, %rd59, 2048;
	add.s32 	%r682, %r679, %r674;
$L__BB8_67:
	mul.wide.u32 	%rd64, %r682, 4;
	add.s64 	%rd60, %rd16, %rd64;
	// begin inline asm
	ld.global.nc.u32 %r194, [%rd60];
	// end inline asm
	add.s32 	%r198, %r194, %r685;
	add.s64 	%rd61, %rd124, -1024;
	// begin inline asm
	ld.global.nc.u32 %r195, [%rd61];
	// end inline asm
	add.s32 	%r199, %r195, %r198;
	// begin inline asm
	ld.global.nc.u32 %r196, [%rd124];
	// end inline asm
	add.s32 	%r200, %r196, %r199;
	add.s64 	%rd63, %rd124, 1024;
	// begin inline asm
	ld.global.nc.u32 %r197, [%rd63];
	// end inline asm
	add.s32 	%r685, %r197, %r200;
	add.s32 	%r679, %r679, 1024;
	add.s64 	%rd124, %rd124, 4096;
	add.s32 	%r682, %r682, 1024;
	setp.lt.s32 	%p12, %r679, %r94;
	@%p12 bra 	$L__BB8_67;
$L__BB8_68:
	// begin inline asm
	mov.u32 %r201, %laneid;
	// end inline asm
	mov.b32 	%r204, 1;
	mov.b32 	%r225, 31;
	mov.b32 	%r226, -1;
	// begin inline asm
	shfl.sync.down.b32 %r202, %r685, %r204, %r225, %r226;
	// end inline asm
	setp.gt.s32 	%p13, %r201, 30;
	selp.b32 	%r227, 0, %r202, %p13;
	add.s32 	%r208, %r227, %r685;
	mov.b32 	%r209, 2;
	// begin inline asm
	shfl.sync.down.b32 %r207, %r208, %r209, %r225, %r226;
	// end inline asm
	setp.gt.s32 	%p14, %r201, 29;
	selp.b32 	%r228, 0, %r207, %p14;
	add.s32 	%r213, %r208, %r228;
	mov.b32 	%r214, 4;
	// begin inline asm
	shfl.sync.down.b32 %r212, %r213, %r214, %r225, %r226;
	// end inline asm
	setp.gt.s32 	%p15, %r201, 27;
	selp.b32 	%r229, 0, %r212, %p15;
	add.s32 	%r218, %r213, %r229;
	mov.b32 	%r219, 8;
	// begin inline asm
	shfl.sync.down.b32 %r217, %r218, %r219, %r225, %r226;
	// end inline asm
	setp.gt.s32 	%p16, %r201, 23;
	selp.b32 	%r230, 0, %r217, %p16;
	add.s32 	%r223, %r218, %r230;
	mov.b32 	%r224, 16;
	// begin inline asm
	shfl.sync.down.b32 %r222, %r223, %r224, %r225, %r226;
	// end inline asm
	setp.gt.s32 	%p17, %r201, 15;
	selp.b32 	%r231, 0, %r222, %p17;
	add.s32 	%r686, %r223, %r231;
	setp.ne.s32 	%p18, %r201, 0;
	@%p18 bra 	$L__BB8_70;
	shr.u32 	%r232, %r85, 3;
	and.b32  	%r233, %r232, 124;
	mov.u32 	%r234, _ZZN3cub18CUB_300001_SM_10006detail6reduce28DeviceReduceSingleTileKernelINS2_10policy_hubIiyN4cuda3std3__44plusIiEEE10Policy1000EPiSC_iS9_iiNS7_10__identityEEEvT0_T1_T2_T3_T4_T6_E12temp_storage;
	add.s32 	%r235, %r234, %r233;
	st.shared.u32 	[%r235+8], %r686;
$L__BB8_70:
	bar.sync 	0;
	setp.ne.s32 	%p19, %r85, 0;
	@%p19 bra 	$L__BB8_72;
	ld.shared.u32 	%r236, [_ZZN3cub18CUB_300001_SM_10006detail6reduce28DeviceReduceSingleTileKernelINS2_10policy_hubIiyN4cuda3std3__44plusIiEEE10Policy1000EPiSC_iS9_iiNS7_10__identityEEEvT0_T1_T2_T3_T4_T6_E12temp_storage+12];
	add.s32 	%r237, %r236, %r686;
	ld.shared.u32 	%r238, [_ZZN3cub18CUB_300001_SM_10006detail6reduce28DeviceReduceSingleTileKernelINS2_10policy_hubIiyN4cuda3std3__44plusIiEEE10Policy1000EPiSC_iS9_iiNS7_10__identityEEEvT0_T1_T2_T3_T4_T6_E12temp_storage+16];
	add.s32 	%r239, %r237, %r238;
	ld.shared.u32 	%r240, [_ZZN3cub18CUB_300001_SM_10006detail6reduce28DeviceReduceSingleTileKernelINS2_10policy_hubIiyN4cuda3std3__44plusIiEEE10Policy1000EPiSC_iS9_iiNS7_10__identityEEEvT0_T1_T2_T3_T4_T6_E12temp_storage+20];
	add.s32 	%r241, %r239, %r240;
	ld.shared.u32 	%r242, [_ZZN3cub18CUB_300001_SM_10006detail6reduce28DeviceReduceSingleTileKernelINS2_10policy_hubIiyN4cuda3std3__44plusIiEEE10Policy1000EPiSC_iS9_iiNS7_10__identityEEEvT0_T1_T2_T3_T4_T6_E12temp_storage+24];
	add.s32 	%r243, %r241, %r242;
	ld.shared.u32 	%r244, [_ZZN3cub18CUB_300001_SM_10006detail6reduce28DeviceReduceSingleTileKernelINS2_10policy_hubIiyN4cuda3std3__44plusIiEEE10Policy1000EPiSC_iS9_iiNS7_10__identityEEEvT0_T1_T2_T3_T4_T6_E12temp_storage+28];
	add.s32 	%r245, %r243, %r244;
	ld.shared.u32 	%r246, [_ZZN3cub18CUB_300001_SM_10006detail6reduce28DeviceReduceSingleTileKernelINS2_10policy_hubIiyN4cuda3std3__44plusIiEEE10Policy1000EPiSC_iS9_iiNS7_10__identityEEEvT0_T1_T2_T3_T4_T6_E12temp_storage+32];
	add.s32 	%r247, %r245, %r246;
	ld.shared.u32 	%r248, [_ZZN3cub18CUB_300001_SM_10006detail6reduce28DeviceReduceSingleTileKernelINS2_10policy_hubIiyN4cuda3std3__44plusIiEEE10Policy1000EPiSC_iS9_iiNS7_10__identityEEEvT0_T1_T2_T3_T4_T6_E12temp_storage+36];
	add.s32 	%r686, %r247, %r248;
$L__BB8_72:
	mov.u32 	%r631, %tid.x;
	setp.ne.s32 	%p95, %r631, 0;
	@%p95 bra 	$L__BB8_74;
	add.s32 	%r632, %r686, %r121;
	st.global.u32 	[%rd1], %r632;
$L__BB8_74:
	ret;

}
	// .globl	_ZN3cub18CUB_300001_SM_10006detail6reduce28DeviceReduceSingleTileKernelINS2_10policy_hubIjjN4cuda3std3__44plusIjEEE10Policy1000EN6thrust24THRUST_300001_SM_1000_NS6detail15normal_iteratorINSD_10device_ptrIjEEEEPjjS9_jjNS7_10__identityEEEvT0_T1_T2_T3_T4_T6_
.visible .entry _ZN3cub18CUB_300001_SM_10006detail6reduce28DeviceReduceSingleTileKernelINS2_10policy_hubIjjN4cuda3std3__44plusIjEEE10Policy1000EN6thrust24THRUST_300001_SM_1000_NS6detail15normal_iteratorINSD_10device_ptrIjEEEEPjjS9_jjNS7_10__identityEEEvT0_T1_T2_T3_T4_T6_(
	.param .align 8 .b8 _ZN3cub18CUB_300001_SM_10006detail6reduce28DeviceReduceSingleTileKernelINS2_10policy_hubIjjN4cuda3std3__44plusIjEEE10Policy1000EN6thrust24THRUST_300001_SM_1000_NS6detail15normal_iteratorINSD_10device_ptrIjEEEEPjjS9_jjNS7_10__identityEEEvT0_T1_T2_T3_T4_T6__param_0[8],
	.param .u64 .ptr .align 1 _ZN3cub18CUB_300001_SM_10006detail6reduce28DeviceReduceSingleTileKernelINS2_10policy_hubIjjN4cuda3std3__44plusIjEEE10Policy1000EN6thrust24THRUST_300001_SM_1000_NS6detail15normal_iteratorINSD_10device_ptrIjEEEEPjjS9_jjNS7_10__identityEEEvT0_T1_T2_T3_T4_T6__param_1,
	.param .u32 _ZN3cub18CUB_300001_SM_10006detail6reduce28DeviceReduceSingleTileKernelINS2_10policy_hubIjjN4cuda3std3__44plusIjEEE10Policy1000EN6thrust24THRUST_300001_SM_1000_NS6detail15normal_iteratorINSD_10device_ptrIjEEEEPjjS9_jjNS7_10__identityEEEvT0_T1_T2_T3_T4_T6__param_2,
	.param .align 1 .b8 _ZN3cub18CUB_300001_SM_10006detail6reduce28DeviceReduceSingleTileKernelINS2_10policy_hubIjjN4cuda3std3__44plusIjEEE10Policy1000EN6thrust24THRUST_300001_SM_1000_NS6detail15normal_iteratorINSD_10device_ptrIjEEEEPjjS9_jjNS7_10__identityEEEvT0_T1_T2_T3_T4_T6__param_3[1],
	.param .u32 _ZN3cub18CUB_300001_SM_10006detail6reduce28DeviceReduceSingleTileKernelINS2_10policy_hubIjjN4cuda3std3__44plusIjEEE10Policy1000EN6thrust24THRUST_300001_SM_1000_NS6detail15normal_iteratorINSD_10device_ptrIjEEEEPjjS9_jjNS7_10__identityEEEvT0_T1_T2_T3_T4_T6__param_4,
	.param .align 1 .b8 _ZN3cub18CUB_300001_SM_10006detail6reduce28DeviceReduceSingleTileKernelINS2_10policy_hubIjjN4cuda3std3__44plusIjEEE10Policy1000EN6thrust24THRUST_300001_SM_1000_NS6detail15normal_iteratorINSD_10device_ptrIjEEEEPjjS9_jjNS7_10__identityEEEvT0_T1_T2_T3_T4_T6__param_5[1]
)
.maxntid 256
.minnctapersm 1
{
	.reg .pred 	%p<59>;
	.reg .b32 	%r<511>;
	.reg .b64 	%rd<84>;
	// demoted variable
	.shared .align 4 .b8 _ZZN3cub18CUB_300001_SM_10006detail6reduce28DeviceReduceSingleTileKernelINS2_10policy_hubIjjN4cuda3std3__44plusIjEEE10Policy1000EN6thrust24THRUST_300001_SM_1000_NS6detail15normal_iteratorINSD_10device_ptrIjEEEEPjjS9_jjNS7_10__identityEEEvT0_T1_T2_T3_T4_T6_E12temp_storage[44];
	ld.param.u64 	%rd9, [_ZN3cub18CUB_300001_SM_10006detail6reduce28DeviceReduceSingleTileKernelINS2_10policy_hubIjjN4cuda3std3__44plusIjEEE10Policy1000EN6thrust24THRUST_300001_SM_1000_NS6detail15normal_iteratorINSD_10device_ptrIjEEEEPjjS9_jjNS7_10__identityEEEvT0_T1_T2_T3_T4_T6__param_0];
	ld.param.u64 	%rd10, [_ZN3cub18CUB_300001_SM_10006detail6reduce28DeviceReduceSingleTileKernelINS2_10policy_hubIjjN4cuda3std3__44plusIjEEE10Policy1000EN6thrust24THRUST_300001_SM_1000_NS6detail15normal_iteratorINSD_10device_ptrIjEEEEPjjS9_jjNS7_10__identityEEEvT0_T1_T2_T3_T4_T6__param_1];
	ld.param.u32 	%r90, [_ZN3cub18CUB_300001_SM_10006detail6reduce28DeviceReduceSingleTileKernelINS2_10policy_hubIjjN4cuda3std3__44plusIjEEE10Policy1000EN6thrust24THRUST_300001_SM_1000_NS6detail15normal_iteratorINSD_10device_ptrIjEEEEPjjS9_jjNS7_10__identityEEEvT0_T1_T2_T3_T4_T6__param_2];
	ld.param.u32 	%r91, [_ZN3cub18CUB_300001_SM_10006detail6reduce28DeviceReduceSingleTileKernelINS2_10policy_hubIjjN4cuda3std3__44plusIjEEE10Policy1000EN6thrust24THRUST_300001_SM_1000_NS6detail15normal_iteratorINSD_10device_ptrIjEEEEPjjS9_jjNS7_10__identityEEEvT0_T1_T2_T3_T4_T6__param_4];
	cvta.to.global.u64 	%rd1, %rd10;
	setp.ne.s32 	%p1, %r90, 0;
	@%p1 bra 	$L__BB9_3;
	mov.u32 	%r471, %tid.x;
	setp.ne.s32 	%p58, %r471, 0;
	@%p58 bra 	$L__BB9_52;
	st.global.u32 	[%rd1], %r91;
	bra.uni 	$L__BB9_52;
$L__BB9_3:
	cvta.to.global.u64 	%rd2, %rd9;
	setp.gt.u32 	%p2, %r90, 4095;
	@%p2 bra 	$L__BB9_28;
	mov.u32 	%r1, %tid.x;
	setp.ge.u32 	%p24, %r1, %r90;
	mov.b32 	%r488, 0;
	mov.u32 	%r478, %r1;
	@%p24 bra 	$L__BB9_6;
	mul.wide.u32 	%rd73, %r1, 4;
	add.s64 	%rd74, %rd2, %rd73;
	ld.global.u32 	%r488, [%rd74];
	add.s32 	%r478, %r1, 256;
$L__BB9_6:
	setp.ge.u32 	%p25, %r478, %r90;
	@%p25 bra 	$L__BB9_19;
	not.b32 	%r298, %r478;
	add.s32 	%r299, %r90, %r298;
	shr.u32 	%r300, %r299, 8;
	add.s32 	%r6, %r300, 1;
	and.b32  	%r7, %r6, 15;
	setp.lt.u32 	%p26, %r299, 3840;
	@%p26 bra 	$L__BB9_10;
	and.b32  	%r301, %r6, 33554416;
	neg.s32 	%r474, %r301;
	mul.wide.u32 	%rd75, %r478, 4;
	add.s64 	%rd76, %rd75, %rd2;
	add.s64 	%rd82, %rd76, 8192;
$L__BB9_9:
	.pragma "nounroll";
	ld.global.u32 	%r302, [%rd82+-8192];
	add.s32 	%r303, %r302, %r488;
	ld.global.u32 	%r304, [%rd82+-7168];
	add.s32 	%r305, %r304, %r303;
	ld.global.u32 	%r306, [%rd82+-6144];
	add.s32 	%r307, %r306, %r305;
	ld.global.u32 	%r308, [%rd82+-5120];
	add.s32 	%r309, %r308, %r307;
	ld.global.u32 	%r310, [%rd82+-4096];
	add.s32 	%r311, %r310, %r309;
	ld.global.u32 	%r312, [%rd82+-3072];
	add.s32 	%r313, %r312, %r311;
	ld.global.u32 	%r314, [%rd82+-2048];
	add.s32 	%r315, %r314, %r313;
	ld.global.u32 	%r316, [%rd82+-1024];
	add.s32 	%r317, %r316, %r315;
	ld.global.u32 	%r318, [%rd82];
	add.s32 	%r319, %r318, %r317;
	ld.global.u32 	%r320, [%rd82+1024];
	add.s32 	%r321, %r320, %r319;
	ld.global.u32 	%r322, [%rd82+2048];
	add.s32 	%r323, %r322, %r321;
	ld.global.u32 	%r324, [%rd82+3072];
	add.s32 	%r325, %r324, %r323;
	ld.global.u32 	%r326, [%rd82+4096];
	add.s32 	%r327, %r326, %r325;
	ld.global.u32 	%r328, [%rd82+5120];
	add.s32 	%r329, %r328, %r327;
	ld.global.u32 	%r330, [%rd82+6144];
	add.s32 	%r331, %r330, %r329;
	ld.global.u32 	%r332, [%rd82+7168];
	add.s32 	%r488, %r332, %r331;
	add.s32 	%r478, %r478, 4096;
	add.s32 	%r474, %r474, 16;
	add.s64 	%rd82, %rd82, 16384;
	setp.ne.s32 	%p27, %r474, 0;
	@%p27 bra 	$L__BB9_9;
$L__BB9_10:
	setp.eq.s32 	%p28, %r7, 0;
	@%p28 bra 	$L__BB9_19;
	and.b32  	%r18, %r6, 7;
	setp.lt.u32 	%p29, %r7, 8;
	@%p29 bra 	$L__BB9_13;
	mul.wide.u32 	%rd77, %r478, 4;
	add.s64 	%rd78, %rd2, %rd77;
	ld.global.u32 	%r334, [%rd78];
	add.s32 	%r335, %r334, %r488;
	ld.global.u32 	%r336, [%rd78+1024];
	add.s32 	%r337, %r336, %r335;
	ld.global.u32 	%r338, [%rd78+2048];
	add.s32 	%r339, %r338, %r337;
	ld.global.u32 	%r340, [%rd78+3072];
	add.s32 	%r341, %r340, %r339;
	ld.global.u32 	%r342, [%rd78+4096];
	add.s32 	%r343, %r342, %r341;
	ld.global.u32 	%r344, [%rd78+5120];
	add.s32 	%r345, %r344, %r343;
	ld.global.u32 	%r346, [%rd78+6144];
	add.s32 	%r347, %r346, %r345;
	ld.global.u32 	%r348, [%rd78+7168];
	add.s32 	%r488, %r348, %r347;
	add.s32 	%r478, %r478, 2048;
$L__BB9_13:
	setp.eq.s32 	%p30, %r18, 0;
	@%p30 bra 	$L__BB9_19;
	and.b32  	%r24, %r6, 3;
	setp.lt.u32 	%p31, %r18, 4;
	@%p31 bra 	$L__BB9_16;
	mul.wide.u32 	%rd79, %r478, 4;
	add.s64 	%rd80, %rd2, %rd79;
	ld.global.u32 	%r350, [%rd80];
	add.s32 	%r351, %r350, %r488;
	ld.global.u32 	%r352, [%rd80+1024];
	add.s32 	%r353, %r352, %r351;
	ld.global.u32 	%r354, [%rd80+2048];
	add.s32 	%r355, %r354, %r353;
	ld.global.u32 	%r356, [%rd80+3072];
	add.s32 	%r488, %r356, %r355;
	add.s32 	%r478, %r478, 1024;
$L__BB9_16:
	setp.eq.s32 	%p32, %r24, 0;
	@%p32 bra 	$L__BB9_19;
	mul.wide.u32 	%rd81, %r478, 4;
	add.s64 	%rd83, %rd2, %rd81;
	neg.s32 	%r486, %r24;
$L__BB9_18:
	.pragma "nounroll";
	ld.global.u32 	%r357, [%rd83];
	add.s32 	%r488, %r357, %r488;
	add.s64 	%rd83, %rd83, 1024;
	add.s32 	%r486, %r486, 1;
	setp.ne.s32 	%p33, %r486, 0;
	@%p33 bra 	$L__BB9_18;
$L__BB9_19:
	setp.lt.u32 	%p34, %r90, 256;
	@%p34 bra 	$L__BB9_24;
	// begin inline asm
	mov.u32 %r421, %laneid;
	// end inline asm
	mov.b32 	%r424, 1;
	mov.b32 	%r445, 31;
	mov.b32 	%r446, -1;
	// begin inline asm
	shfl.sync.down.b32 %r422, %r488, %r424, %r445, %r446;
	// end inline asm
	setp.gt.s32 	%p50, %r421, 30;
	selp.b32 	%r447, 0, %r422, %p50;
	add.s32 	%r428, %r447, %r488;
	mov.b32 	%r429, 2;
	// begin inline asm
	shfl.sync.down.b32 %r427, %r428, %r429, %r445, %r446;
	// end inline asm
	setp.gt.s32 	%p51, %r421, 29;
	selp.b32 	%r448, 0, %r427, %p51;
	add.s32 	%r433, %r428, %r448;
	mov.b32 	%r434, 4;
	// begin inline asm
	shfl.sync.down.b32 %r432, %r433, %r434, %r445, %r446;
	// end inline asm
	setp.gt.s32 	%p52, %r421, 27;
	selp.b32 	%r449, 0, %r432, %p52;
	add.s32 	%r438, %r433, %r449;
	mov.b32 	%r439, 8;
	// begin inline asm
	shfl.sync.down.b32 %r437, %r438, %r439, %r445, %r446;
	// end inline asm
	setp.gt.s32 	%p53, %r421, 23;
	selp.b32 	%r450, 0, %r437, %p53;
	add.s32 	%r443, %r438, %r450;
	mov.b32 	%r444, 16;
	// begin inline asm
	shfl.sync.down.b32 %r442, %r443, %r444, %r445, %r446;
	// end inline asm
	setp.gt.s32 	%p54, %r421, 15;
	selp.b32 	%r451, 0, %r442, %p54;
	add.s32 	%r510, %r443, %r451;
	setp.ne.s32 	%p55, %r421, 0;
	@%p55 bra 	$L__BB9_22;
	shr.u32 	%r452, %r1, 3;
	and.b32  	%r453, %r452, 124;
	mov.u32 	%r454, _ZZN3cub18CUB_300001_SM_10006detail6reduce28DeviceReduceSingleTileKernelINS2_10policy_hubIjjN4cuda3std3__44plusIjEEE10Policy1000EN6thrust24THRUST_300001_SM_1000_NS6detail15normal_iteratorINSD_10device_ptrIjEEEEPjjS9_jjNS7_10__identityEEEvT0_T1_T2_T3_T4_T6_E12temp_storage;
	add.s32 	%r455, %r454, %r453;
	st.shared.u32 	[%r455+8], %r510;
$L__BB9_22:
	bar.sync 	0;
	setp.ne.s32 	%p56, %r1, 0;
	@%p56 bra 	$L__BB9_50;
	ld.shared.u32 	%r456, [_ZZN3cub18CUB_300001_SM_10006detail6reduce28DeviceReduceSingleTileKernelINS2_10policy_hubIjjN4cuda3std3__44plusIjEEE10Policy1000EN6thrust24THRUST_300001_SM_1000_NS6detail15normal_iteratorINSD_10device_ptrIjEEEEPjjS9_jjNS7_10__identityEEEvT0_T1_T2_T3_T4_T6_E12temp_storage+12];
	add.s32 	%r457, %r456, %r510;
	ld.shared.u32 	%r458, [_ZZN3cub18CUB_300001_SM_10006detail6reduce28DeviceReduceSingleTileKernelINS2_10policy_hubIjjN4cuda3std3__44plusIjEEE10Policy1000EN6thrust24THRUST_300001_SM_1000_NS6detail15normal_iteratorINSD_10device_ptrIjEEEEPjjS9_jjNS7_10__identityEEEvT0_T1_T2_T3_T4_T6_E12temp_storage+16];
	add.s32 	%r459, %r457, %r458;
	ld.shared.u32 	%r460, [_ZZN3cub18CUB_300001_SM_10006detail6reduce28DeviceReduceSingleTileKernelINS2_10policy_hubIjjN4cuda3std3__44plusIjEEE10Policy1000EN6thrust24THRUST_300001_SM_1000_NS6detail15normal_iteratorINSD_10device_ptrIjEEEEPjjS9_jjNS7_10__identityEEEvT0_T1_T2_T3_T4_T6_E12temp_storage+20];
	add.s32 	%r461, %r459, %r460;
	ld.shared.u32 	%r462, [_ZZN3cub18CUB_300001_SM_10006detail6reduce28DeviceReduceSingleTileKernelINS2_10policy_hubIjjN4cuda3std3__44plusIjEEE10Policy1000EN6thrust24THRUST_300001_SM_1000_NS6detail15normal_iteratorINSD_10device_ptrIjEEEEPjjS9_jjNS7_10__identityEEEvT0_T1_T2_T3_T4_T6_E12temp_storage+24];
	add.s32 	%r463, %r461, %r462;
	ld.shared.u32 	%r464, [_ZZN3cub18CUB_300001_SM_10006detail6reduce28DeviceReduceSingleTileKernelINS2_10policy_hubIjjN4cuda3std3__44plusIjEEE10Policy1000EN6thrust24THRUST_300001_SM_1000_NS6detail15normal_iteratorINSD_10device_ptrIjEEEEPjjS9_jjNS7_10__identityEEEvT0_T1_T2_T3_T4_T6_E12temp_storage+28];
	add.s32 	%r465, %r463, %r464;
	ld.shared.u32 	%r466, [_ZZN3cub18CUB_300001_SM_10006detail6reduce28DeviceReduceSingleTileKernelINS2_10policy_hubIjjN4cuda3std3__44plusIjEEE10Policy1000EN6thrust24THRUST_300001_SM_1000_NS6detail15normal_iteratorINSD_10device_ptrIjEEEEPjjS9_jjNS7_10__identityEEEvT0_T1_T2_T3_T4_T6_E12temp_storage+32];
	add.s32 	%r467, %r465, %r466;
	ld.shared.u32 	%r468, [_ZZN3cub18CUB_300001_SM_10006detail6reduce28DeviceReduceSingleTileKernelINS2_10policy_hubIjjN4cuda3std3__44plusIjEEE10Policy1000EN6thrust24THRUST_300001_SM_1000_NS6detail15normal_iteratorINSD_10device_ptrIjEEEEPjjS9_jjNS7_10__identityEEEvT0_T1_T2_T3_T4_T6_E12temp_storage+36];
	add.s32 	%r510, %r467, %r468;
	bra.uni 	$L__BB9_50;
$L__BB9_24:
	// begin inline asm
	mov.u32 %r358, %laneid;
	// end inline asm
	and.b32  	%r384, %r1, 992;
	add.s32 	%r385, %r384, 32;
	setp.gt.u32 	%p35, %r385, %r90;
	not.b32 	%r386, %r384;
	add.s32 	%r387, %r90, %r386;
	selp.b32 	%r382, %r387, 31, %p35;
	mov.b32 	%r361, 1;
	mov.b32 	%r383, -1;
	// begin inline asm
	shfl.sync.down.b32 %r359, %r488, %r361, %r382, %r383;
	// end inline asm
	setp.lt.s32 	%p36, %r358, %r382;
	selp.b32 	%r388, %r359, 0, %p36;
	add.s32 	%r365, %r388, %r488;
	mov.b32 	%r366, 2;
	// begin inline asm
	shfl.sync.down.b32 %r364, %r365, %r366, %r382, %r383;
	// end inline asm
	add.s32 	%r389, %r358, 2;
	setp.gt.s32 	%p37, %r389, %r382;
	selp.b32 	%r390, 0, %r364, %p37;
	add.s32 	%r370, %r365, %r390;
	mov.b32 	%r371, 4;
	// begin inline asm
	shfl.sync.down.b32 %r369, %r370, %r371, %r382, %r383;
	// end inline asm
	add.s32 	%r391, %r358, 4;
	setp.gt.s32 	%p38, %r391, %r382;
	selp.b32 	%r392, 0, %r369, %p38;
	add.s32 	%r375, %r370, %r392;
	mov.b32 	%r376, 8;
	// begin inline asm
	shfl.sync.down.b32 %r374, %r375, %r376, %r382, %r383;
	// end inline asm
	add.s32 	%r393, %r358, 8;
	setp.gt.s32 	%p39, %r393, %r382;
	selp.b32 	%r394, 0, %r374, %p39;
	add.s32 	%r380, %r375, %r394;
	mov.b32 	%r381, 16;
	// begin inline asm
	shfl.sync.down.b32 %r379, %r380, %r381, %r382, %r383;
	// end inline asm
	add.s32 	%r395, %r358, 16;
	setp.gt.s32 	%p40, %r395, %r382;
	selp.b32 	%r396, 0, %r379, %p40;
	add.s32 	%r510, %r380, %r396;
	setp.ne.s32 	%p41, %r358, 0;
	@%p41 bra 	$L__BB9_26;
	shr.u32 	%r397, %r1, 3;
	and.b32  	%r398, %r397, 124;
	mov.u32 	%r399, _ZZN3cub18CUB_300001_SM_10006detail6reduce28DeviceReduceSingleTileKernelINS2_10policy_hubIjjN4cuda3std3__44plusIjEEE10Policy1000EN6thrust24THRUST_300001_SM_1000_NS6detail15normal_iteratorINSD_10device_ptrIjEEEEPjjS9_jjNS7_10__identityEEEvT0_T1_T2_T3_T4_T6_E12temp_storage;
	add.s32 	%r400, %r399, %r398;
	st.shared.u32 	[%r400+8], %r510;
$L__BB9_26:
	bar.sync 	0;
	setp.ne.s32 	%p42, %r1, 0;
	@%p42 bra 	$L__BB9_50;
	setp.gt.u32 	%p43, %r90, 32;
	ld.shared.u32 	%r401, [_ZZN3cub18CUB_300001_SM_10006detail6reduce28DeviceReduceSingleTileKernelINS2_10policy_hubIjjN4cuda3std3__44plusIjEEE10Policy1000EN6thrust24THRUST_300001_SM_1000_NS6detail15normal_iteratorINSD_10device_ptrIjEEEEPjjS9_jjNS7_10__identityEEEvT0_T1_T2_T3_T4_T6_E12temp_storage+12];
	selp.b32 	%r402, %r401, 0, %p43;
	add.s32 	%r403, %r402, %r510;
	setp.gt.u32 	%p44, %r90, 64;
	ld.shared.u32 	%r404, [_ZZN3cub18CUB_300001_SM_10006detail6reduce28DeviceReduceSingleTileKernelINS2_10policy_hubIjjN4cuda3std3__44plusIjEEE10Policy1000EN6thrust24THRUST_300001_SM_1000_NS6detail15normal_iteratorINSD_10device_ptrIjEEEEPjjS9_jjNS7_10__identityEEEvT0_T1_T2_T3_T4_T6_E12temp_storage+16];
	selp.b32 	%r405, %r404, 0, %p44;
	add.s32 	%r406, %r403, %r405;
	setp.gt.u32 	%p45, %r90, 96;
	ld.shared.u32 	%r407, [_ZZN3cub18CUB_300001_SM_10006detail6reduce28DeviceReduceSingleTileKernelINS2_10policy_hubIjjN4cuda3std3__44plusIjEEE10Policy1000EN6thrust24THRUST_300001_SM_1000_NS6detail15normal_iteratorINSD_10device_ptrIjEEEEPjjS9_jjNS7_10__identityEEEvT0_T1_T2_T3_T4_T6_E12temp_storage+20];
	selp.b32 	%r408, %r407, 0, %p45;
	add.s32 	%r409, %r406, %r408;
	setp.gt.u32 	%p46, %r90, 128;
	ld.shared.u32 	%r410, [_ZZN3cub18CUB_300001_SM_10006detail6reduce28DeviceReduceSingleTileKernelINS2_10policy_hubIjjN4cuda3std3__44plusIjEEE10Policy1000EN6thrust24THRUST_300001_SM_1000_NS6detail15normal_iteratorINSD_10device_ptrIjEEEEPjjS9_jjNS7_10__identityEEEvT0_T1_T2_T3_T4_T6_E12temp_storage+24];
	selp.b32 	%r411, %r410, 0, %p46;
	add.s32 	%r412, %r409, %r411;
	setp.gt.u32 	%p47, %r90, 160;
	ld.shared.u32 	%r413, [_ZZN3cub18CUB_300001_SM_10006detail6reduce28DeviceReduceSingleTileKernelINS2_10policy_hubIjjN4cuda3std3__44plusIjEEE10Policy1000EN6thrust24THRUST_300001_SM_1000_NS6detail15normal_iteratorINSD_10device_ptrIjEEEEPjjS9_jjNS7_10__identityEEEvT0_T1_T2_T3_T4_T6_E12temp_storage+28];
	selp.b32 	%r414, %r413, 0, %p47;
	add.s32 	%r415, %r412, %r414;
	setp.gt.u32 	%p48, %r90, 192;
	ld.shared.u32 	%r416, [_ZZN3cub18CUB_300001_SM_10006detail6reduce28DeviceReduceSingleTileKernelINS2_10policy_hubIjjN4cuda3std3__44plusIjEEE10Policy1000EN6thrust24THRUST_300001_SM_1000_NS6detail15normal_iteratorINSD_10device_ptrIjEEEEPjjS9_jjNS7_10__identityEEEvT0_T1_T2_T3_T4_T6_E12temp_storage+32];
	selp.b32 	%r417, %r416, 0, %p48;
	add.s32 	%r418, %r415, %r417;
	setp.gt.u32 	%p49, %r90, 224;
	ld.shared.u32 	%r419, [_ZZN3cub18CUB_300001_SM_10006detail6reduce28DeviceReduceSingleTileKernelINS2_10policy_hubIjjN4cuda3std3__44plusIjEEE10Policy1000EN6thrust24THRUST_300001_SM_1000_NS6detail15normal_iteratorINSD_10device_ptrIjEEEEPjjS9_jjNS7_10__identityEEEvT0_T1_T2_T3_T4_T6_E12temp_storage+36];
	selp.b32 	%r420, %r419, 0, %p49;
	add.s32 	%r510, %r418, %r420;
	bra.uni 	$L__BB9_50;
$L__BB9_28:
	mov.u32 	%r40, %tid.x;
	mul.wide.u32 	%rd11, %r40, 4;
	add.s64 	%rd12, %rd2, %rd11;
	ld.global.u32 	%r93, [%rd12];
	ld.global.u32 	%r94, [%rd12+1024];
	ld.global.u32 	%r95, [%rd12+2048];
	ld.global.u32 	%r96, [%rd12+3072];
	ld.global.u32 	%r97, [%rd12+4096];
	ld.global.u32 	%r98, [%rd12+5120];
	ld.global.u32 	%r99, [%rd12+6144];
	ld.global.u32 	%r100, [%rd12+7168];
	ld.global.u32 	%r101, [%rd12+8192];
	ld.global.u32 	%r102, [%rd12+9216];
	ld.global.u32 	%r103, [%rd12+10240];
	ld.global.u32 	%r104, [%rd12+11264];
	ld.global.u32 	%r105, [%rd12+12288];
	ld.global.u32 	%r106, [%rd12+13312];
	ld.global.u32 	%r107, [%rd12+14336];
	ld.global.u32 	%r108, [%rd12+15360];
	add.s32 	%r109, %r94, %r93;
	add.s32 	%r110, %r95, %r109;
	add.s32 	%r111, %r96, %r110;
	add.s32 	%r112, %r97, %r111;
	add.s32 	%r113, %r98, %r112;
	add.s32 	%r114, %r99, %r113;
	add.s32 	%r115, %r100, %r114;
	add.s32 	%r116, %r101, %r115;
	add.s32 	%r117, %r102, %r116;
	add.s32 	%r118, %r103, %r117;
	add.s32 	%r119, %r104, %r118;
	add.s32 	%r120, %r105, %r119;
	add.s32 	%r121, %r106, %r120;
	add.s32 	%r122, %r107, %r121;
	add.s32 	%r509, %r108, %r122;
	add.s32 	%r42, %r90, -4096;
	setp.lt.u32 	%p3, %r42, 4096;
	mov.b32 	%r492, 4096;
	@%p3 bra 	$L__BB9_32;
	mov.b32 	%r492, 4096;
$L__BB9_30:
	add.s32 	%r124, %r40, %r492;
	mul.wide.u32 	%rd13, %r124, 4;
	add.s64 	%rd14, %rd2, %rd13;
	ld.global.u32 	%r125, [%rd14];
	ld.global.u32 	%r126, [%rd14+1024];
	ld.global.u32 	%r127, [%rd14+2048];
	ld.global.u32 	%r128, [%rd14+3072];
	ld.global.u32 	%r129, [%rd14+4096];
	ld.global.u32 	%r130, [%rd14+5120];
	ld.global.u32 	%r131, [%rd14+6144];
	ld.global.u32 	%r132, [%rd14+7168];
	ld.global.u32 	%r133, [%rd14+8192];
	ld.global.u32 	%r134, [%rd14+9216];
	ld.global.u32 	%r135, [%rd14+10240];
	ld.global.u32 	%r136, [%rd14+11264];
	ld.global.u32 	%r137, [%rd14+12288];
	ld.global.u32 	%r138, [%rd14+13312];
	ld.global.u32 	%r139, [%rd14+14336];
	ld.global.u32 	%r140, [%rd14+15360];
	add.s32 	%r141, %r125, %r509;
	add.s32 	%r142, %r126, %r141;
	add.s32 	%r143, %r127, %r142;
	add.s32 	%r144, %r128, %r143;
	add.s32 	%r145, %r129, %r144;
	add.s32 	%r146, %r130, %r145;
	add.s32 	%r147, %r131, %r146;
	add.s32 	%r148, %r132, %r147;
	add.s32 	%r149, %r133, %r148;
	add.s32 	%r150, %r134, %r149;
	add.s32 	%r151, %r135, %r150;
	add.s32 	%r152, %r136, %r151;
	add.s32 	%r153, %r137, %r152;
	add.s32 	%r154, %r138, %r153;
	add.s32 	%r155, %r139, %r154;
	add.s32 	%r509, %r140, %r155;
	sub.s32 	%r156, %r90, %r492;
	setp.lt.u32 	%p4, %r156, 4096;
	@%p4 bra 	$L__BB9_46;
	add.s32 	%r492, %r492, 4096;
	setp.le.u32 	%p5, %r492, %r42;
	@%p5 bra 	$L__BB9_30;
$L__BB9_32:
	setp.le.u32 	%p6, %r90, %r492;
	sub.s32 	%r157, %r90, %r492;
	setp.ge.s32 	%p7, %r40, %r157;
	or.pred  	%p8, %p6, %p7;
	@%p8 bra 	$L__BB9_46;
	not.b32 	%r160, %r40;
	add.s32 	%r161, %r90, %r160;
	sub.s32 	%r162, %r161, %r492;
	shr.u32 	%r163, %r162, 8;
	add.s32 	%r49, %r163, 1;
	and.b32  	%r50, %r49, 15;
	setp.lt.u32 	%p9, %r162, 3840;
	mov.u32 	%r501, %r40;
	@%p9 bra 	$L__BB9_37;
	or.b32  	%r495, %r40, 2048;
	add.s32 	%r494, %r40, %r492;
	and.b32  	%r164, %r49, 33554416;
	neg.s32 	%r493, %r164;
$L__BB9_35:
	.pragma "nounroll";
	mul.wide.u32 	%rd15, %r494, 4;
	add.s64 	%rd16, %rd2, %rd15;
	ld.global.u32 	%r165, [%rd16];
	add.s32 	%r166, %r165, %r509;
	add.s32 	%r167, %r494, 256;
	mul.wide.u32 	%rd17, %r167, 4;
	add.s64 	%rd18, %rd2, %rd17;
	ld.global.u32 	%r168, [%rd18];
	add.s32 	%r169, %r168, %r166;
	add.s32 	%r170, %r494, 512;
	mul.wide.u32 	%rd19, %r170, 4;
	add.s64 	%rd20, %rd2, %rd19;
	ld.global.u32 	%r171, [%rd20];
	add.s32 	%r172, %r171, %r169;
	add.s32 	%r173, %r494, 768;
	mul.wide.u32 	%rd21, %r173, 4;
	add.s64 	%rd22, %rd2, %rd21;
	ld.global.u32 	%r174, [%rd22];
	add.s32 	%r175, %r174, %r172;
	add.s32 	%r176, %r494, 1024;
	mul.wide.u32 	%rd23, %r176, 4;
	add.s64 	%rd24, %rd2, %rd23;
	ld.global.u32 	%r177, [%rd24];
	add.s32 	%r178, %r177, %r175;
	add.s32 	%r179, %r494, 1280;
	mul.wide.u32 	%rd25, %r179, 4;
	add.s64 	%rd26, %rd2, %rd25;
	ld.global.u32 	%r180, [%rd26];
	add.s32 	%r181, %r180, %r178;
	add.s32 	%r182, %r494, 1536;
	mul.wide.u32 	%rd27, %r182, 4;
	add.s64 	%rd28, %rd2, %rd27;
	ld.global.u32 	%r183, [%rd28];
	add.s32 	%r184, %r183, %r181;
	add.s32 	%r185, %r494, 1792;
	mul.wide.u32 	%rd29, %r185, 4;
	add.s64 	%rd30, %rd2, %rd29;
	ld.global.u32 	%r186, [%rd30];
	add.s32 	%r187, %r186, %r184;
	add.s32 	%r188, %r494, 2048;
	mul.wide.u32 	%rd31, %r188, 4;
	add.s64 	%rd32, %rd2, %rd31;
	ld.global.u32 	%r189, [%rd32];
	add.s32 	%r190, %r189, %r187;
	add.s32 	%r191, %r494, 2304;
	mul.wide.u32 	%rd33, %r191, 4;
	add.s64 	%rd34, %rd2, %rd33;
	ld.global.u32 	%r192, [%rd34];
	add.s32 	%r193, %r192, %r190;
	add.s32 	%r194, %r494, 2560;
	mul.wide.u32 	%rd35, %r194, 4;
	add.s64 	%rd36, %rd2, %rd35;
	ld.global.u32 	%r195, [%rd36];
	add.s32 	%r196, %r195, %r193;
	add.s32 	%r197, %r494, 2816;
	mul.wide.u32 	%rd37, %r197, 4;
	add.s64 	%rd38, %rd2, %rd37;
	ld.global.u32 	%r198, [%rd38];
	add.s32 	%r199, %r198, %r196;
	add.s32 	%r200, %r494, 3072;
	mul.wide.u32 	%rd39, %r200, 4;
	add.s64 	%rd40, %rd2, %rd39;
	ld.global.u32 	%r201, [%rd40];
	add.s32 	%r202, %r201, %r199;
	add.s32 	%r203, %r494, 3328;
	mul.wide.u32 	%rd41, %r203, 4;
	add.s64 	%rd42, %rd2, %rd41;
	ld.global.u32 	%r204, [%rd42];
	add.s32 	%r205, %r204, %r202;
	add.s32 	%r206, %r494, 3584;
	mul.wide.u32 	%rd43, %r206, 4;
	add.s64 	%rd44, %rd2, %rd43;
	ld.global.u32 	%r207, [%rd44];
	add.s32 	%r208, %r207, %r205;
	add.s32 	%r209, %r494, 3840;
	mul.wide.u32 	%rd45, %r209, 4;
	add.s64 	%rd46, %rd2, %rd45;
	ld.global.u32 	%r210, [%rd46];
	add.s32 	%r509, %r210, %r208;
	add.s32 	%r495, %r495, 4096;
	add.s32 	%r494, %r494, 4096;
	add.s32 	%r493, %r493, 16;
	setp.ne.s32 	%p10, %r493, 0;
	@%p10 bra 	$L__BB9_35;
	add.s32 	%r501, %r495, -2048;
$L__BB9_37:
	setp.eq.s32 	%p11, %r50, 0;
	@%p11 bra 	$L__BB9_46;
	and.b32  	%r66, %r49, 7;
	setp.lt.u32 	%p12, %r50, 8;
	@%p12 bra 	$L__BB9_40;
	add.s32 	%r212, %r501, %r492;
	mul.wide.u32 	%rd47, %r212, 4;
	add.s64 	%rd48, %rd2, %rd47;
	ld.global.u32 	%r213, [%rd48];
	add.s32 	%r214, %r213, %r509;
	add.s32 	%r215, %r212, 256;
	mul.wide.u32 	%rd49, %r215, 4;
	add.s64 	%rd50, %rd2, %rd49;
	ld.global.u32 	%r216, [%rd50];
	add.s32 	%r217, %r216, %r214;
	add.s32 	%r218, %r212, 512;
	mul.wide.u32 	%rd51, %r218, 4;
	add.s64 	%rd52, %rd2, %rd51;
	ld.global.u32 	%r219, [%rd52];
	add.s32 	%r220, %r219, %r217;
	add.s32 	%r221, %r212, 768;
	mul.wide.u32 	%rd53, %r221, 4;
	add.s64 	%rd54, %rd2, %rd53;
	ld.global.u32 	%r222, [%rd54];
	add.s32 	%r223, %r222, %r220;
	add.s32 	%r224, %r212, 1024;
	mul.wide.u32 	%rd55, %r224, 4;
	add.s64 	%rd56, %rd2, %rd55;
	ld.global.u32 	%r225, [%rd56];
	add.s32 	%r226, %r225, %r223;
	add.s32 	%r227, %r212, 1280;
	mul.wide.u32 	%rd57, %r227, 4;
	add.s64 	%rd58, %rd2, %rd57;
	ld.global.u32 	%r228, [%rd58];
	add.s32 	%r229, %r228, %r226;
	add.s32 	%r230, %r212, 1536;
	mul.wide.u32 	%rd59, %r230, 4;
	add.s64 	%rd60, %rd2, %rd59;
	ld.global.u32 	%r231, [%rd60];
	add.s32 	%r232, %r231, %r229;
	add.s32 	%r233, %r212, 1792;
	mul.wide.u32 	%rd61, %r233, 4;
	add.s64 	%rd62, %rd2, %rd61;
	ld.global.u32 	%r234, [%rd62];
	add.s32 	%r509, %r234, %r232;
	add.s32 	%r501, %r501, 2048;
$L__BB9_40:
	setp.eq.s32 	%p13, %r66, 0;
	@%p13 bra 	$L__BB9_46;
	and.b32  	%r72, %r49, 3;
	setp.lt.u32 	%p14, %r66, 4;
	@%p14 bra 	$L__BB9_43;
	add.s32 	%r236, %r501, %r492;
	mul.wide.u32 	%rd63, %r236, 4;
	add.s64 	%rd64, %rd2, %rd63;
	ld.global.u32 	%r237, [%rd64];
	add.s32 	%r238, %r237, %r509;
	add.s32 	%r239, %r236, 256;
	mul.wide.u32 	%rd65, %r239, 4;
	add.s64 	%rd66, %rd2, %rd65;
	ld.global.u32 	%r240, [%rd66];
	add.s32 	%r241, %r240, %r238;
	add.s32 	%r242, %r236, 512;
	mul.wide.u32 	%rd67, %r242, 4;
	add.s64 	%rd68, %rd2, %rd67;
	ld.global.u32 	%r243, [%rd68];
	add.s32 	%r244, %r243, %r241;
	add.s32 	%r245, %r236, 768;
	mul.wide.u32 	%rd69, %r245, 4;
	add.s64 	%rd70, %rd2, %rd69;
	ld.global.u32 	%r246, [%rd70];
	add.s32 	%r509, %r246, %r244;
	add.s32 	%r501, %r501, 1024;
$L__BB9_43:
	setp.eq.s32 	%p15, %r72, 0;
	@%p15 bra 	$L__BB9_46;
	add.s32 	%r507, %r501, %r492;
	neg.s32 	%r506, %r72;
$L__BB9_45:
	.pragma "nounroll";
	mul.wide.u32 	%rd71, %r507, 4;
	add.s64 	%rd72, %rd2, %rd71;
	ld.global.u32 	%r247, [%rd72];
	add.s32 	%r509, %r247, %r509;
	add.s32 	%r507, %r507, 256;
	add.s32 	%r506, %r506, 1;
	setp.ne.s32 	%p16, %r506, 0;
	@%p16 bra 	$L__BB9_45;
$L__BB9_46:
	// begin inline asm
	mov.u32 %r248, %laneid;
	// end inline asm
	mov.b32 	%r251, 1;
	mov.b32 	%r272, 31;
	mov.b32 	%r273, -1;
	// begin inline asm
	shfl.sync.down.b32 %r249, %r509, %r251, %r272, %r273;
	// end inline asm
	setp.gt.s32 	%p17, %r248, 30;
	selp.b32 	%r274, 0, %r249, %p17;
	add.s32 	%r255, %r274, %r509;
	mov.b32 	%r256, 2;
	// begin inline asm
	shfl.sync.down.b32 %r254, %r255, %r256, %r272, %r273;
	// end inline asm
	setp.gt.s32 	%p18, %r248, 29;
	selp.b32 	%r275, 0, %r254, %p18;
	add.s32 	%r260, %r255, %r275;
	mov.b32 	%r261, 4;
	// begin inline asm
	shfl.sync.down.b32 %r259, %r260, %r261, %r272, %r273;
	// end inline asm
	setp.gt.s32 	%p19, %r248, 27;
	selp.b32 	%r276, 0, %r259, %p19;
	add.s32 	%r265, %r260, %r276;
	mov.b32 	%r266, 8;
	// begin inline asm
	shfl.sync.down.b32 %r264, %r265, %r266, %r272, %r273;
	// end inline asm
	setp.gt.s32 	%p20, %r248, 23;
	selp.b32 	%r277, 0, %r264, %p20;
	add.s32 	%r270, %r265, %r277;
	mov.b32 	%r271, 16;
	// begin inline asm
	shfl.sync.down.b32 %r269, %r270, %r271, %r272, %r273;
	// end inline asm
	setp.gt.s32 	%p21, %r248, 15;
	selp.b32 	%r278, 0, %r269, %p21;
	add.s32 	%r510, %r270, %r278;
	setp.ne.s32 	%p22, %r248, 0;
	@%p22 bra 	$L__BB9_48;
	shr.u32 	%r279, %r40, 3;
	and.b32  	%r280, %r279, 124;
	mov.u32 	%r281, _ZZN3cub18CUB_300001_SM_10006detail6reduce28DeviceReduceSingleTileKernelINS2_10policy_hubIjjN4cuda3std3__44plusIjEEE10Policy1000EN6thrust24THRUST_300001_SM_1000_NS6detail15normal_iteratorINSD_10device_ptrIjEEEEPjjS9_jjNS7_10__identityEEEvT0_T1_T2_T3_T4_T6_E12temp_storage;
	add.s32 	%r282, %r281, %r280;
	st.shared.u32 	[%r282+8], %r510;
$L__BB9_48:
	bar.sync 	0;
	setp.ne.s32 	%p23, %r40, 0;
	@%p23 bra 	$L__BB9_50;
	ld.shared.u32 	%r283, [_ZZN3cub18CUB_300001_SM_10006detail6reduce28DeviceReduceSingleTileKernelINS2_10policy_hubIjjN4cuda3std3__44plusIjEEE10Policy1000EN6thrust24THRUST_300001_SM_1000_NS6detail15normal_iteratorINSD_10device_ptrIjEEEEPjjS9_jjNS7_10__identityEEEvT0_T1_T2_T3_T4_T6_E12temp_storage+12];
	add.s32 	%r284, %r283, %r510;
	ld.shared.u32 	%r285, [_ZZN3cub18CUB_300001_SM_10006detail6reduce28DeviceReduceSingleTileKernelINS2_10policy_hubIjjN4cuda3std3__44plusIjEEE10Policy1000EN6thrust24THRUST_300001_SM_1000_NS6detail15normal_iteratorINSD_10device_ptrIjEEEEPjjS9_jjNS7_10__identityEEEvT0_T1_T2_T3_T4_T6_E12temp_storage+16];
	add.s32 	%r286, %r284, %r285;
	ld.shared.u32 	%r287, [_ZZN3cub18CUB_300001_SM_10006detail6reduce28DeviceReduceSingleTileKernelINS2_10policy_hubIjjN4cuda3std3__44plusIjEEE10Policy1000EN6thrust24THRUST_300001_SM_1000_NS6detail15normal_iteratorINSD_10device_ptrIjEEEEPjjS9_jjNS7_10__identityEEEvT0_T1_T2_T3_T4_T6_E12temp_storage+20];
	add.s32 	%r288, %r286, %r287;
	ld.shared.u32 	%r289, [_ZZN3cub18CUB_300001_SM_10006detail6reduce28DeviceReduceSingleTileKernelINS2_10policy_hubIjjN4cuda3std3__44plusIjEEE10Policy1000EN6thrust24THRUST_300001_SM_1000_NS6detail15normal_iteratorINSD_10device_ptrIjEEEEPjjS9_jjNS7_10__identityEEEvT0_T1_T2_T3_T4_T6_E12temp_storage+24];
	add.s32 	%r290, %r288, %r289;
	ld.shared.u32 	%r291, [_ZZN3cub18CUB_300001_SM_10006detail6reduce28DeviceReduceSingleTileKernelINS2_10policy_hubIjjN4cuda3std3__44plusIjEEE10Policy1000EN6thrust24THRUST_300001_SM_1000_NS6detail15normal_iteratorINSD_10device_ptrIjEEEEPjjS9_jjNS7_10__identityEEEvT0_T1_T2_T3_T4_T6_E12temp_storage+28];
	add.s32 	%r292, %r290, %r291;
	ld.shared.u32 	%r293, [_ZZN3cub18CUB_300001_SM_10006detail6reduce28DeviceReduceSingleTileKernelINS2_10policy_hubIjjN4cuda3std3__44plusIjEEE10Policy1000EN6thrust24THRUST_300001_SM_1000_NS6detail15normal_iteratorINSD_10device_ptrIjEEEEPjjS9_jjNS7_10__identityEEEvT0_T1_T2_T3_T4_T6_E12temp_storage+32];
	add.s32 	%r294, %r292, %r293;
	ld.shared.u32 	%r295, [_ZZN3cub18CUB_300001_SM_10006detail6reduce28DeviceReduceSingleTileKernelINS2_10policy_hubIjjN4cuda3std3__44plusIjEEE10Policy1000EN6thrust24THRUST_300001_SM_1000_NS6detail15normal_iteratorINSD_10device_ptrIjEEEEPjjS9_jjNS7_10__identityEEEvT0_T1_T2_T3_T4_T6_E12temp_storage+36];
	add.s32 	%r510, %r294, %r295;
$L__BB9_50:
	mov.u32 	%r469, %tid.x;
	setp.ne.s32 	%p57, %r469, 0;
	@%p57 bra 	$L__BB9_52;
	add.s32 	%r470, %r510, %r91;
	st.global.u32 	[%rd1], %r470;
$L__BB9_52:
	ret;

}
	// .globl	_ZN3cub18CUB_300001_SM_10006detail6reduce18DeviceReduceKernelINS2_10policy_hubIjjN4cuda3std3__44plusIjEEE10Policy1000EN6thrust24THRUST_300001_SM_1000_NS6detail15normal_iteratorINSD_10device_ptrIjEEEEjS9_jNS7_10__identityEEEvT0_PT3_T1_NS0_13GridEvenShareISN_EET2_T4_
.visible .entry _ZN3cub18CUB_300001_SM_10006detail6reduce18DeviceReduceKernelINS2_10policy_hubIjjN4cuda3std3__44plusIjEEE10Policy1000EN6thrust24THRUST_300001_SM_1000_NS6detail15normal_iteratorINSD_10device_ptrIjEEEEjS9_jNS7_10__identityEEEvT0_PT3_T1_NS0_13GridEvenShareISN_EET2_T4_(
	.param .align 8 .b8 _ZN3cub18CUB_300001_SM_10006detail6reduce18DeviceReduceKernelINS2_10policy_hubIjjN4cuda3std3__44plusIjEEE10Policy1000EN6thrust24THRUST_300001_SM_1000_NS6detail15normal_iteratorINSD_10device_ptrIjEEEEjS9_jNS7_10__identityEEEvT0_PT3_T1_NS0_13GridEvenShareISN_EET2_T4__param_0[8],
	.param .u64 .ptr .align 1 _ZN3cub18CUB_300001_SM_10006detail6reduce18DeviceReduceKernelINS2_10policy_hubIjjN4cuda3std3__44plusIjEEE10Policy1000EN6thrust24THRUST_300001_SM_1000_NS6detail15normal_iteratorINSD_10device_ptrIjEEEEjS9_jNS7_10__identityEEEvT0_PT3_T1_NS0_13GridEvenShareISN_EET2_T4__param_1,
	.param .u32 _ZN3cub18CUB_300001_SM_10006detail6reduce18DeviceReduceKernelINS2_10policy_hubIjjN4cuda3std3__44plusIjEEE10Policy1000EN6thrust24THRUST_300001_SM_1000_NS6detail15normal_iteratorINSD_10device_ptrIjEEEEjS9_jNS7_10__identityEEEvT0_PT3_T1_NS0_13GridEvenShareISN_EET2_T4__param_2,
	.param .align 4 .b8 _ZN3cub18CUB_300001_SM_10006detail6reduce18DeviceReduceKernelINS2_10policy_hubIjjN4cuda3std3__44plusIjEEE10Policy1000EN6thrust24THRUST_300001_SM_1000_NS6detail15normal_iteratorINSD_10device_ptrIjEEEEjS9_jNS7_10__identityEEEvT0_PT3_T1_NS0_13GridEvenShareISN_EET2_T4__param_3[40],
	.param .align 1 .b8 _ZN3cub18CUB_300001_SM_10006detail6reduce18DeviceReduceKernelINS2_10policy_hubIjjN4cuda3std3__44plusIjEEE10Policy1000EN6thrust24THRUST_300001_SM_1000_NS6detail15normal_iteratorINSD_10device_ptrIjEEEEjS9_jNS7_10__identityEEEvT0_PT3_T1_NS0_13GridEvenShareISN_EET2_T4__param_4[1],
	.param .align 1 .b8 _ZN3cub18CUB_300001_SM_10006detail6reduce18DeviceReduceKernelINS2_10policy_hubIjjN4cuda3std3__44plusIjEEE10Policy1000EN6thrust24THRUST_300001_SM_1000_NS6detail15normal_iteratorINSD_10device_ptrIjEEEEjS9_jNS7_10__identityEEEvT0_PT3_T1_NS0_13GridEvenShareISN_EET2_T4__param_5[1]
)
.maxntid 256
{
	.reg .pred 	%p<57>;
	.reg .b16 	%rs<4>;
	.reg .b32 	%r<575>;
	.reg .b64 	%rd<130>;
	// demoted variable
	.shared .align 4 .b8 _ZZN3cub18CUB_300001_SM_10006detail6reduce18DeviceReduceKernelINS2_10policy_hubIjjN4cuda3std3__44plusIjEEE10Policy1000EN6thrust24THRUST_300001_SM_1000_NS6detail15normal_iteratorINSD_10device_ptrIjEEEEjS9_jNS7_10__identityEEEvT0_PT3_T1_NS0_13GridEvenShareISN_EET2_T4_E12temp_storage[44];
	ld.param.u32 	%r1, [_ZN3cub18CUB_300001_SM_10006detail6reduce18DeviceReduceKernelINS2_10policy_hubIjjN4cuda3std3__44plusIjEEE10Policy1000EN6thrust24THRUST_300001_SM_1000_NS6detail15normal_iteratorINSD_10device_ptrIjEEEEjS9_jNS7_10__identityEEEvT0_PT3_T1_NS0_13GridEvenShareISN_EET2_T4__param_3+20];
	ld.param.u32 	%r2, [_ZN3cub18CUB_300001_SM_10006detail6reduce18DeviceReduceKernelINS2_10policy_hubIjjN4cuda3std3__44plusIjEEE10Policy1000EN6thrust24THRUST_300001_SM_1000_NS6detail15normal_iteratorINSD_10device_ptrIjEEEEjS9_jNS7_10__identityEEEvT0_PT3_T1_NS0_13GridEvenShareISN_EET2_T4__param_3+24];
	ld.param.u64 	%rd3, [_ZN3cub18CUB_300001_SM_10006detail6reduce18DeviceReduceKernelINS2_10policy_hubIjjN4cuda3std3__44plusIjEEE10Policy1000EN6thrust24THRUST_300001_SM_1000_NS6detail15normal_iteratorINSD_10device_ptrIjEEEEjS9_jNS7_10__identityEEEvT0_PT3_T1_NS0_13GridEvenShareISN_EET2_T4__param_0];
	cvta.to.global.u64 	%rd1, %rd3;
	mov.u32 	%r3, %ctaid.x;
	shl.b32 	%r4, %r2, 12;
	shl.b32 	%r556, %r3, 12;
	sub.s32 	%r6, %r1, %r556;
	setp.gt.u32 	%p1, %r6, 4095;
	@%p1 bra 	$L__BB10_26;
	mov.u32 	%r7, %tid.x;
	setp.ge.u32 	%p23, %r7, %r6;
	mov.b32 	%r550, 0;
	mov.u32 	%r539, %r7;
	@%p23 bra 	$L__BB10_3;
	add.s32 	%r330, %r556, %r7;
	mul.wide.u32 	%rd66, %r330, 4;
	add.s64 	%rd67, %rd1, %rd66;
	ld.global.u32 	%r550, [%rd67];
	add.s32 	%r539, %r7, 256;
$L__BB10_3:
	setp.ge.u32 	%p24, %r539, %r6;
	@%p24 bra 	$L__BB10_17;
	not.b32 	%r332, %r539;
	add.s32 	%r333, %r1, %r332;
	sub.s32 	%r334, %r333, %r556;
	shr.u32 	%r335, %r334, 8;
	add.s32 	%r12, %r335, 1;
	and.b32  	%r13, %r12, 15;
	setp.lt.u32 	%p25, %r334, 3840;
	@%p25 bra 	$L__BB10_8;
	or.b32  	%r536, %r539, 2048;
	add.s32 	%r535, %r539, %r556;
	and.b32  	%r336, %r12, 33554416;
	neg.s32 	%r534, %r336;
$L__BB10_6:
	.pragma "nounroll";
	mul.wide.u32 	%rd68, %r535, 4;
	add.s64 	%rd69, %rd1, %rd68;
	ld.global.u32 	%r337, [%rd69];
	add.s32 	%r338, %r337, %r550;
	add.s32 	%r339, %r535, 256;
	mul.wide.u32 	%rd70, %r339, 4;
	add.s64 	%rd71, %rd1, %rd70;
	ld.global.u32 	%r340, [%rd71];
	add.s32 	%r341, %r340, %r338;
	add.s32 	%r342, %r535, 512;
	mul.wide.u32 	%rd72, %r342, 4;
	add.s64 	%rd73, %rd1, %rd72;
	ld.global.u32 	%r343, [%rd73];
	add.s32 	%r344, %r343, %r341;
	add.s32 	%r345, %r535, 768;
	mul.wide.u32 	%rd74, %r345, 4;
	add.s64 	%rd75, %rd1, %rd74;
	ld.global.u32 	%r346, [%rd75];
	add.s32 	%r347, %r346, %r344;
	add.s32 	%r348, %r535, 1024;
	mul.wide.u32 	%rd76, %r348, 4;
	add.s64 	%rd77, %rd1, %rd76;
	ld.global.u32 	%r349, [%rd77];
	add.s32 	%r350, %r349, %r347;
	add.s32 	%r351, %r535, 1280;
	mul.wide.u32 	%rd78, %r351, 4;
	add.s64 	%rd79, %rd1, %rd78;
	ld.global.u32 	%r352, [%rd79];
	add.s32 	%r353, %r352, %r350;
	add.s32 	%r354, %r535, 1536;
	mul.wide.u32 	%rd80, %r354, 4;
	add.s64 	%rd81, %rd1, %rd80;
	ld.global.u32 	%r355, [%rd81];
	add.s32 	%r356, %r355, %r353;
	add.s32 	%r357, %r535, 1792;
	mul.wide.u32 	%rd82, %r357, 4;
	add.s64 	%rd83, %rd1, %rd82;
	ld.global.u32 	%r358, [%rd83];
	add.s32 	%r359, %r358, %r356;
	add.s32 	%r360, %r535, 2048;
	mul.wide.u32 	%rd84, %r360, 4;
	add.s64 	%rd85, %rd1, %rd84;
	ld.global.u32 	%r361, [%rd85];
	add.s32 	%r362, %r361, %r359;
	add.s32 	%r363, %r535, 2304;
	mul.wide.u32 	%rd86, %r363, 4;
	add.s64 	%rd87, %rd1, %rd86;
	ld.global.u32 	%r364, [%rd87];
	add.s32 	%r365, %r364, %r362;
	add.s32 	%r366, %r535, 2560;
	mul.wide.u32 	%rd88, %r366, 4;
	add.s64 	%rd89, %rd1, %rd88;
	ld.global.u32 	%r367, [%rd89];
	add.s32 	%r368, %r367, %r365;
	add.s32 	%r369, %r535, 2816;
	mul.wide.u32 	%rd90, %r369, 4;
	add.s64 	%rd91, %rd1, %rd90;
	ld.global.u32 	%r370, [%rd91];
	add.s32 	%r371, %r370, %r368;
	add.s32 	%r372, %r535, 3072;
	mul.wide.u32 	%rd92, %r372, 4;
	add.s64 	%rd93, %rd1, %rd92;
	ld.global.u32 	%r373, [%rd93];
	add.s32 	%r374, %r373, %r371;
	add.s32 	%r375, %r535, 3328;
	mul.wide.u32 	%rd94, %r375, 4;
	add.s64 	%rd95, %rd1, %rd94;
	ld.global.u32 	%r376, [%rd95];
	add.s32 	%r377, %r376, %r374;
	add.s32 	%r378, %r535, 3584;
	mul.wide.u32 	%rd96, %r378, 4;
	add.s64 	%rd97, %rd1, %rd96;
	ld.global.u32 	%r379, [%rd97];
	add.s32 	%r380, %r379, %r377;
	add.s32 	%r381, %r535, 3840;
	mul.wide.u32 	%rd98, %r381, 4;
	add.s64 	%rd99, %rd1, %rd98;
	ld.global.u32 	%r382, [%rd99];
	add.s32 	%r550, %r382, %r380;
	add.s32 	%r536, %r536, 4096;
	add.s32 	%r535, %r535, 4096;
	add.s32 	%r534, %r534, 16;
	setp.ne.s32 	%p26, %r534, 0;
	@%p26 bra 	$L__BB10_6;
	add.s32 	%r539, %r536, -2048;
$L__BB10_8:
	setp.eq.s32 	%p27, %r13, 0;
	@%p27 bra 	$L__BB10_17;
	and.b32  	%r29, %r12, 7;
	setp.lt.u32 	%p28, %r13, 8;
	@%p28 bra 	$L__BB10_11;
	add.s32 	%r384, %r556, %r539;
	mul.wide.u32 	%rd100, %r384, 4;
	add.s64 	%rd101, %rd1, %rd100;
	ld.global.u32 	%r385, [%rd101];
	add.s32 	%r386, %r385, %r550;
	add.s32 	%r387, %r384, 256;
	mul.wide.u32 	%rd102, %r387, 4;
	add.s64 	%rd103, %rd1, %rd102;
	ld.global.u32 	%r388, [%rd103];
	add.s32 	%r389, %r388, %r386;
	add.s32 	%r390, %r384, 512;
	mul.wide.u32 	%rd104, %r390, 4;
	add.s64 	%rd105, %rd1, %rd104;
	ld.global.u32 	%r391, [%rd105];
	add.s32 	%r392, %r391, %r389;
	add.s32 	%r393, %r384, 768;
	mul.wide.u32 	%rd106, %r393, 4;
	add.s64 	%rd107, %rd1, %rd106;
	ld.global.u32 	%r394, [%rd107];
	add.s32 	%r395, %r394, %r392;
	add.s32 	%r396, %r384, 1024;
	mul.wide.u32 	%rd108, %r396, 4;
	add.s64 	%rd109, %rd1, %rd108;
	ld.global.u32 	%r397, [%rd109];
	add.s32 	%r398, %r397, %r395;
	add.s32 	%r399, %r384, 1280;
	mul.wide.u32 	%rd110, %r399, 4;
	add.s64 	%rd111, %rd1, %rd110;
	ld.global.u32 	%r400, [%rd111];
	add.s32 	%r401, %r400, %r398;
	add.s32 	%r402, %r384, 1536;
	mul.wide.u32 	%rd112, %r402, 4;
	add.s64 	%rd113, %rd1, %rd112;
	ld.global.u32 	%r403, [%rd113];
	add.s32 	%r404, %r403, %r401;
	add.s32 	%r405, %r384, 1792;
	mul.wide.u32 	%rd114, %r405, 4;
	add.s64 	%rd115, %rd1, %rd114;
	ld.global.u32 	%r406, [%rd115];
	add.s32 	%r550, %r406, %r404;
	add.s32 	%r539, %r539, 2048;
$L__BB10_11:
	setp.eq.s32 	%p29, %r29, 0;
	@%p29 bra 	$L__BB10_17;
	and.b32  	%r35, %r12, 3;
	setp.lt.u32 	%p30, %r29, 4;
	@%p30 bra 	$L__BB10_14;
	add.s32 	%r408, %r556, %r539;
	mul.wide.u32 	%rd116, %r408, 4;
	add.s64 	%rd117, %rd1, %rd116;
	ld.global.u32 	%r409, [%rd117];
	add.s32 	%r410, %r409, %r550;
	add.s32 	%r411, %r408, 256;
	mul.wide.u32 	%rd118, %r411, 4;
	add.s64 	%rd119, %rd1, %rd118;
	ld.global.u32 	%r412, [%rd119];
	add.s32 	%r413, %r412, %r410;
	add.s32 	%r414, %r408, 512;
	mul.wide.u32 	%rd120, %r414, 4;
	add.s64 	%rd121, %rd1, %rd120;
	ld.global.u32 	%r415, [%rd121];
	add.s32 	%r416, %r415, %r413;
	add.s32 	%r417, %r408, 768;
	mul.wide.u32 	%rd122, %r417, 4;
	add.s64 	%rd123, %rd1, %rd122;
	ld.global.u32 	%r418, [%rd123];
	add.s32 	%r550, %r418, %r416;
	add.s32 	%r539, %r539, 1024;
$L__BB10_14:
	setp.eq.s32 	%p31, %r35, 0;
	@%p31 bra 	$L__BB10_17;
	add.s32 	%r548, %r539, %r556;
	neg.s32 	%r547, %r35;
$L__BB10_16:
	.pragma "nounroll";
	mul.wide.u32 	%rd124, %r548, 4;
	add.s64 	%rd125, %rd1, %rd124;
	ld.global.u32 	%r419, [%rd125];
	add.s32 	%r550, %r419, %r550;
	add.s32 	%r548, %r548, 256;
	add.s32 	%r547, %r547, 1;
	setp.ne.s32 	%p32, %r547, 0;
	@%p32 bra 	$L__BB10_16;
$L__BB10_17:
	setp.lt.u32 	%p33, %r6, 256;
	@%p33 bra 	$L__BB10_22;
	// begin inline asm
	mov.u32 %r483, %laneid;
	// end inline asm
	mov.b32 	%r486, 1;
	mov.b32 	%r507, 31;
	mov.b32 	%r508, -1;
	// begin inline asm
	shfl.sync.down.b32 %r484, %r550, %r486, %r507, %r508;
	// end inline asm
	setp.gt.s32 	%p49, %r483, 30;
	selp.b32 	%r509, 0, %r484, %p49;
	add.s32 	%r490, %r509, %r550;
	mov.b32 	%r491, 2;
	// begin inline asm
	shfl.sync.down.b32 %r489, %r490, %r491, %r507, %r508;
	// end inline asm
	setp.gt.s32 	%p50, %r483, 29;
	selp.b32 	%r510, 0, %r489, %p50;
	add.s32 	%r495, %r490, %r510;
	mov.b32 	%r496, 4;
	// begin inline asm
	shfl.sync.down.b32 %r494, %r495, %r496, %r507, %r508;
	// end inline asm
	setp.gt.s32 	%p51, %r483, 27;
	selp.b32 	%r511, 0, %r494, %p51;
	add.s32 	%r500, %r495, %r511;
	mov.b32 	%r501, 8;
	// begin inline asm
	shfl.sync.down.b32 %r499, %r500, %r501, %r507, %r508;
	// end inline asm
	setp.gt.s32 	%p52, %r483, 23;
	selp.b32 	%r512, 0, %r499, %p52;
	add.s32 	%r505, %r500, %r512;
	mov.b32 	%r506, 16;
	// begin inline asm
	shfl.sync.down.b32 %r504, %r505, %r506, %r507, %r508;
	// end inline asm
	setp.gt.s32 	%p53, %r483, 15;
	selp.b32 	%r513, 0, %r504, %p53;
	add.s32 	%r574, %r505, %r513;
	setp.ne.s32 	%p54, %r483, 0;
	@%p54 bra 	$L__BB10_20;
	shr.u32 	%r514, %r7, 3;
	and.b32  	%r515, %r514, 124;
	mov.u32 	%r516, _ZZN3cub18CUB_300001_SM_10006detail6reduce18DeviceReduceKernelINS2_10policy_hubIjjN4cuda3std3__44plusIjEEE10Policy1000EN6thrust24THRUST_300001_SM_1000_NS6detail15normal_iteratorINSD_10device_ptrIjEEEEjS9_jNS7_10__identityEEEvT0_PT3_T1_NS0_13GridEvenShareISN_EET2_T4_E12temp_storage;
	add.s32 	%r517, %r516, %r515;
	st.shared.u32 	[%r517+8], %r574;
$L__BB10_20:
	bar.sync 	0;
	setp.ne.s32 	%p55, %r7, 0;
	@%p55 bra 	$L__BB10_48;
	ld.shared.u32 	%r518, [_ZZN3cub18CUB_300001_SM_10006detail6reduce18DeviceReduceKernelINS2_10policy_hubIjjN4cuda3std3__44plusIjEEE10Policy1000EN6thrust24THRUST_300001_SM_1000_NS6detail15normal_iteratorINSD_10device_ptrIjEEEEjS9_jNS7_10__identityEEEvT0_PT3_T1_NS0_13GridEvenShareISN_EET2_T4_E12temp_storage+12];
	add.s32 	%r519, %r518, %r574;
	ld.shared.u32 	%r520, [_ZZN3cub18CUB_300001_SM_10006detail6reduce18DeviceReduceKernelINS2_10policy_hubIjjN4cuda3std3__44plusIjEEE10Policy1000EN6thrust24THRUST_300001_SM_1000_NS6detail15normal_iteratorINSD_10device_ptrIjEEEEjS9_jNS7_10__identityEEEvT0_PT3_T1_NS0_13GridEvenShareISN_EET2_T4_E12temp_storage+16];
	add.s32 	%r521, %r519, %r520;
	ld.shared.u32 	%r522, [_ZZN3cub18CUB_300001_SM_10006detail6reduce18DeviceReduceKernelINS2_10policy_hubIjjN4cuda3std3__44plusIjEEE10Policy1000EN6thrust24THRUST_300001_SM_1000_NS6detail15normal_iteratorINSD_10device_ptrIjEEEEjS9_jNS7_10__identityEEEvT0_PT3_T1_NS0_13GridEvenShareISN_EET2_T4_E12temp_storage+20];
	add.s32 	%r523, %r521, %r522;
	ld.shared.u32 	%r524, [_ZZN3cub18CUB_300001_SM_10006detail6reduce18DeviceReduceKernelINS2_10policy_hubIjjN4cuda3std3__44plusIjEEE10Policy1000EN6thrust24THRUST_300001_SM_1000_NS6detail15normal_iteratorINSD_10device_ptrIjEEEEjS9_jNS7_10__identityEEEvT0_PT3_T1_NS0_13GridEvenShareISN_EET2_T4_E12temp_storage+24];
	add.s32 	%r525, %r523, %r524;
	ld.shared.u32 	%r526, [_ZZN3cub18CUB_300001_SM_10006detail6reduce18DeviceReduceKernelINS2_10policy_hubIjjN4cuda3std3__44plusIjEEE10Policy1000EN6thrust24THRUST_300001_SM_1000_NS6detail15normal_iteratorINSD_10device_ptrIjEEEEjS9_jNS7_10__identityEEEvT0_PT3_T1_NS0_13GridEvenShareISN_EET2_T4_E12temp_storage+28];
	add.s32 	%r527, %r525, %r526;
	ld.shared.u32 	%r528, [_ZZN3cub18CUB_300001_SM_10006detail6reduce18DeviceReduceKernelINS2_10policy_hubIjjN4cuda3std3__44plusIjEEE10Policy1000EN6thrust24THRUST_300001_SM_1000_NS6detail15normal_iteratorINSD_10device_ptrIjEEEEjS9_jNS7_10__identityEEEvT0_PT3_T1_NS0_13GridEvenShareISN_EET2_T4_E12temp_storage+32];
	add.s32 	%r529, %r527, %r528;
	ld.shared.u32 	%r530, [_ZZN3cub18CUB_300001_SM_10006detail6reduce18DeviceReduceKernelINS2_10policy_hubIjjN4cuda3std3__44plusIjEEE10Policy1000EN6thrust24THRUST_300001_SM_1000_NS6detail15normal_iteratorINSD_10device_ptrIjEEEEjS9_jNS7_10__identityEEEvT0_PT3_T1_NS0_13GridEvenShareISN_EET2_T4_E12temp_storage+36];
	add.s32 	%r574, %r529, %r530;
	bra.uni 	$L__BB10_48;
$L__BB10_22:
	// begin inline asm
	mov.u32 %r420, %laneid;
	// end inline asm
	and.b32  	%r446, %r7, 992;
	add.s32 	%r447, %r446, 32;
	setp.gt.u32 	%p34, %r447, %r6;
	not.b32 	%r448, %r446;
	add.s32 	%r449, %r6, %r448;
	selp.b32 	%r444, %r449, 31, %p34;
	mov.b32 	%r423, 1;
	mov.b32 	%r445, -1;
	// begin inline asm
	shfl.sync.down.b32 %r421, %r550, %r423, %r444, %r445;
	// end inline asm
	setp.lt.s32 	%p35, %r420, %r444;
	selp.b32 	%r450, %r421, 0, %p35;
	add.s32 	%r427, %r450, %r550;
	mov.b32 	%r428, 2;
	// begin inline asm
	shfl.sync.down.b32 %r426, %r427, %r428, %r444, %r445;
	// end inline asm
	add.s32 	%r451, %r420, 2;
	setp.gt.s32 	%p36, %r451, %r444;
	selp.b32 	%r452, 0, %r426, %p36;
	add.s32 	%r432, %r427, %r452;
	mov.b32 	%r433, 4;
	// begin inline asm
	shfl.sync.down.b32 %r431, %r432, %r433, %r444, %r445;
	// end inline asm
	add.s32 	%r453, %r420, 4;
	setp.gt.s32 	%p37, %r453, %r444;
	selp.b32 	%r454, 0, %r431, %p37;
	add.s32 	%r437, %r432, %r454;
	mov.b32 	%r438, 8;
	// begin inline asm
	shfl.sync.down.b32 %r436, %r437, %r438, %r444, %r445;
	// end inline asm
	add.s32 	%r455, %r420, 8;
	setp.gt.s32 	%p38, %r455, %r444;
	selp.b32 	%r456, 0, %r436, %p38;
	add.s32 	%r442, %r437, %r456;
	mov.b32 	%r443, 16;
	// begin inline asm
	shfl.sync.down.b32 %r441, %r442, %r443, %r444, %r445;
	// end inline asm
	add.s32 	%r457, %r420, 16;
	setp.gt.s32 	%p39, %r457, %r444;
	selp.b32 	%r458, 0, %r441, %p39;
	add.s32 	%r574, %r442, %r458;
	setp.ne.s32 	%p40, %r420, 0;
	@%p40 bra 	$L__BB10_24;
	shr.u32 	%r459, %r7, 3;
	and.b32  	%r460, %r459, 124;
	mov.u32 	%r461, _ZZN3cub18CUB_300001_SM_10006detail6reduce18DeviceReduceKernelINS2_10policy_hubIjjN4cuda3std3__44plusIjEEE10Policy1000EN6thrust24THRUST_300001_SM_1000_NS6detail15normal_iteratorINSD_10device_ptrIjEEEEjS9_jNS7_10__identityEEEvT0_PT3_T1_NS0_13GridEvenShareISN_EET2_T4_E12temp_storage;
	add.s32 	%r462, %r461, %r460;
	st.shared.u32 	[%r462+8], %r574;
$L__BB10_24:
	bar.sync 	0;
	setp.ne.s32 	%p41, %r7, 0;
	@%p41 bra 	$L__BB10_48;
	setp.gt.u32 	%p42, %r6, 32;
	ld.shared.u32 	%r463, [_ZZN3cub18CUB_300001_SM_10006detail6reduce18DeviceReduceKernelINS2_10policy_hubIjjN4cuda3std3__44plusIjEEE10Policy1000EN6thrust24THRUST_300001_SM_1000_NS6detail15normal_iteratorINSD_10device_ptrIjEEEEjS9_jNS7_10__identityEEEvT0_PT3_T1_NS0_13GridEvenShareISN_EET2_T4_E12temp_storage+12];
	selp.b32 	%r464, %r463, 0, %p42;
	add.s32 	%r465, %r464, %r574;
	setp.gt.u32 	%p43, %r6, 64;
	ld.shared.u32 	%r466, [_ZZN3cub18CUB_300001_SM_10006detail6reduce18DeviceReduceKernelINS2_10policy_hubIjjN4cuda3std3__44plusIjEEE10Policy1000EN6thrust24THRUST_300001_SM_1000_NS6detail15normal_iteratorINSD_10device_ptrIjEEEEjS9_jNS7_10__identityEEEvT0_PT3_T1_NS0_13GridEvenShareISN_EET2_T4_E12temp_storage+16];
	selp.b32 	%r467, %r466, 0, %p43;
	add.s32 	%r468, %r465, %r467;
	setp.gt.u32 	%p44, %r6, 96;
	ld.shared.u32 	%r469, [_ZZN3cub18CUB_300001_SM_10006detail6reduce18DeviceReduceKernelINS2_10policy_hubIjjN4cuda3std3__44plusIjEEE10Policy1000EN6thrust24THRUST_300001_SM_1000_NS6detail15normal_iteratorINSD_10device_ptrIjEEEEjS9_jNS7_10__identityEEEvT0_PT3_T1_NS0_13GridEvenShareISN_EET2_T4_E12temp_storage+20];
	selp.b32 	%r470, %r469, 0, %p44;
	add.s32 	%r471, %r468, %r470;
	setp.gt.u32 	%p45, %r6, 128;
	ld.shared.u32 	%r472, [_ZZN3cub18CUB_300001_SM_10006detail6reduce18DeviceReduceKernelINS2_10policy_hubIjjN4cuda3std3__44plusIjEEE10Policy1000EN6thrust24THRUST_300001_SM_1000_NS6detail15normal_iteratorINSD_10device_ptrIjEEEEjS9_jNS7_10__identityEEEvT0_PT3_T1_NS0_13GridEvenShareISN_EET2_T4_E12temp_storage+24];
	selp.b32 	%r473, %r472, 0, %p45;
	add.s32 	%r474, %r471, %r473;
	setp.gt.u32 	%p46, %r6, 160;
	ld.shared.u32 	%r475, [_ZZN3cub18CUB_300001_SM_10006detail6reduce18DeviceReduceKernelINS2_10policy_hubIjjN4cuda3std3__44plusIjEEE10Policy1000EN6thrust24THRUST_300001_SM_1000_NS6detail15normal_iteratorINSD_10device_ptrIjEEEEjS9_jNS7_10__identityEEEvT0_PT3_T1_NS0_13GridEvenShareISN_EET2_T4_E12temp_storage+28];
	selp.b32 	%r476, %r475, 0, %p46;
	add.s32 	%r477, %r474, %r476;
	setp.gt.u32 	%p47, %r6, 192;
	ld.shared.u32 	%r478, [_ZZN3cub18CUB_300001_SM_10006detail6reduce18DeviceReduceKernelINS2_10policy_hubIjjN4cuda3std3__44plusIjEEE10Policy1000EN6thrust24THRUST_300001_SM_1000_NS6detail15normal_iteratorINSD_10device_ptrIjEEEEjS9_jNS7_10__identityEEEvT0_PT3_T1_NS0_13GridEvenShareISN_EET2_T4_E12temp_storage+32];
	selp.b32 	%r479, %r478, 0, %p47;
	add.s32 	%r480, %r477, %r479;
	setp.gt.u32 	%p48, %r6, 224;
	ld.shared.u32 	%r481, [_ZZN3cub18CUB_300001_SM_10006detail6reduce18DeviceReduceKernelINS2_10policy_hubIjjN4cuda3std3__44plusIjEEE10Policy1000EN6thrust24THRUST_300001_SM_1000_NS6detail15normal_iteratorINSD_10device_ptrIjEEEEjS9_jNS7_10__identityEEEvT0_PT3_T1_NS0_13GridEvenShareISN_EET2_T4_E12temp_storage+36];
	selp.b32 	%r482, %r481, 0, %p48;
	add.s32 	%r574, %r480, %r482;
	bra.uni 	$L__BB10_48;
$L__BB10_26:
	mov.u32 	%r54, %tid.x;
	add.s32 	%r110, %r54, %r556;
	mul.wide.u32 	%rd4, %r110, 4;
	add.s64 	%rd5, %rd1, %rd4;
	ld.global.u32 	%r111, [%rd5];
	ld.global.u32 	%r112, [%rd5+1024];
	ld.global.u32 	%r113, [%rd5+2048];
	ld.global.u32 	%r114, [%rd5+3072];
	ld.global.u32 	%r115, [%rd5+4096];
	ld.global.u32 	%r116, [%rd5+5120];
	ld.global.u32 	%r117, [%rd5+6144];
	ld.global.u32 	%r118, [%rd5+7168];
	ld.global.u32 	%r119, [%rd5+8192];
	ld.global.u32 	%r120, [%rd5+9216];
	ld.global.u32 	%r121, [%rd5+10240];
	ld.global.u32 	%r122, [%rd5+11264];
	ld.global.u32 	%r123, [%rd5+12288];
	ld.global.u32 	%r124, [%rd5+13312];
	ld.global.u32 	%r125, [%rd5+14336];
	ld.global.u32 	%r126, [%rd5+15360];
	add.s32 	%r127, %r112, %r111;
	add.s32 	%r128, %r113, %r127;
	add.s32 	%r129, %r114, %r128;
	add.s32 	%r130, %r115, %r129;
	add.s32 	%r131, %r116, %r130;
	add.s32 	%r132, %r117, %r131;
	add.s32 	%r133, %r118, %r132;
	add.s32 	%r134, %r119, %r133;
	add.s32 	%r135, %r120, %r134;
	add.s32 	%r136, %r121, %r135;
	add.s32 	%r137, %r122, %r136;
	add.s32 	%r138, %r123, %r137;
	add.s32 	%r139, %r124, %r138;
	add.s32 	%r140, %r125, %r139;
	add.s32 	%r573, %r126, %r140;
	setp.lt.u32 	%p2, %r6, %r4;
	@%p2 bra 	$L__BB10_44;
	add.s32 	%r56, %r4, %r556;
	not.b32 	%r142, %r54;
	add.s32 	%r143, %r142, %r1;
	sub.s32 	%r144, %r143, %r4;
	sub.s32 	%r552, %r144, %r556;
	add.s32 	%r145, %r56, %r54;
	add.s32 	%r551, %r145, 2048;
	mov.b32 	%r554, 0;
	mov.u32 	%r553, %r56;
$L__BB10_28:
	add.s32 	%r556, %r556, %r4;
	add.s32 	%r147, %r1, -4096;
	setp.gt.u32 	%p3, %r556, %r147;
	@%p3 bra 	$L__BB10_30;
	add.s32 	%r148, %r54, %r556;
	mul.wide.u32 	%rd6, %r148, 4;
	add.s64 	%rd7, %rd1, %rd6;
	ld.global.u32 	%r149, [%rd7];
	ld.global.u32 	%r150, [%rd7+1024];
	ld.global.u32 	%r151, [%rd7+2048];
	ld.global.u32 	%r152, [%rd7+3072];
	ld.global.u32 	%r153, [%rd7+4096];
	ld.global.u32 	%r154, [%rd7+5120];
	ld.global.u32 	%r155, [%rd7+6144];
	ld.global.u32 	%r156, [%rd7+7168];
	ld.global.u32 	%r157, [%rd7+8192];
	ld.global.u32 	%r158, [%rd7+9216];
	ld.global.u32 	%r159, [%rd7+10240];
	ld.global.u32 	%r160, [%rd7+11264];
	ld.global.u32 	%r161, [%rd7+12288];
	ld.global.u32 	%r162, [%rd7+13312];
	ld.global.u32 	%r163, [%rd7+14336];
	ld.global.u32 	%r164, [%rd7+15360];
	add.s32 	%r165, %r149, %r573;
	add.s32 	%r166, %r150, %r165;
	add.s32 	%r167, %r151, %r166;
	add.s32 	%r168, %r152, %r167;
	add.s32 	%r169, %r153, %r168;
	add.s32 	%r170, %r154, %r169;
	add.s32 	%r171, %r155, %r170;
	add.s32 	%r172, %r156, %r171;
	add.s32 	%r173, %r157, %r172;
	add.s32 	%r174, %r158, %r173;
	add.s32 	%r175, %r159, %r174;
	add.s32 	%r176, %r160, %r175;
	add.s32 	%r177, %r161, %r176;
	add.s32 	%r178, %r162, %r177;
	add.s32 	%r179, %r163, %r178;
	add.s32 	%r573, %r164, %r179;
	sub.s32 	%r180, %r1, %r556;
	setp.lt.u32 	%p4, %r180, %r4;
	add.s32 	%r554, %r554, 1;
	add.s32 	%r553, %r553, %r4;
	sub.s32 	%r552, %r552, %r4;
	add.s32 	%r551, %r551, %r4;
	@%p4 bra 	$L__BB10_44;
	bra.uni 	$L__BB10_28;
$L__BB10_30:
	setp.le.u32 	%p5, %r1, %r556;
	sub.s32 	%r182, %r1, %r556;
	setp.ge.s32 	%p6, %r54, %r182;
	or.pred  	%p7, %p5, %p6;
	@%p7 bra 	$L__BB10_44;
	not.b32 	%r185, %r54;
	add.s32 	%r186, %r1, %r185;
	sub.s32 	%r187, %r186, %r56;
	mul.lo.s32 	%r188, %r2, %r554;
	shl.b32 	%r189, %r188, 12;
	sub.s32 	%r190, %r187, %r189;
	shr.u32 	%r191, %r190, 8;
	add.s32 	%r71, %r191, 1;
	and.b32  	%r72, %r71, 15;
	setp.lt.u32 	%p8, %r190, 3840;
	mov.u32 	%r565, %r54;
	@%p8 bra 	$L__BB10_35;
	or.b32  	%r559, %r54, 2048;
	shr.u32 	%r192, %r552, 8;
	add.s32 	%r193, %r192, 1;
	and.b32  	%r194, %r193, 33554416;
	neg.s32 	%r557, %r194;
$L__BB10_33:
	.pragma "nounroll";
	add.s32 	%r195, %r551, -2048;
	mul.wide.u32 	%rd8, %r195, 4;
	add.s64 	%rd9, %rd1, %rd8;
	ld.global.u32 	%r196, [%rd9];
	add.s32 	%r197, %r196, %r573;
	add.s32 	%r198, %r551, -1792;
	mul.wide.u32 	%rd10, %r198, 4;
	add.s64 	%rd11, %rd1, %rd10;
	ld.global.u32 	%r199, [%rd11];
	add.s32 	%r200, %r199, %r197;
	add.s32 	%r201, %r551, -1536;
	mul.wide.u32 	%rd12, %r201, 4;
	add.s64 	%rd13, %rd1, %rd12;
	ld.global.u32 	%r202, [%rd13];
	add.s32 	%r203, %r202, %r200;
	add.s32 	%r204, %r551, -1280;
	mul.wide.u32 	%rd14, %r204, 4;
	add.s64 	%rd15, %rd1, %rd14;
	ld.global.u32 	%r205, [%rd15];
	add.s32 	%r206, %r205, %r203;
	add.s32 	%r207, %r551, -1024;
	mul.wide.u32 	%rd16, %r207, 4;
	add.s64 	%rd17, %rd1, %rd16;
	ld.global.u32 	%r208, [%rd17];
	add.s32 	%r209, %r208, %r206;
	add.s32 	%r210, %r551, -768;
	mul.wide.u32 	%rd18, %r210, 4;
	add.s64 	%rd19, %rd1, %rd18;
	ld.global.u32 	%r211, [%rd19];
	add.s32 	%r212, %r211, %r209;
	add.s32 	%r213, %r551, -512;
	mul.wide.u32 	%rd20, %r213, 4;
	add.s64 	%rd21, %rd1, %rd20;
	ld.global.u32 	%r214, [%rd21];
	add.s32 	%r215, %r214, %r212;
	add.s32 	%r216, %r551, 1792;
	add.s32 	%r217, %r551, -256;
	mul.wide.u32 	%rd22, %r217, 4;
	add.s64 	%rd23, %rd1, %rd22;
	ld.global.u32 	%r218, [%rd23];
	add.s32 	%r219, %r218, %r215;
	mul.wide.u32 	%rd24, %r551, 4;
	add.s64 	%rd25, %rd1, %rd24;
	ld.global.u32 	%r220, [%rd25];
	add.s32 	%r221, %r220, %r219;
	add.s32 	%r222, %r551, 256;
	mul.wide.u32 	%rd26, %r222, 4;
	add.s64 	%rd27, %rd1, %rd26;
	ld.global.u32 	%r223, [%rd27];
	add.s32 	%r224, %r223, %r221;
	add.s32 	%r225, %r551, 512;
	mul.wide.u32 	%rd28, %r225, 4;
	add.s64 	%rd29, %rd1, %rd28;
	ld.global.u32 	%r226, [%rd29];
	add.s32 	%r227, %r226, %r224;
	add.s32 	%r228, %r551, 768;
	mul.wide.u32 	%rd30, %r228, 4;
	add.s64 	%rd31, %rd1, %rd30;
	ld.global.u32 	%r229, [%rd31];
	add.s32 	%r230, %r229, %r227;
	add.s32 	%r231, %r551, 1024;
	mul.wide.u32 	%rd32, %r231, 4;
	add.s64 	%rd33, %rd1, %rd32;
	ld.global.u32 	%r232, [%rd33];
	add.s32 	%r233, %r232, %r230;
	add.s32 	%r234, %r551, 1280;
	mul.wide.u32 	%rd34, %r234, 4;
	add.s64 	%rd35, %rd1, %rd34;
	ld.global.u32 	%r235, [%rd35];
	add.s32 	%r236, %r235, %r233;
	add.s32 	%r237, %r551, 1536;
	mul.wide.u32 	%rd36, %r237, 4;
	add.s64 	%rd37, %rd1, %rd36;
	ld.global.u32 	%r238, [%rd37];
	add.s32 	%r239, %r238, %r236;
	mul.wide.u32 	%rd38, %r216, 4;
	add.s64 	%rd39, %rd1, %rd38;
	ld.global.u32 	%r240, [%rd39];
	add.s32 	%r573, %r240, %r239;
	add.s32 	%r559, %r559, 4096;
	add.s32 	%r551, %r551, 4096;
	add.s32 	%r557, %r557, 16;
	setp.ne.s32 	%p9, %r557, 0;
	@%p9 bra 	$L__BB10_33;
	add.s32 	%r565, %r559, -2048;
$L__BB10_35:
	setp.eq.s32 	%p10, %r72, 0;
	@%p10 bra 	$L__BB10_44;
	and.b32  	%r87, %r71, 7;
	setp.lt.u32 	%p11, %r72, 8;
	@%p11 bra 	$L__BB10_38;
	add.s32 	%r242, %r565, %r556;
	mul.wide.u32 	%rd40, %r242, 4;
	add.s64 	%rd41, %rd1, %rd40;
	ld.global.u32 	%r243, [%rd41];
	add.s32 	%r244, %r243, %r573;
	add.s32 	%r245, %r242, 256;
	mul.wide.u32 	%rd42, %r245, 4;
	add.s64 	%rd43, %rd1, %rd42;
	ld.global.u32 	%r246, [%rd43];
	add.s32 	%r247, %r246, %r244;
	add.s32 	%r248, %r242, 512;
	mul.wide.u32 	%rd44, %r248, 4;
	add.s64 	%rd45, %rd1, %rd44;
	ld.global.u32 	%r249, [%rd45];
	add.s32 	%r250, %r249, %r247;
	add.s32 	%r251, %r242, 768;
	mul.wide.u32 	%rd46, %r251, 4;
	add.s64 	%rd47, %rd1, %rd46;
	ld.global.u32 	%r252, [%rd47];
	add.s32 	%r253, %r252, %r250;
	add.s32 	%r254, %r242, 1024;
	mul.wide.u32 	%rd48, %r254, 4;
	add.s64 	%rd49, %rd1, %rd48;
	ld.global.u32 	%r255, [%rd49];
	add.s32 	%r256, %r255, %r253;
	add.s32 	%r257, %r242, 1280;
	mul.wide.u32 	%rd50, %r257, 4;
	add.s64 	%rd51, %rd1, %rd50;
	ld.global.u32 	%r258, [%rd51];
	add.s32 	%r259, %r258, %r256;
	add.s32 	%r260, %r242, 1536;
	mul.wide.u32 	%rd52, %r260, 4;
	add.s64 	%rd53, %rd1, %rd52;
	ld.global.u32 	%r261, [%rd53];
	add.s32 	%r262, %r261, %r259;
	add.s32 	%r263, %r242, 1792;
	mul.wide.u32 	%rd54, %r263, 4;
	add.s64 	%rd55, %rd1, %rd54;
	ld.global.u32 	%r264, [%rd55];
	add.s32 	%r573, %r264, %r262;
	add.s32 	%r565, %r565, 2048;
$L__BB10_38:
	setp.eq.s32 	%p12, %r87, 0;
	@%p12 bra 	$L__BB10_44;
	setp.lt.u32 	%p13, %r87, 4;
	@%p13 bra 	$L__BB10_41;
	add.s32 	%r266, %r565, %r556;
	mul.wide.u32 	%rd56, %r266, 4;
	add.s64 	%rd57, %rd1, %rd56;
	ld.global.u32 	%r267, [%rd57];
	add.s32 	%r268, %r267, %r573;
	add.s32 	%r269, %r266, 256;
	mul.wide.u32 	%rd58, %r269, 4;
	add.s64 	%rd59, %rd1, %rd58;
	ld.global.u32 	%r270, [%rd59];
	add.s32 	%r271, %r270, %r268;
	add.s32 	%r272, %r266, 512;
	mul.wide.u32 	%rd60, %r272, 4;
	add.s64 	%rd61, %rd1, %rd60;
	ld.global.u32 	%r273, [%rd61];
	add.s32 	%r274, %r273, %r271;
	add.s32 	%r275, %r266, 768;
	mul.wide.u32 	%rd62, %r275, 4;
	add.s64 	%rd63, %rd1, %rd62;
	ld.global.u32 	%r276, [%rd63];
	add.s32 	%r573, %r276, %r274;
	add.s32 	%r565, %r565, 1024;
$L__BB10_41:
	and.b32  	%r277, %r71, 3;
	setp.eq.s32 	%p14, %r277, 0;
	@%p14 bra 	$L__BB10_44;
	add.s32 	%r571, %r565, %r553;
	cvt.u16.u32 	%rs1, %r552;
	shr.u16 	%rs2, %rs1, 8;
	add.s16 	%rs3, %rs2, 1;
	cvt.u32.u16 	%r278, %rs3;
	and.b32  	%r279, %r278, 3;
	neg.s32 	%r570, %r279;
$L__BB10_43:
	.pragma "nounroll";
	mul.wide.u32 	%rd64, %r571, 4;
	add.s64 	%rd65, %rd1, %rd64;
	ld.global.u32 	%r280, [%rd65];
	add.s32 	%r573, %r280, %r573;
	add.s32 	%r571, %r571, 256;
	add.s32 	%r570, %r570, 1;
	setp.ne.s32 	%p15, %r570, 0;
	@%p15 bra 	$L__BB10_43;
$L__BB10_44:
	// begin inline asm
	mov.u32 %r281, %laneid;
	// end inline asm
	mov.b32 	%r284, 1;
	mov.b32 	%r305, 31;
	mov.b32 	%r306, -1;
	// begin inline asm
	shfl.sync.down.b32 %r282, %r573, %r284, %r305, %r306;
	// end inline asm
	setp.gt.s32 	%p16, %r281, 30;
	selp.b32 	%r307, 0, %r282, %p16;
	add.s32 	%r288, %r307, %r573;
	mov.b32 	%r289, 2;
	// begin inline asm
	shfl.sync.down.b32 %r287, %r288, %r289, %r305, %r306;
	// end inline asm
	setp.gt.s32 	%p17, %r281, 29;
	selp.b32 	%r308, 0, %r287, %p17;
	add.s32 	%r293, %r288, %r308;
	mov.b32 	%r294, 4;
	// begin inline asm
	shfl.sync.down.b32 %r292, %r293, %r294, %r305, %r306;
	// end inline asm
	setp.gt.s32 	%p18, %r281, 27;
	selp.b32 	%r309, 0, %r292, %p18;
	add.s32 	%r298, %r293, %r309;
	mov.b32 	%r299, 8;
	// begin inline asm
	shfl.sync.down.b32 %r297, %r298, %r299, %r305, %r306;
	// end inline asm
	setp.gt.s32 	%p19, %r281, 23;
	selp.b32 	%r310, 0, %r297, %p19;
	add.s32 	%r303, %r298, %r310;
	mov.b32 	%r304, 16;
	// begin inline asm
	shfl.sync.down.b32 %r302, %r303, %r304, %r305, %r306;
	// end inline asm
	setp.gt.s32 	%p20, %r281, 15;
	selp.b32 	%r311, 0, %r302, %p20;
	add.s32 	%r574, %r303, %r311;
	setp.ne.s32 	%p21, %r281, 0;
	@%p21 bra 	$L__BB10_46;
	shr.u32 	%r312, %r54, 3;
	and.b32  	%r313, %r312, 124;
	mov.u32 	%r314, _ZZN3cub18CUB_300001_SM_10006detail6reduce18DeviceReduceKernelINS2_10policy_hubIjjN4cuda3std3__44plusIjEEE10Policy1000EN6thrust24THRUST_300001_SM_1000_NS6detail15normal_iteratorINSD_10device_ptrIjEEEEjS9_jNS7_10__identityEEEvT0_PT3_T1_NS0_13GridEvenShareISN_EET2_T4_E12temp_storage;
	add.s32 	%r315, %r314, %r313;
	st.shared.u32 	[%r315+8], %r574;
$L__BB10_46:
	bar.sync 	0;
	setp.ne.s32 	%p22, %r54, 0;
	@%p22 bra 	$L__BB10_48;
	ld.shared.u32 	%r316, [_ZZN3cub18CUB_300001_SM_10006detail6reduce18DeviceReduceKernelINS2_10policy_hubIjjN4cuda3std3__44plusIjEEE10Policy1000EN6thrust24THRUST_300001_SM_1000_NS6detail15normal_iteratorINSD_10device_ptrIjEEEEjS9_jNS7_10__identityEEEvT0_PT3_T1_NS0_13GridEvenShareISN_EET2_T4_E12temp_storage+12];
	add.s32 	%r317, %r316, %r574;
	ld.shared.u32 	%r318, [_ZZN3cub18CUB_300001_SM_10006detail6reduce18DeviceReduceKernelINS2_10policy_hubIjjN4cuda3std3__44plusIjEEE10Policy1000EN6thrust24THRUST_300001_SM_1000_NS6detail15normal_iteratorINSD_10device_ptrIjEEEEjS9_jNS7_10__identityEEEvT0_PT3_T1_NS0_13GridEvenShareISN_EET2_T4_E12temp_storage+16];
	add.s32 	%r319, %r317, %r318;
	ld.shared.u32 	%r320, [_ZZN3cub18CUB_300001_SM_10006detail6reduce18DeviceReduceKernelINS2_10policy_hubIjjN4cuda3std3__44plusIjEEE10Policy1000EN6thrust24THRUST_300001_SM_1000_NS6detail15normal_iteratorINSD_10device_ptrIjEEEEjS9_jNS7_10__identityEEEvT0_PT3_T1_NS0_13GridEvenShareISN_EET2_T4_E12temp_storage+20];
	add.s32 	%r321, %r319, %r320;
	ld.shared.u32 	%r322, [_ZZN3cub18CUB_300001_SM_10006detail6reduce18DeviceReduceKernelINS2_10policy_hubIjjN4cuda3std3__44plusIjEEE10Policy1000EN6thrust24THRUST_300001_SM_1000_NS6detail15normal_iteratorINSD_10device_ptrIjEEEEjS9_jNS7_10__identityEEEvT0_PT3_T1_NS0_13GridEvenShareISN_EET2_T4_E12temp_storage+24];
	add.s32 	%r323, %r321, %r322;
	ld.shared.u32 	%r324, [_ZZN3cub18CUB_300001_SM_10006detail6reduce18DeviceReduceKernelINS2_10policy_hubIjjN4cuda3std3__44plusIjEEE10Policy1000EN6thrust24THRUST_300001_SM_1000_NS6detail15normal_iteratorINSD_10device_ptrIjEEEEjS9_jNS7_10__identityEEEvT0_PT3_T1_NS0_13GridEvenShareISN_EET2_T4_E12temp_storage+28];
	add.s32 	%r325, %r323, %r324;
	ld.shared.u32 	%r326, [_ZZN3cub18CUB_300001_SM_10006detail6reduce18DeviceReduceKernelINS2_10policy_hubIjjN4cuda3std3__44plusIjEEE10Policy1000EN6thrust24THRUST_300001_SM_1000_NS6detail15normal_iteratorINSD_10device_ptrIjEEEEjS9_jNS7_10__identityEEEvT0_PT3_T1_NS0_13GridEvenShareISN_EET2_T4_E12temp_storage+32];
	add.s32 	%r327, %r325, %r326;
	ld.shared.u32 	%r328, [_ZZN3cub18CUB_300001_SM_10006detail6reduce18DeviceReduceKernelINS2_10policy_hubIjjN4cuda3std3__44plusIjEEE10Policy1000EN6thrust24THRUST_300001_SM_1000_NS6detail15normal_iteratorINSD_10device_ptrIjEEEEjS9_jNS7_10__identityEEEvT0_PT3_T1_NS0_13GridEvenShareISN_EET2_T4_E12temp_storage+36];
	add.s32 	%r574, %r327, %r328;
$L__BB10_48:
	mov.u32 	%r531, %tid.x;
	setp.ne.s32 	%p56, %r531, 0;
	@%p56 bra 	$L__BB10_50;
	ld.param.u64 	%rd129, [_ZN3cub18CUB_300001_SM_10006detail6reduce18DeviceReduceKernelINS2_10policy_hubIjjN4cuda3std3__44plusIjEEE10Policy1000EN6thrust24THRUST_300001_SM_1000_NS6detail15normal_iteratorINSD_10device_ptrIjEEEEjS9_jNS7_10__identityEEEvT0_PT3_T1_NS0_13GridEvenShareISN_EET2_T4__param_1];
	cvta.to.global.u64 	%rd126, %rd129;
	mul.wide.u32 	%rd127, %r3, 4;
	add.s64 	%rd128, %rd126, %rd127;
	st.global.u32 	[%rd128], %r574;
$L__BB10_50:
	ret;

}
	// .globl	_ZN3cub18CUB_300001_SM_10006detail6reduce28DeviceReduceSingleTileKernelINS2_10policy_hubIjjN4cuda3std3__44plusIjEEE10Policy1000EPjSC_iS9_jjNS7_10__identityEEEvT0_T1_T2_T3_T4_T6_
.visible .entry _ZN3cub18CUB_300001_SM_10006detail6reduce28DeviceReduceSingleTileKernelINS2_10policy_hubIjjN4cuda3std3__44plusIjEEE10Policy1000EPjSC_iS9_jjNS7_10__identityEEEvT0_T1_T2_T3_T4_T6_(
	.param .u64 .ptr .align 1 _ZN3cub18CUB_300001_SM_10006detail6reduce28DeviceReduceSingleTileKernelINS2_10policy_hubIjjN4cuda3std3__44plusIjEEE10Policy1000EPjSC_iS9_jjNS7_10__identityEEEvT0_T1_T2_T3_T4_T6__param_0,
	.param .u64 .ptr .align 1 _ZN3cub18CUB_300001_SM_10006detail6reduce28DeviceReduceSingleTileKernelINS2_10policy_hubIjjN4cuda3std3__44plusIjEEE10Policy1000EPjSC_iS9_jjNS7_10__identityEEEvT0_T1_T2_T3_T4_T6__param_1,
	.param .u32 _ZN3cub18CUB_300001_SM_10006detail6reduce28DeviceReduceSingleTileKernelINS2_10policy_hubIjjN4cuda3std3__44plusIjEEE10Policy1000EPjSC_iS9_jjNS7_10__identityEEEvT0_T1_T2_T3_T4_T6__param_2,
	.param .align 1 .b8 _ZN3cub18CUB_300001_SM_10006detail6reduce28DeviceReduceSingleTileKernelINS2_10policy_hubIjjN4cuda3std3__44plusIjEEE10Policy1000EPjSC_iS9_jjNS7_10__identityEEEvT0_T1_T2_T3_T4_T6__param_3[1],
	.param .u32 _ZN3cub18CUB_300001_SM_10006detail6reduce28DeviceReduceSingleTileKernelINS2_10policy_hubIjjN4cuda3std3__44plusIjEEE10Policy1000EPjSC_iS9_jjNS7_10__identityEEEvT0_T1_T2_T3_T4_T6__param_4,
	.param .align 1 .b8 _ZN3cub18CUB_300001_SM_10006detail6reduce28DeviceReduceSingleTileKernelINS2_10policy_hubIjjN4cuda3std3__44plusIjEEE10Policy1000EPjSC_iS9_jjNS7_10__identityEEEvT0_T1_T2_T3_T4_T6__param_5[1]
)
.maxntid 256
.minnctapersm 1
{
	.reg .pred 	%p<97>;
	.reg .b32 	%r<687>;
	.reg .b64 	%rd<125>;
	// demoted variable
	.shared .align 4 .b8 _ZZN3cub18CUB_300001_SM_10006detail6reduce28DeviceReduceSingleTileKernelINS2_10policy_hubIjjN4cuda3std3__44plusIjEEE10Policy1000EPjSC_iS9_jjNS7_10__identityEEEvT0_T1_T2_T3_T4_T6_E12temp_storage[44];
	ld.param.u64 	%rd16, [_ZN3cub18CUB_300001_SM_10006detail6reduce28DeviceReduceSingleTileKernelINS2_10policy_hubIjjN4cuda3std3__44plusIjEEE10Policy1000EPjSC_iS9_jjNS7_10__identityEEEvT0_T1_T2_T3_T4_T6__param_0];
	ld.param.u64 	%rd17, [_ZN3cub18CUB_300001_SM_10006detail6reduce28DeviceReduceSingleTileKernelINS2_10policy_hubIjjN4cuda3std3__44plusIjEEE10Policy1000EPjSC_iS9_jjNS7_10__identityEEEvT0_T1_T2_T3_T4_T6__param_1];
	ld.param.u32 	%r120, [_ZN3cub18CUB_300001_SM_10006detail6reduce28DeviceReduceSingleTileKernelINS2_10policy_hubIjjN4cuda3std3__44plusIjEEE10Policy1000EPjSC_iS9_jjNS7_10__identityEEEvT0_T1_T2_T3_T4_T6__param_2];
	ld.param.u32 	%r121, [_ZN3cub18CUB_300001_SM_10006detail6reduce28DeviceReduceSingleTileKernelINS2_10policy_hubIjjN4cuda3std3__44plusIjEEE10Policy1000EPjSC_iS9_jjNS7_10__identityEEEvT0_T1_T2_T3_T4_T6__param_4];
	cvta.to.global.u64 	%rd1, %rd17;
	setp.ne.s32 	%p1, %r120, 0;
	@%p1 bra 	$L__BB11_3;
	mov.u32 	%r633, %tid.x;
	setp.ne.s32 	%p96, %r633, 0;
	@%p96 bra 	$L__BB11_74;
	st.global.u32 	[%rd1], %r121;
	bra.uni 	$L__BB11_74;
$L__BB11_3:
	and.b64  	%rd18, %rd16, 15;
	setp.ne.s64 	%p2, %rd18, 0;
	@%p2 bra 	$L__BB11_38;
	setp.gt.s32 	%p49, %r120, 4095;
	@%p49 bra 	$L__BB11_22;
	mov.u32 	%r1, %tid.x;
	setp.ge.s32 	%p66, %r1, %r120;
	mov.b32 	%r644, 0;
	mov.u32 	%r639, %r1;
	@%p66 bra 	$L__BB11_7;
	mul.wide.u32 	%rd113, %r1, 4;
	add.s64 	%rd112, %rd16, %rd113;
	// begin inline asm
	ld.global.nc.u32 %r644, [%rd112];
	// end inline asm
	add.s32 	%r639, %r1, 256;
$L__BB11_7:
	setp.ge.s32 	%p67, %r639, %r120;
	@%p67 bra 	$L__BB11_13;
	not.b32 	%r507, %r639;
	add.s32 	%r6, %r120, %r507;
	and.b32  	%r508, %r6, 768;
	setp.eq.s32 	%p68, %r508, 768;
	@%p68 bra 	$L__BB11_11;
	mul.wide.u32 	%rd114, %r639, 4;
	add.s64 	%rd121, %rd16, %rd114;
	shr.u32 	%r509, %r6, 8;
	add.s32 	%r510, %r509, 1;
	and.b32  	%r511, %r510, 3;
	neg.s32 	%r636, %r511;
$L__BB11_10:
	.pragma "nounroll";
	// begin inline asm
	ld.global.nc.u32 %r512, [%rd121];
	// end inline asm
	add.s32 	%r644, %r512, %r644;
	add.s32 	%r639, %r639, 256;
	add.s64 	%rd121, %rd121, 1024;
	add.s32 	%r636, %r636, 1;
	setp.ne.s32 	%p69, %r636, 0;
	@%p69 bra 	$L__BB11_10;
$L__BB11_11:
	setp.lt.u32 	%p70, %r6, 768;
	@%p70 bra 	$L__BB11_13;
$L__BB11_12:
	mul.wide.s32 	%rd120, %r639, 4;
	add.s64 	%rd116, %rd16, %rd120;
	// begin inline asm
	ld.global.nc.u32 %r513, [%rd116];
	// end inline asm
	add.s32 	%r517, %r513, %r644;
	add.s64 	%rd117, %rd116, 1024;
	// begin inline asm
	ld.global.nc.u32 %r514, [%rd117];
	// end inline asm
	add.s32 	%r518, %r514, %r517;
	add.s64 	%rd118, %rd116, 2048;
	// begin inline asm
	ld.global.nc.u32 %r515, [%rd118];
	// end inline asm
	add.s32 	%r519, %r515, %r518;
	add.s64 	%rd119, %rd116, 3072;
	// begin inline asm
	ld.global.nc.u32 %r516, [%rd119];
	// end inline asm
	add.s32 	%r644, %r516, %r519;
	add.s32 	%r639, %r639, 1024;
	setp.lt.s32 	%p71, %r639, %r120;
	@%p71 bra 	$L__BB11_12;
$L__BB11_13:
	setp.lt.s32 	%p72, %r120, 256;
	@%p72 bra 	$L__BB11_18;
	// begin inline asm
	mov.u32 %r583, %laneid;
	// end inline asm
	mov.b32 	%r586, 1;
	mov.b32 	%r607, 31;
	mov.b32 	%r608, -1;
	// begin inline asm
	shfl.sync.down.b32 %r584, %r644, %r586, %r607, %r608;
	// end inline asm
	setp.gt.s32 	%p88, %r583, 30;
	selp.b32 	%r609, 0, %r584, %p88;
	add.s32 	%r590, %r609, %r644;
	mov.b32 	%r591, 2;
	// begin inline asm
	shfl.sync.down.b32 %r589, %r590, %r591, %r607, %r608;
	// end inline asm
	setp.gt.s32 	%p89, %r583, 29;
	selp.b32 	%r610, 0, %r589, %p89;
	add.s32 	%r595, %r590, %r610;
	mov.b32 	%r596, 4;
	// begin inline asm
	shfl.sync.down.b32 %r594, %r595, %r596, %r607, %r608;
	// end inline asm
	setp.gt.s32 	%p90, %r583, 27;
	selp.b32 	%r611, 0, %r594, %p90;
	add.s32 	%r600, %r595, %r611;
	mov.b32 	%r601, 8;
	// begin inline asm
	shfl.sync.down.b32 %r599, %r600, %r601, %r607, %r608;
	// end inline asm
	setp.gt.s32 	%p91, %r583, 23;
	selp.b32 	%r612, 0, %r599, %p91;
	add.s32 	%r605, %r600, %r612;
	mov.b32 	%r606, 16;
	// begin inline asm
	shfl.sync.down.b32 %r604, %r605, %r606, %r607, %r608;
	// end inline asm
	setp.gt.s32 	%p92, %r583, 15;
	selp.b32 	%r613, 0, %r604, %p92;
	add.s32 	%r686, %r605, %r613;
	setp.ne.s32 	%p93, %r583, 0;
	@%p93 bra 	$L__BB11_16;
	shr.u32 	%r614, %r1, 3;
	and.b32  	%r615, %r614, 124;
	mov.u32 	%r616, _ZZN3cub18CUB_300001_SM_10006detail6reduce28DeviceReduceSingleTileKernelINS2_10policy_hubIjjN4cuda3std3__44plusIjEEE10Policy1000EPjSC_iS9_jjNS7_10__identityEEEvT0_T1_T2_T3_T4_T6_E12temp_storage;
	add.s32 	%r617, %r616, %r615;
	st.shared.u32 	[%r617+8], %r686;
$L__BB11_16:
	bar.sync 	0;
	setp.ne.s32 	%p94, %r1, 0;
	@%p94 bra 	$L__BB11_72;
	ld.shared.u32 	%r618, [_ZZN3cub18CUB_300001_SM_10006detail6reduce28DeviceReduceSingleTileKernelINS2_10policy_hubIjjN4cuda3std3__44plusIjEEE10Policy1000EPjSC_iS9_jjNS7_10__identityEEEvT0_T1_T2_T3_T4_T6_E12temp_storage+12];
	add.s32 	%r619, %r618, %r686;
	ld.shared.u32 	%r620, [_ZZN3cub18CUB_300001_SM_10006detail6reduce28DeviceReduceSingleTileKernelINS2_10policy_hubIjjN4cuda3std3__44plusIjEEE10Policy1000EPjSC_iS9_jjNS7_10__identityEEEvT0_T1_T2_T3_T4_T6_E12temp_storage+16];
	add.s32 	%r621, %r619, %r620;
	ld.shared.u32 	%r622, [_ZZN3cub18CUB_300001_SM_10006detail6reduce28DeviceReduceSingleTileKernelINS2_10policy_hubIjjN4cuda3std3__44plusIjEEE10Policy1000EPjSC_iS9_jjNS7_10__identityEEEvT0_T1_T2_T3_T4_T6_E12temp_storage+20];
	add.s32 	%r623, %r621, %r622;
	ld.shared.u32 	%r624, [_ZZN3cub18CUB_300001_SM_10006detail6reduce28DeviceReduceSingleTileKernelINS2_10policy_hubIjjN4cuda3std3__44plusIjEEE10Policy1000EPjSC_iS9_jjNS7_10__identityEEEvT0_T1_T2_T3_T4_T6_E12temp_storage+24];
	add.s32 	%r625, %r623, %r624;
	ld.shared.u32 	%r626, [_ZZN3cub18CUB_300001_SM_10006detail6reduce28DeviceReduceSingleTileKernelINS2_10policy_hubIjjN4cuda3std3__44plusIjEEE10Policy1000EPjSC_iS9_jjNS7_10__identityEEEvT0_T1_T2_T3_T4_T6_E12temp_storage+28];
	add.s32 	%r627, %r625, %r626;
	ld.shared.u32 	%r628, [_ZZN3cub18CUB_300001_SM_10006detail6reduce28DeviceReduceSingleTileKernelINS2_10policy_hubIjjN4cuda3std3__44plusIjEEE10Policy1000EPjSC_iS9_jjNS7_10__identityEEEvT0_T1_T2_T3_T4_T6_E12temp_storage+32];
	add.s32 	%r629, %r627, %r628;
	ld.shared.u32 	%r630, [_ZZN3cub18CUB_300001_SM_10006detail6reduce28DeviceReduceSingleTileKernelINS2_10policy_hubIjjN4cuda3std3__44plusIjEEE10Policy1000EPjSC_iS9_jjNS7_10__identityEEEvT0_T1_T2_T3_T4_T6_E12temp_storage+36];
	add.s32 	%r686, %r629, %r630;
	bra.uni 	$L__BB11_72;
$L__BB11_18:
	// begin inline asm
	mov.u32 %r520, %laneid;
	// end inline asm
	and.b32  	%r546, %r1, 992;
	add.s32 	%r547, %r546, 32;
	setp.gt.s32 	%p73, %r547, %r120;
	not.b32 	%r548, %r546;
	add.s32 	%r549, %r120, %r548;
	selp.b32 	%r544, %r549, 31, %p73;
	mov.b32 	%r523, 1;
	mov.b32 	%r545, -1;
	// begin inline asm
	shfl.sync.down.b32 %r521, %r644, %r523, %r544, %r545;
	// end inline asm
	setp.lt.s32 	%p74, %r520, %r544;
	selp.b32 	%r550, %r521, 0, %p74;
	add.s32 	%r527, %r550, %r644;
	mov.b32 	%r528, 2;
	// begin inline asm
	shfl.sync.down.b32 %r526, %r527, %r528, %r544, %r545;
	// end inline asm
	add.s32 	%r551, %r520, 2;
	setp.gt.s32 	%p75, %r551, %r544;
	selp.b32 	%r552, 0, %r526, %p75;
	add.s32 	%r532, %r527, %r552;
	mov.b32 	%r533, 4;
	// begin inline asm
	shfl.sync.down.b32 %r531, %r532, %r533, %r544, %r545;
	// end inline asm
	add.s32 	%r553, %r520, 4;
	setp.gt.s32 	%p76, %r553, %r544;
	selp.b32 	%r554, 0, %r531, %p76;
	add.s32 	%r537, %r532, %r554;
	mov.b32 	%r538, 8;
	// begin inline asm
	shfl.sync.down.b32 %r536, %r537, %r538, %r544, %r545;
	// end inline asm
	add.s32 	%r555, %r520, 8;
	setp.gt.s32 	%p77, %r555, %r544;
	selp.b32 	%r556, 0, %r536, %p77;
	add.s32 	%r542, %r537, %r556;
	mov.b32 	%r543, 16;
	// begin inline asm
	shfl.sync.down.b32 %r541, %r542, %r543, %r544, %r545;
	// end inline asm
	add.s32 	%r557, %r520, 16;
	setp.gt.s32 	%p78, %r557, %r544;
	selp.b32 	%r558, 0, %r541, %p78;
	add.s32 	%r686, %r542, %r558;
	setp.ne.s32 	%p79, %r520, 0;
	@%p79 bra 	$L__BB11_20;
	shr.u32 	%r559, %r1, 3;
	and.b32  	%r560, %r559, 124;
	mov.u32 	%r561, _ZZN3cub18CUB_300001_SM_10006detail6reduce28DeviceReduceSingleTileKernelINS2_10policy_hubIjjN4cuda3std3__44plusIjEEE10Policy1000EPjSC_iS9_jjNS7_10__identityEEEvT0_T1_T2_T3_T4_T6_E12temp_storage;
	add.s32 	%r562, %r561, %r560;
	st.shared.u32 	[%r562+8], %r686;
$L__BB11_20:
	bar.sync 	0;
	setp.ne.s32 	%p80, %r1, 0;
	@%p80 bra 	$L__BB11_72;
	setp.gt.s32 	%p81, %r120, 32;
	ld.shared.u32 	%r563, [_ZZN3cub18CUB_300001_SM_10006detail6reduce28DeviceReduceSingleTileKernelINS2_10policy_hubIjjN4cuda3std3__44plusIjEEE10Policy1000EPjSC_iS9_jjNS7_10__identityEEEvT0_T1_T2_T3_T4_T6_E12temp_storage+12];
	selp.b32 	%r564, %r563, 0, %p81;
	add.s32 	%r565, %r564, %r686;
	setp.gt.s32 	%p82, %r120, 64;
	ld.shared.u32 	%r566, [_ZZN3cub18CUB_300001_SM_10006detail6reduce28DeviceReduceSingleTileKernelINS2_10policy_hubIjjN4cuda3std3__44plusIjEEE10Policy1000EPjSC_iS9_jjNS7_10__identityEEEvT0_T1_T2_T3_T4_T6_E12temp_storage+16];
	selp.b32 	%r567, %r566, 0, %p82;
	add.s32 	%r568, %r565, %r567;
	setp.gt.s32 	%p83, %r120, 96;
	ld.shared.u32 	%r569, [_ZZN3cub18CUB_300001_SM_10006detail6reduce28DeviceReduceSingleTileKernelINS2_10policy_hubIjjN4cuda3std3__44plusIjEEE10Policy1000EPjSC_iS9_jjNS7_10__identityEEEvT0_T1_T2_T3_T4_T6_E12temp_storage+20];
	selp.b32 	%r570, %r569, 0, %p83;
	add.s32 	%r571, %r568, %r570;
	setp.gt.s32 	%p84, %r120, 128;
	ld.shared.u32 	%r572, [_ZZN3cub18CUB_300001_SM_10006detail6reduce28DeviceReduceSingleTileKernelINS2_10policy_hubIjjN4cuda3std3__44plusIjEEE10Policy1000EPjSC_iS9_jjNS7_10__identityEEEvT0_T1_T2_T3_T4_T6_E12temp_storage+24];
	selp.b32 	%r573, %r572, 0, %p84;
	add.s32 	%r574, %r571, %r573;
	setp.gt.s32 	%p85, %r120, 160;
	ld.shared.u32 	%r575, [_ZZN3cub18CUB_300001_SM_10006detail6reduce28DeviceReduceSingleTileKernelINS2_10policy_hubIjjN4cuda3std3__44plusIjEEE10Policy1000EPjSC_iS9_jjNS7_10__identityEEEvT0_T1_T2_T3_T4_T6_E12temp_storage+28];
	selp.b32 	%r576, %r575, 0, %p85;
	add.s32 	%r577, %r574, %r576;
	setp.gt.s32 	%p86, %r120, 192;
	ld.shared.u32 	%r578, [_ZZN3cub18CUB_300001_SM_10006detail6reduce28DeviceReduceSingleTileKernelINS2_10policy_hubIjjN4cuda3std3__44plusIjEEE10Policy1000EPjSC_iS9_jjNS7_10__identityEEEvT0_T1_T2_T3_T4_T6_E12temp_storage+32];
	selp.b32 	%r579, %r578, 0, %p86;
	add.s32 	%r580, %r577, %r579;
	setp.gt.s32 	%p87, %r120, 224;
	ld.shared.u32 	%r581, [_ZZN3cub18CUB_300001_SM_10006detail6reduce28DeviceReduceSingleTileKernelINS2_10policy_hubIjjN4cuda3std3__44plusIjEEE10Policy1000EPjSC_iS9_jjNS7_10__identityEEEvT0_T1_T2_T3_T4_T6_E12temp_storage+36];
	selp.b32 	%r582, %r581, 0, %p87;
	add.s32 	%r686, %r580, %r582;
	bra.uni 	$L__BB11_72;
$L__BB11_22:
	mov.u32 	%r26, %tid.x;
	shl.b32 	%r377, %r26, 2;
	mul.wide.u32 	%rd86, %r377, 4;
	add.s64 	%rd76, %rd16, %rd86;
	// begin inline asm
	ld.global.nc.v2.u64 {%rd74, %rd75}, [%rd76];
	// end inline asm
	mov.b64 	{%r378, %r379}, %rd75;
	mov.b64 	{%r380, %r381}, %rd74;
	add.s64 	%rd79, %rd76, 4096;
	// begin inline asm
	ld.global.nc.v2.u64 {%rd77, %rd78}, [%rd79];
	// end inline asm
	mov.b64 	{%r382, %r383}, %rd78;
	mov.b64 	{%r384, %r385}, %rd77;
	add.s64 	%rd82, %rd76, 8192;
	// begin inline asm
	ld.global.nc.v2.u64 {%rd80, %rd81}, [%rd82];
	// end inline asm
	mov.b64 	{%r386, %r387}, %rd81;
	mov.b64 	{%r388, %r389}, %rd80;
	add.s64 	%rd85, %rd76, 12288;
	// begin inline asm
	ld.global.nc.v2.u64 {%rd83, %rd84}, [%rd85];
	// end inline asm
	mov.b64 	{%r390, %r391}, %rd84;
	mov.b64 	{%r392, %r393}, %rd83;
	add.s32 	%r394, %r381, %r380;
	add.s32 	%r395, %r378, %r394;
	add.s32 	%r396, %r379, %r395;
	add.s32 	%r397, %r384, %r396;
	add.s32 	%r398, %r385, %r397;
	add.s32 	%r399, %r382, %r398;
	add.s32 	%r400, %r383, %r399;
	add.s32 	%r401, %r388, %r400;
	add.s32 	%r402, %r389, %r401;
	add.s32 	%r403, %r386, %r402;
	add.s32 	%r404, %r387, %r403;
	add.s32 	%r405, %r392, %r404;
	add.s32 	%r406, %r393, %r405;
	add.s32 	%r407, %r390, %r406;
	add.s32 	%r659, %r391, %r407;
	setp.lt.u32 	%p50, %r120, 8192;
	mov.b32 	%r648, 4096;
	@%p50 bra 	$L__BB11_26;
	add.s32 	%r28, %r120, -4096;
	mov.b32 	%r648, 4096;
$L__BB11_24:
	mul.wide.s32 	%rd99, %r648, 4;
	add.s64 	%rd89, %rd76, %rd99;
	// begin inline asm
	ld.global.nc.v2.u64 {%rd87, %rd88}, [%rd89];
	// end inline asm
	mov.b64 	{%r409, %r410}, %rd88;
	mov.b64 	{%r411, %r412}, %rd87;
	add.s64 	%rd92, %rd89, 4096;
	// begin inline asm
	ld.global.nc.v2.u64 {%rd90, %rd91}, [%rd92];
	// end inline asm
	mov.b64 	{%r413, %r414}, %rd91;
	mov.b64 	{%r415, %r416}, %rd90;
	add.s64 	%rd95, %rd89, 8192;
	// begin inline asm
	ld.global.nc.v2.u64 {%rd93, %rd94}, [%rd95];
	// end inline asm
	mov.b64 	{%r417, %r418}, %rd94;
	mov.b64 	{%r419, %r420}, %rd93;
	add.s64 	%rd98, %rd89, 12288;
	// begin inline asm
	ld.global.nc.v2.u64 {%rd96, %rd97}, [%rd98];
	// end inline asm
	mov.b64 	{%r421, %r422}, %rd97;
	mov.b64 	{%r423, %r424}, %rd96;
	add.s32 	%r425, %r411, %r659;
	add.s32 	%r426, %r412, %r425;
	add.s32 	%r427, %r409, %r426;
	add.s32 	%r428, %r410, %r427;
	add.s32 	%r429, %r415, %r428;
	add.s32 	%r430, %r416, %r429;
	add.s32 	%r431, %r413, %r430;
	add.s32 	%r432, %r414, %r431;
	add.s32 	%r433, %r419, %r432;
	add.s32 	%r434, %r420, %r433;
	add.s32 	%r435, %r417, %r434;
	add.s32 	%r436, %r418, %r435;
	add.s32 	%r437, %r423, %r436;
	add.s32 	%r438, %r424, %r437;
	add.s32 	%r439, %r421, %r438;
	add.s32 	%r659, %r422, %r439;
	sub.s32 	%r440, %r120, %r648;
	setp.lt.s32 	%p51, %r440, 4096;
	@%p51 bra 	$L__BB11_34;
	add.s32 	%r648, %r648, 4096;
	setp.le.s32 	%p52, %r648, %r28;
	@%p52 bra 	$L__BB11_24;
$L__BB11_26:
	setp.le.s32 	%p53, %r120, %r648;
	@%p53 bra 	$L__BB11_34;
	sub.s32 	%r35, %r120, %r648;
	setp.ge.s32 	%p54, %r26, %r35;
	@%p54 bra 	$L__BB11_34;
	not.b32 	%r442, %r26;
	add.s32 	%r443, %r120, %r442;
	sub.s32 	%r36, %r443, %r648;
	and.b32  	%r444, %r36, 768;
	setp.eq.s32 	%p55, %r444, 768;
	mov.u32 	%r653, %r26;
	@%p55 bra 	$L__BB11_31;
	add.s32 	%r650, %r26, %r648;
	shr.u32 	%r445, %r36, 8;
	add.s32 	%r446, %r445, 1;
	and.b32  	%r447, %r446, 3;
	neg.s32 	%r649, %r447;
	mov.u32 	%r653, %r26;
$L__BB11_30:
	.pragma "nounroll";
	mul.wide.u32 	%rd101, %r650, 4;
	add.s64 	%rd100, %rd16, %rd101;
	// begin inline asm
	ld.global.nc.u32 %r448, [%rd100];
	// end inline asm
	add.s32 	%r659, %r448, %r659;
	add.s32 	%r653, %r653, 256;
	add.s32 	%r650, %r650, 256;
	add.s32 	%r649, %r649, 1;
	setp.ne.s32 	%p56, %r649, 0;
	@%p56 bra 	$L__BB11_30;
$L__BB11_31:
	setp.lt.u32 	%p57, %r36, 768;
	@%p57 bra 	$L__BB11_34;
	cvt.u64.u32 	%rd102, %r653;
	cvt.u64.u32 	%rd103, %r648;
	add.s64 	%rd104, %rd102, %rd103;
	shl.b64 	%rd105, %rd104, 2;
	add.s64 	%rd106, %rd105, %rd16;
	add.s64 	%rd122, %rd106, 2048;
	add.s32 	%r656, %r653, %r648;
$L__BB11_33:
	mul.wide.u32 	%rd111, %r656, 4;
	add.s64 	%rd107, %rd16, %rd111;
	// begin inline asm
	ld.global.nc.u32 %r449, [%rd107];
	// end inline asm
	add.s32 	%r453, %r449, %r659;
	add.s64 	%rd108, %rd122, -1024;
	// begin inline asm
	ld.global.nc.u32 %r450, [%rd108];
	// end inline asm
	add.s32 	%r454, %r450, %r453;
	// begin inline asm
	ld.global.nc.u32 %r451, [%rd122];
	// end inline asm
	add.s32 	%r455, %r451, %r454;
	add.s64 	%rd110, %rd122, 1024;
	// begin inline asm
	ld.global.nc.u32 %r452, [%rd110];
	// end inline asm
	add.s32 	%r659, %r452, %r455;
	add.s32 	%r653, %r653, 1024;
	add.s64 	%rd122, %rd122, 4096;
	add.s32 	%r656, %r656, 1024;
	setp.lt.s32 	%p58, %r653, %r35;
	@%p58 bra 	$L__BB11_33;
$L__BB11_34:
	// begin inline asm
	mov.u32 %r456, %laneid;
	// end inline asm
	mov.b32 	%r459, 1;
	mov.b32 	%r480, 31;
	mov.b32 	%r481, -1;
	// begin inline asm
	shfl.sync.down.b32 %r457, %r659, %r459, %r480, %r481;
	// end inline asm
	setp.gt.s32 	%p59, %r456, 30;
	selp.b32 	%r482, 0, %r457, %p59;
	add.s32 	%r463, %r482, %r659;
	mov.b32 	%r464, 2;
	// begin inline asm
	shfl.sync.down.b32 %r462, %r463, %r464, %r480, %r481;
	// end inline asm
	setp.gt.s32 	%p60, %r456, 29;
	selp.b32 	%r483, 0, %r462, %p60;
	add.s32 	%r468, %r463, %r483;
	mov.b32 	%r469, 4;
	// begin inline asm
	shfl.sync.down.b32 %r467, %r468, %r469, %r480, %r481;
	// end inline asm
	setp.gt.s32 	%p61, %r456, 27;
	selp.b32 	%r484, 0, %r467, %p61;
	add.s32 	%r473, %r468, %r484;
	mov.b32 	%r474, 8;
	// begin inline asm
	shfl.sync.down.b32 %r472, %r473, %r474, %r480, %r481;
	// end inline asm
	setp.gt.s32 	%p62, %r456, 23;
	selp.b32 	%r485, 0, %r472, %p62;
	add.s32 	%r478, %r473, %r485;
	mov.b32 	%r479, 16;
	// begin inline asm
	shfl.sync.down.b32 %r477, %r478, %r479, %r480, %r481;
	// end inline asm
	setp.gt.s32 	%p63, %r456, 15;
	selp.b32 	%r486, 0, %r477, %p63;
	add.s32 	%r686, %r478, %r486;
	setp.ne.s32 	%p64, %r456, 0;
	@%p64 bra 	$L__BB11_36;
	shr.u32 	%r487, %r26, 3;
	and.b32  	%r488, %r487, 124;
	mov.u32 	%r489, _ZZN3cub18CUB_300001_SM_10006detail6reduce28DeviceReduceSingleTileKernelINS2_10policy_hubIjjN4cuda3std3__44plusIjEEE10Policy1000EPjSC_iS9_jjNS7_10__identityEEEvT0_T1_T2_T3_T4_T6_E12temp_storage;
	add.s32 	%r490, %r489, %r488;
	st.shared.u32 	[%r490+8], %r686;
$L__BB11_36:
	bar.sync 	0;
	setp.ne.s32 	%p65, %r26, 0;
	@%p65 bra 	$L__BB11_72;
	ld.shared.u32 	%r491, [_ZZN3cub18CUB_300001_SM_10006detail6reduce28DeviceReduceSingleTileKernelINS2_10policy_hubIjjN4cuda3std3__44plusIjEEE10Policy1000EPjSC_iS9_jjNS7_10__identityEEEvT0_T1_T2_T3_T4_T6_E12temp_storage+12];
	add.s32 	%r492, %r491, %r686;
	ld.shared.u32 	%r493, [_ZZN3cub18CUB_300001_SM_10006detail6reduce28DeviceReduceSingleTileKernelINS2_10policy_hubIjjN4cuda3std3__44plusIjEEE10Policy1000EPjSC_iS9_jjNS7_10__identityEEEvT0_T1_T2_T3_T4_T6_E12temp_storage+16];
	add.s32 	%r494, %r492, %r493;
	ld.shared.u32 	%r495, [_ZZN3cub18CUB_300001_SM_10006detail6reduce28DeviceReduceSingleTileKernelINS2_10policy_hubIjjN4cuda3std3__44plusIjEEE10Policy1000EPjSC_iS9_jjNS7_10__identityEEEvT0_T1_T2_T3_T4_T6_E12temp_storage+20];
	add.s32 	%r496, %r494, %r495;
	ld.shared.u32 	%r497, [_ZZN3cub18CUB_300001_SM_10006detail6reduce28DeviceReduceSingleTileKernelINS2_10policy_hubIjjN4cuda3std3__44plusIjEEE10Policy1000EPjSC_iS9_jjNS7_10__identityEEEvT0_T1_T2_T3_T4_T6_E12temp_storage+24];
	add.s32 	%r498, %r496, %r497;
	ld.shared.u32 	%r499, [_ZZN3cub18CUB_300001_SM_10006detail6reduce28DeviceReduceSingleTileKernelINS2_10policy_hubIjjN4cuda3std3__44plusIjEEE10Policy1000EPjSC_iS9_jjNS7_10__identityEEEvT0_T1_T2_T3_T4_T6_E12temp_storage+28];
	add.s32 	%r500, %r498, %r499;
	ld.shared.u32 	%r501, [_ZZN3cub18CUB_300001_SM_10006detail6reduce28DeviceReduceSingleTileKernelINS2_10policy_hubIjjN4cuda3std3__44plusIjEEE10Policy1000EPjSC_iS9_jjNS7_10__identityEEEvT0_T1_T2_T3_T4_T6_E12temp_storage+32];
	add.s32 	%r502, %r500, %r501;
	ld.shared.u32 	%r503, [_ZZN3cub18CUB_300001_SM_10006detail6reduce28DeviceReduceSingleTileKernelINS2_10policy_hubIjjN4cuda3std3__44plusIjEEE10Policy1000EPjSC_iS9_jjNS7_10__identityEEEvT0_T1_T2_T3_T4_T6_E12temp_storage+36];
	add.s32 	%r686, %r502, %r503;
	bra.uni 	$L__BB11_72;
$L__BB11_38:
	setp.gt.s32 	%p3, %r120, 4095;
	@%p3 bra 	$L__BB11_56;
	mov.u32 	%r60, %tid.x;
	setp.ge.s32 	%p20, %r60, %r120;
	mov.b32 	%r670, 0;
	mov.u32 	%r665, %r60;
	@%p20 bra 	$L__BB11_41;
	mul.wide.u32 	%rd66, %r60, 4;
	add.s64 	%rd65, %rd16, %rd66;
	// begin inline asm
	ld.global.nc.u32 %r670, [%rd65];
	// end inline asm
	add.s32 	%r665, %r60, 256;
$L__BB11_41:
	setp.ge.s32 	%p21, %r665, %r120;
	@%p21 bra 	$L__BB11_47;
	not.b32 	%r252, %r665;
	add.s32 	%r65, %r120, %r252;
	and.b32  	%r253, %r65, 768;
	setp.eq.s32 	%p22, %r253, 768;
	@%p22 bra 	$L__BB11_45;
	mul.wide.u32 	%rd67, %r665, 4;
	add.s64 	%rd123, %rd16, %rd67;
	shr.u32 	%r254, %r65, 8;
	add.s32 	%r255, %r254, 1;
	and.b32  	%r256, %r255, 3;
	neg.s32 	%r662, %r256;
$L__BB11_44:
	.pragma "nounroll";
	// begin inline asm
	ld.global.nc.u32 %r257, [%rd123];
	// end inline asm
	add.s32 	%r670, %r257, %r670;
	add.s32 	%r665, %r665, 256;
	add.s64 	%rd123, %rd123, 1024;
	add.s32 	%r662, %r662, 1;
	setp.ne.s32 	%p23, %r662, 0;
	@%p23 bra 	$L__BB11_44;
$L__BB11_45:
	setp.lt.u32 	%p24, %r65, 768;
	@%p24 bra 	$L__BB11_47;
$L__BB11_46:
	mul.wide.s32 	%rd73, %r665, 4;
	add.s64 	%rd69, %rd16, %rd73;
	// begin inline asm
	ld.global.nc.u32 %r258, [%rd69];
	// end inline asm
	add.s32 	%r262, %r258, %r670;
	add.s64 	%rd70, %rd69, 1024;
	// begin inline asm
	ld.global.nc.u32 %r259, [%rd70];
	// end inline asm
	add.s32 	%r263, %r259, %r262;
	add.s64 	%rd71, %rd69, 2048;
	// begin inline asm
	ld.global.nc.u32 %r260, [%rd71];
	// end inline asm
	add.s32 	%r264, %r260, %r263;
	add.s64 	%rd72, %rd69, 3072;
	// begin inline asm
	ld.global.nc.u32 %r261, [%rd72];
	// end inline asm
	add.s32 	%r670, %r261, %r264;
	add.s32 	%r665, %r665, 1024;
	setp.lt.s32 	%p25, %r665, %r120;
	@%p25 bra 	$L__BB11_46;
$L__BB11_47:
	setp.lt.s32 	%p26, %r120, 256;
	@%p26 bra 	$L__BB11_52;
	// begin inline asm
	mov.u32 %r328, %laneid;
	// end inline asm
	mov.b32 	%r331, 1;
	mov.b32 	%r352, 31;
	mov.b32 	%r353, -1;
	// begin inline asm
	shfl.sync.down.b32 %r329, %r670, %r331, %r352, %r353;
	// end inline asm
	setp.gt.s32 	%p42, %r328, 30;
	selp.b32 	%r354, 0, %r329, %p42;
	add.s32 	%r335, %r354, %r670;
	mov.b32 	%r336, 2;
	// begin inline asm
	shfl.sync.down.b32 %r334, %r335, %r336, %r352, %r353;
	// end inline asm
	setp.gt.s32 	%p43, %r328, 29;
	selp.b32 	%r355, 0, %r334, %p43;
	add.s32 	%r340, %r335, %r355;
	mov.b32 	%r341, 4;
	// begin inline asm
	shfl.sync.down.b32 %r339, %r340, %r341, %r352, %r353;
	// end inline asm
	setp.gt.s32 	%p44, %r328, 27;
	selp.b32 	%r356, 0, %r339, %p44;
	add.s32 	%r345, %r340, %r356;
	mov.b32 	%r346, 8;
	// begin inline asm
	shfl.sync.down.b32 %r344, %r345, %r346, %r352, %r353;
	// end inline asm
	setp.gt.s32 	%p45, %r328, 23;
	selp.b32 	%r357, 0, %r344, %p45;
	add.s32 	%r350, %r345, %r357;
	mov.b32 	%r351, 16;
	// begin inline asm
	shfl.sync.down.b32 %r349, %r350, %r351, %r352, %r353;
	// end inline asm
	setp.gt.s32 	%p46, %r328, 15;
	selp.b32 	%r358, 0, %r349, %p46;
	add.s32 	%r686, %r350, %r358;
	setp.ne.s32 	%p47, %r328, 0;
	@%p47 bra 	$L__BB11_50;
	shr.u32 	%r359, %r60, 3;
	and.b32  	%r360, %r359, 124;
	mov.u32 	%r361, _ZZN3cub18CUB_300001_SM_10006detail6reduce28DeviceReduceSingleTileKernelINS2_10policy_hubIjjN4cuda3std3__44plusIjEEE10Policy1000EPjSC_iS9_jjNS7_10__identityEEEvT0_T1_T2_T3_T4_T6_E12temp_storage;
	add.s32 	%r362, %r361, %r360;
	st.shared.u32 	[%r362+8], %r686;
$L__BB11_50:
	bar.sync 	0;
	setp.ne.s32 	%p48, %r60, 0;
	@%p48 bra 	$L__BB11_72;
	ld.shared.u32 	%r363, [_ZZN3cub18CUB_300001_SM_10006detail6reduce28DeviceReduceSingleTileKernelINS2_10policy_hubIjjN4cuda3std3__44plusIjEEE10Policy1000EPjSC_iS9_jjNS7_10__identityEEEvT0_T1_T2_T3_T4_T6_E12temp_storage+12];
	add.s32 	%r364, %r363, %r686;
	ld.shared.u32 	%r365, [_ZZN3cub18CUB_300001_SM_10006detail6reduce28DeviceReduceSingleTileKernelINS2_10policy_hubIjjN4cuda3std3__44plusIjEEE10Policy1000EPjSC_iS9_jjNS7_10__identityEEEvT0_T1_T2_T3_T4_T6_E12temp_storage+16];
	add.s32 	%r366, %r364, %r365;
	ld.shared.u32 	%r367, [_ZZN3cub18CUB_300001_SM_10006detail6reduce28DeviceReduceSingleTileKernelINS2_10policy_hubIjjN4cuda3std3__44plusIjEEE10Policy1000EPjSC_iS9_jjNS7_10__identityEEEvT0_T1_T2_T3_T4_T6_E12temp_storage+20];
	add.s32 	%r368, %r366, %r367;
	ld.shared.u32 	%r369, [_ZZN3cub18CUB_300001_SM_10006detail6reduce28DeviceReduceSingleTileKernelINS2_10policy_hubIjjN4cuda3std3__44plusIjEEE10Policy1000EPjSC_iS9_jjNS7_10__identityEEEvT0_T1_T2_T3_T4_T6_E12temp_storage+24];
	add.s32 	%r370, %r368, %r369;
	ld.shared.u32 	%r371, [_ZZN3cub18CUB_300001_SM_10006detail6reduce28DeviceReduceSingleTileKernelINS2_10policy_hubIjjN4cuda3std3__44plusIjEEE10Policy1000EPjSC_iS9_jjNS7_10__identityEEEvT0_T1_T2_T3_T4_T6_E12temp_storage+28];
	add.s32 	%r372, %r370, %r371;
	ld.shared.u32 	%r373, [_ZZN3cub18CUB_300001_SM_10006detail6reduce28DeviceReduceSingleTileKernelINS2_10policy_hubIjjN4cuda3std3__44plusIjEEE10Policy1000EPjSC_iS9_jjNS7_10__identityEEEvT0_T1_T2_T3_T4_T6_E12temp_storage+32];
	add.s32 	%r374, %r372, %r373;
	ld.shared.u32 	%r375, [_ZZN3cub18CUB_300001_SM_10006detail6reduce28DeviceReduceSingleTileKernelINS2_10policy_hubIjjN4cuda3std3__44plusIjEEE10Policy1000EPjSC_iS9_jjNS7_10__identityEEEvT0_T1_T2_T3_T4_T6_E12temp_storage+36];
	add.s32 	%r686, %r374, %r375;
	bra.uni 	$L__BB11_72;
$L__BB11_52:
	// begin inline asm
	mov.u32 %r265, %laneid;
	// end inline asm
	and.b32  	%r291, %r60, 992;
	add.s32 	%r292, %r291, 32;
	setp.gt.s32 	%p27, %r292, %r120;
	not.b32 	%r293, %r291;
	add.s32 	%r294, %r120, %r293;
	selp.b32 	%r289, %r294, 31, %p27;
	mov.b32 	%r268, 1;
	mov.b32 	%r290, -1;
	// begin inline asm
	shfl.sync.down.b32 %r266, %r670, %r268, %r289, %r290;
	// end inline asm
	setp.lt.s32 	%p28, %r265, %r289;
	selp.b32 	%r295, %r266, 0, %p28;
	add.s32 	%r272, %r295, %r670;
	mov.b32 	%r273, 2;
	// begin inline asm
	shfl.sync.down.b32 %r271, %r272, %r273, %r289, %r290;
	// end inline asm
	add.s32 	%r296, %r265, 2;
	setp.gt.s32 	%p29, %r296, %r289;
	selp.b32 	%r297, 0, %r271, %p29;
	add.s32 	%r277, %r272, %r297;
	mov.b32 	%r278, 4;
	// begin inline asm
	shfl.sync.down.b32 %r276, %r277, %r278, %r289, %r290;
	// end inline asm
	add.s32 	%r298, %r265, 4;
	setp.gt.s32 	%p30, %r298, %r289;
	selp.b32 	%r299, 0, %r276, %p30;
	add.s32 	%r282, %r277, %r299;
	mov.b32 	%r283, 8;
	// begin inline asm
	shfl.sync.down.b32 %r281, %r282, %r283, %r289, %r290;
	// end inline asm
	add.s32 	%r300, %r265, 8;
	setp.gt.s32 	%p31, %r300, %r289;
	selp.b32 	%r301, 0, %r281, %p31;
	add.s32 	%r287, %r282, %r301;
	mov.b32 	%r288, 16;
	// begin inline asm
	shfl.sync.down.b32 %r286, %r287, %r288, %r289, %r290;
	// end inline asm
	add.s32 	%r302, %r265, 16;
	setp.gt.s32 	%p32, %r302, %r289;
	selp.b32 	%r303, 0, %r286, %p32;
	add.s32 	%r686, %r287, %r303;
	setp.ne.s32 	%p33, %r265, 0;
	@%p33 bra 	$L__BB11_54;
	shr.u32 	%r304, %r60, 3;
	and.b32  	%r305, %r304, 124;
	mov.u32 	%r306, _ZZN3cub18CUB_300001_SM_10006detail6reduce28DeviceReduceSingleTileKernelINS2_10policy_hubIjjN4cuda3std3__44plusIjEEE10Policy1000EPjSC_iS9_jjNS7_10__identityEEEvT0_T1_T2_T3_T4_T6_E12temp_storage;
	add.s32 	%r307, %r306, %r305;
	st.shared.u32 	[%r307+8], %r686;
$L__BB11_54:
	bar.sync 	0;
	setp.ne.s32 	%p34, %r60, 0;
	@%p34 bra 	$L__BB11_72;
	setp.gt.s32 	%p35, %r120, 32;
	ld.shared.u32 	%r308, [_ZZN3cub18CUB_300001_SM_10006detail6reduce28DeviceReduceSingleTileKernelINS2_10policy_hubIjjN4cuda3std3__44plusIjEEE10Policy1000EPjSC_iS9_jjNS7_10__identityEEEvT0_T1_T2_T3_T4_T6_E12temp_storage+12];
	selp.b32 	%r309, %r308, 0, %p35;
	add.s32 	%r310, %r309, %r686;
	setp.gt.s32 	%p36, %r120, 64;
	ld.shared.u32 	%r311, [_ZZN3cub18CUB_300001_SM_10006detail6reduce28DeviceReduceSingleTileKernelINS2_10policy_hubIjjN4cuda3std3__44plusIjEEE10Policy1000EPjSC_iS9_jjNS7_10__identityEEEvT0_T1_T2_T3_T4_T6_E12temp_storage+16];
	selp.b32 	%r312, %r311, 0, %p36;
	add.s32 	%r313, %r310, %r312;
	setp.gt.s32 	%p37, %r120, 96;
	ld.shared.u32 	%r314, [_ZZN3cub18CUB_300001_SM_10006detail6reduce28DeviceReduceSingleTileKernelINS2_10policy_hubIjjN4cuda3std3__44plusIjEEE10Policy1000EPjSC_iS9_jjNS7_10__identityEEEvT0_T1_T2_T3_T4_T6_E12temp_storage+20];
	selp.b32 	%r315, %r314, 0, %p37;
	add.s32 	%r316, %r313, %r315;
	setp.gt.s32 	%p38, %r120, 128;
	ld.shared.u32 	%r317, [_ZZN3cub18CUB_300001_SM_10006detail6reduce28DeviceReduceSingleTileKernelINS2_10policy_hubIjjN4cuda3std3__44plusIjEEE10Policy1000EPjSC_iS9_jjNS7_10__identityEEEvT0_T1_T2_T3_T4_T6_E12temp_storage+24];
	selp.b32 	%r318, %r317, 0, %p38;
	add.s32 	%r319, %r316, %r318;
	setp.gt.s32 	%p39, %r120, 160;
	ld.shared.u32 	%r320, [_ZZN3cub18CUB_300001_SM_10006detail6reduce28DeviceReduceSingleTileKernelINS2_10policy_hubIjjN4cuda3std3__44plusIjEEE10Policy1000EPjSC_iS9_jjNS7_10__identityEEEvT0_T1_T2_T3_T4_T6_E12temp_storage+28];
	selp.b32 	%r321, %r320, 0, %p39;
	add.s32 	%r322, %r319, %r321;
	setp.gt.s32 	%p40, %r120, 192;
	ld.shared.u32 	%r323, [_ZZN3cub18CUB_300001_SM_10006detail6reduce28DeviceReduceSingleTileKernelINS2_10policy_hubIjjN4cuda3std3__44plusIjEEE10Policy1000EPjSC_iS9_jjNS7_10__identityEEEvT0_T1_T2_T3_T4_T6_E12temp_storage+32];
	selp.b32 	%r324, %r323, 0, %p40;
	add.s32 	%r325, %r322, %r324;
	setp.gt.s32 	%p41, %r120, 224;
	ld.shared.u32 	%r326, [_ZZN3cub18CUB_300001_SM_10006detail6reduce28DeviceReduceSingleTileKernelINS2_10policy_hubIjjN4cuda3std3__44plusIjEEE10Policy1000EPjSC_iS9_jjNS7_10__identityEEEvT0_T1_T2_T3_T4_T6_E12temp_storage+36];
	selp.b32 	%r327, %r326, 0, %p41;
	add.s32 	%r686, %r325, %r327;
	bra.uni 	$L__BB11_72;
$L__BB11_56:
	mov.u32 	%r85, %tid.x;
	mul.wide.u32 	%rd35, %r85, 4;
	add.s64 	%rd19, %rd16, %rd35;
	// begin inline asm
	ld.global.nc.u32 %r122, [%rd19];
	// end inline asm
	add.s64 	%rd20, %rd19, 1024;
	// begin inline asm
	ld.global.nc.u32 %r123, [%rd20];
	// end inline asm
	add.s64 	%rd21, %rd19, 2048;
	// begin inline asm
	ld.global.nc.u32 %r124, [%rd21];
	// end inline asm
	add.s64 	%rd22, %rd19, 3072;
	// begin inline asm
	ld.global.nc.u32 %r125, [%rd22];
	// end inline asm
	add.s64 	%rd23, %rd19, 4096;
	// begin inline asm
	ld.global.nc.u32 %r126, [%rd23];
	// end inline asm
	add.s64 	%rd24, %rd19, 5120;
	// begin inline asm
	ld.global.nc.u32 %r127, [%rd24];
	// end inline asm
	add.s64 	%rd25, %rd19, 6144;
	// begin inline asm
	ld.global.nc.u32 %r128, [%rd25];
	// end inline asm
	add.s64 	%rd26, %rd19, 7168;
	// begin inline asm
	ld.global.nc.u32 %r129, [%rd26];
	// end inline asm
	add.s64 	%rd27, %rd19, 8192;
	// begin inline asm
	ld.global.nc.u32 %r130, [%rd27];
	// end inline asm
	add.s64 	%rd28, %rd19, 9216;
	// begin inline asm
	ld.global.nc.u32 %r131, [%rd28];
	// end inline asm
	add.s64 	%rd29, %rd19, 10240;
	// begin inline asm
	ld.global.nc.u32 %r132, [%rd29];
	// end inline asm
	add.s64 	%rd30, %rd19, 11264;
	// begin inline asm
	ld.global.nc.u32 %r133, [%rd30];
	// end inline asm
	add.s64 	%rd31, %rd19, 12288;
	// begin inline asm
	ld.global.nc.u32 %r134, [%rd31];
	// end inline asm
	add.s64 	%rd32, %rd19, 13312;
	// begin inline asm
	ld.global.nc.u32 %r135, [%rd32];
	// end inline asm
	add.s64 	%rd33, %rd19, 14336;
	// begin inline asm
	ld.global.nc.u32 %r136, [%rd33];
	// end inline asm
	add.s64 	%rd34, %rd19, 15360;
	// begin inline asm
	ld.global.nc.u32 %r137, [%rd34];
	// end inline asm
	add.s32 	%r139, %r123, %r122;
	add.s32 	%r140, %r124, %r139;
	add.s32 	%r141, %r125, %r140;
	add.s32 	%r142, %r126, %r141;
	add.s32 	%r143, %r127, %r142;
	add.s32 	%r144, %r128, %r143;
	add.s32 	%r145, %r129, %r144;
	add.s32 	%r146, %r130, %r145;
	add.s32 	%r147, %r131, %r146;
	add.s32 	%r148, %r132, %r147;
	add.s32 	%r149, %r133, %r148;
	add.s32 	%r150, %r134, %r149;
	add.s32 	%r151, %r135, %r150;
	add.s32 	%r152, %r136, %r151;
	add.s32 	%r685, %r137, %r152;
	setp.lt.u32 	%p4, %r120, 8192;
	mov.b32 	%r674, 4096;
	@%p4 bra 	$L__BB11_60;
	add.s32 	%r87, %r120, -4096;
	mov.b32 	%r674, 4096;
$L__BB11_58:
	mul.wide.s32 	%rd52, %r674, 4;
	add.s64 	%rd36, %rd19, %rd52;
	// begin inline asm
	ld.global.nc.u32 %r154, [%rd36];
	// end inline asm
	add.s64 	%rd37, %rd36, 1024;
	// begin inline asm
	ld.global.nc.u32 %r155, [%rd37];
	// end inline asm
	add.s64 	%rd38, %rd36, 2048;
	// begin inline asm
	ld.global.nc.u32 %r156, [%rd38];
	// end inline asm
	add.s64 	%rd39, %rd36, 3072;
	// begin inline asm
	ld.global.nc.u32 %r157, [%rd39];
	// end inline asm
	add.s64 	%rd40, %rd36, 4096;
	// begin inline asm
	ld.global.nc.u32 %r158, [%rd40];
	// end inline asm
	add.s64 	%rd41, %rd36, 5120;
	// begin inline asm
	ld.global.nc.u32 %r159, [%rd41];
	// end inline asm
	add.s64 	%rd42, %rd36, 6144;
	// begin inline asm
	ld.global.nc.u32 %r160, [%rd42];
	// end inline asm
	add.s64 	%rd43, %rd36, 7168;
	// begin inline asm
	ld.global.nc.u32 %r161, [%rd43];
	// end inline asm
	add.s64 	%rd44, %rd36, 8192;
	// begin inline asm
	ld.global.nc.u32 %r162, [%rd44];
	// end inline asm
	add.s64 	%rd45, %rd36, 9216;
	// begin inline asm
	ld.global.nc.u32 %r163, [%rd45];
	// end inline asm
	add.s64 	%rd46, %rd36, 10240;
	// begin inline asm
	ld.global.nc.u32 %r164, [%rd46];
	// end inline asm
	add.s64 	%rd47, %rd36, 11264;
	// begin inline asm
	ld.global.nc.u32 %r165, [%rd47];
	// end inline asm
	add.s64 	%rd48, %rd36, 12288;
	// begin inline asm
	ld.global.nc.u32 %r166, [%rd48];
	// end inline asm
	add.s64 	%rd49, %rd36, 13312;
	// begin inline asm
	ld.global.nc.u32 %r167, [%rd49];
	// end inline asm
	add.s64 	%rd50, %rd36, 14336;
	// begin inline asm
	ld.global.nc.u32 %r168, [%rd50];
	// end inline asm
	add.s64 	%rd51, %rd36, 15360;
	// begin inline asm
	ld.global.nc.u32 %r169, [%rd51];
	// end inline asm
	add.s32 	%r170, %r154, %r685;
	add.s32 	%r171, %r155, %r170;
	add.s32 	%r172, %r156, %r171;
	add.s32 	%r173, %r157, %r172;
	add.s32 	%r174, %r158, %r173;
	add.s32 	%r175, %r159, %r174;
	add.s32 	%r176, %r160, %r175;
	add.s32 	%r177, %r161, %r176;
	add.s32 	%r178, %r162, %r177;
	add.s32 	%r179, %r163, %r178;
	add.s32 	%r180, %r164, %r179;
	add.s32 	%r181, %r165, %r180;
	add.s32 	%r182, %r166, %r181;
	add.s32 	%r183, %r167, %r182;
	add.s32 	%r184, %r168, %r183;
	add.s32 	%r685, %r169, %r184;
	sub.s32 	%r185, %r120, %r674;
	setp.lt.s32 	%p5, %r185, 4096;
	@%p5 bra 	$L__BB11_68;
	add.s32 	%r674, %r674, 4096;
	setp.le.s32 	%p6, %r674, %r87;
	@%p6 bra 	$L__BB11_58;
$L__BB11_60:
	setp.le.s32 	%p7, %r120, %r674;
	@%p7 bra 	$L__BB11_68;
	sub.s32 	%r94, %r120, %r674;
	setp.ge.s32 	%p8, %r85, %r94;
	@%p8 bra 	$L__BB11_68;
	not.b32 	%r187, %r85;
	add.s32 	%r188, %r120, %r187;
	sub.s32 	%r95, %r188, %r674;
	and.b32  	%r189, %r95, 768;
	setp.eq.s32 	%p9, %r189, 768;
	mov.u32 	%r679, %r85;
	@%p9 bra 	$L__BB11_65;
	add.s32 	%r676, %r85, %r674;
	shr.u32 	%r190, %r95, 8;
	add.s32 	%r191, %r190, 1;
	and.b32  	%r192, %r191, 3;
	neg.s32 	%r675, %r192;
	mov.u32 	%r679, %r85;
$L__BB11_64:
	.pragma "nounroll";
	mul.wide.u32 	%rd54, %r676, 4;
	add.s64 	%rd53, %rd16, %rd54;
	// begin inline asm
	ld.global.nc.u32 %r193, [%rd53];
	// end inline asm
	add.s32 	%r685, %r193, %r685;
	add.s32 	%r679, %r679, 256;
	add.s32 	%r676, %r676, 256;
	add.s32 	%r675, %r675, 1;
	setp.ne.s32 	%p10, %r675, 0;
	@%p10 bra 	$L__BB11_64;
$L__BB11_65:
	setp.lt.u32 	%p11, %r95, 768;
	@%p11 bra 	$L__BB11_68;
	cvt.u64.u32 	%rd55, %r679;
	cvt.u64.u32 	%rd56, %r674;
	add.s64 	%rd57, %rd55, %rd56;
	shl.b64 	%rd58, %rd57, 2;
	add.s64 	%rd59, %rd58, %rd16;
	add.s64 	%rd124, %rd59, 2048;
	add.s32 	%r682, %r679, %r674;
$L__BB11_67:
	mul.wide.u32 	%rd64, %r682, 4;
	add.s64 	%rd60, %rd16, %rd64;
	// begin inline asm
	ld.global.nc.u32 %r194, [%rd60];
	// end inline asm
	add.s32 	%r198, %r194, %r685;
	add.s64 	%rd61, %rd124, -1024;
	// begin inline asm
	ld.global.nc.u32 %r195, [%rd61];
	// end inline asm
	add.s32 	%r199, %r195, %r198;
	// begin inline asm
	ld.global.nc.u32 %r196, [%rd124];
	// end inline asm
	add.s32 	%r200, %r196, %r199;
	add.s64 	%rd63, %rd124, 1024;
	// begin inline asm
	ld.global.nc.u32 %r197, [%rd63];
	// end inline asm
	add.s32 	%r685, %r197, %r200;
	add.s32 	%r679, %r679, 1024;
	add.s64 	%rd124, %rd124, 4096;
	add.s32 	%r682, %r682, 1024;
	setp.lt.s32 	%p12, %r679, %r94;
	@%p12 bra 	$L__BB11_67;
$L__BB11_68:
	// begin inline asm
	mov.u32 %r201, %laneid;
	// end inline asm
	mov.b32 	%r204, 1;
	mov.b32 	%r225, 31;
	mov.b32 	%r226, -1;
	// begin inline asm
	shfl.sync.down.b32 %r202, %r685, %r204, %r225, %r226;
	// end inline asm
	setp.gt.s32 	%p13, %r201, 30;
	selp.b32 	%r227, 0, %r202, %p13;
	add.s32 	%r208, %r227, %r685;
	mov.b32 	%r209, 2;
	// begin inline asm
	shfl.sync.down.b32 %r207, %r208, %r209, %r225, %r226;
	// end inline asm
	setp.gt.s32 	%p14, %r201, 29;
	selp.b32 	%r228, 0, %r207, %p14;
	add.s32 	%r213, %r208, %r228;
	mov.b32 	%r214, 4;
	// begin inline asm
	shfl.sync.down.b32 %r212, %r213, %r214, %r225, %r226;
	// end inline asm
	setp.gt.s32 	%p15, %r201, 27;
	selp.b32 	%r229, 0, %r212, %p15;
	add.s32 	%r218, %r213, %r229;
	mov.b32 	%r219, 8;
	// begin inline asm
	shfl.sync.down.b32 %r217, %r218, %r219, %r225, %r226;
	// end inline asm
	setp.gt.s32 	%p16, %r201, 23;
	selp.b32 	%r230, 0, %r217, %p16;
	add.s32 	%r223, %r218, %r230;
	mov.b32 	%r224, 16;
	// begin inline asm
	shfl.sync.down.b32 %r222, %r223, %r224, %r225, %r226;
	// end inline asm
	setp.gt.s32 	%p17, %r201, 15;
	selp.b32 	%r231, 0, %r222, %p17;
	add.s32 	%r686, %r223, %r231;
	setp.ne.s32 	%p18, %r201, 0;
	@%p18 bra 	$L__BB11_70;
	shr.u32 	%r232, %r85, 3;
	and.b32  	%r233, %r232, 124;
	mov.u32 	%r234, _ZZN3cub18CUB_300001_SM_10006detail6reduce28DeviceReduceSingleTileKernelINS2_10policy_hubIjjN4cuda3std3__44plusIjEEE10Policy1000EPjSC_iS9_jjNS7_10__identityEEEvT0_T1_T2_T3_T4_T6_E12temp_storage;
	add.s32 	%r235, %r234, %r233;
	st.shared.u32 	[%r235+8], %r686;
$L__BB11_70:
	bar.sync 	0;
	setp.ne.s32 	%p19, %r85, 0;
	@%p19 bra 	$L__BB11_72;
	ld.shared.u32 	%r236, [_ZZN3cub18CUB_300001_SM_10006detail6reduce28DeviceReduceSingleTileKernelINS2_10policy_hubIjjN4cuda3std3__44plusIjEEE10Policy1000EPjSC_iS9_jjNS7_10__identityEEEvT0_T1_T2_T3_T4_T6_E12temp_storage+12];
	add.s32 	%r237, %r236, %r686;
	ld.shared.u32 	%r238, [_ZZN3cub18CUB_300001_SM_10006detail6reduce28DeviceReduceSingleTileKernelINS2_10policy_hubIjjN4cuda3std3__44plusIjEEE10Policy1000EPjSC_iS9_jjNS7_10__identityEEEvT0_T1_T2_T3_T4_T6_E12temp_storage+16];
	add.s32 	%r239, %r237, %r238;
	ld.shared.u32 	%r240, [_ZZN3cub18CUB_300001_SM_10006detail6reduce28DeviceReduceSingleTileKernelINS2_10policy_hubIjjN4cuda3std3__44plusIjEEE10Policy1000EPjSC_iS9_jjNS7_10__identityEEEvT0_T1_T2_T3_T4_T6_E12temp_storage+20];
	add.s32 	%r241, %r239, %r240;
	ld.shared.u32 	%r242, [_ZZN3cub18CUB_300001_SM_10006detail6reduce28DeviceReduceSingleTileKernelINS2_10policy_hubIjjN4cuda3std3__44plusIjEEE10Policy1000EPjSC_iS9_jjNS7_10__identityEEEvT0_T1_T2_T3_T4_T6_E12temp_storage+24];
	add.s32 	%r243, %r241, %r242;
	ld.shared.u32 	%r244, [_ZZN3cub18CUB_300001_SM_10006detail6reduce28DeviceReduceSingleTileKernelINS2_10policy_hubIjjN4cuda3std3__44plusIjEEE10Policy1000EPjSC_iS9_jjNS7_10__identityEEEvT0_T1_T2_T3_T4_T6_E12temp_storage+28];
	add.s32 	%r245, %r243, %r244;
	ld.shared.u32 	%r246, [_ZZN3cub18CUB_300001_SM_10006detail6reduce28DeviceReduceSingleTileKernelINS2_10policy_hubIjjN4cuda3std3__44plusIjEEE10Policy1000EPjSC_iS9_jjNS7_10__identityEEEvT0_T1_T2_T3_T4_T6_E12temp_storage+32];
	add.s32 	%r247, %r245, %r246;
	ld.shared.u32 	%r248, [_ZZN3cub18CUB_300001_SM_10006detail6reduce28DeviceReduceSingleTileKernelINS2_10policy_hubIjjN4cuda3std3__44plusIjEEE10Policy1000EPjSC_iS9_jjNS7_10__identityEEEvT0_T1_T2_T3_T4_T6_E12temp_storage+36];
	add.s32 	%r686, %r247, %r248;
$L__BB11_72:
	mov.u32 	%r631, %tid.x;
	setp.ne.s32 	%p95, %r631, 0;
	@%p95 bra 	$L__BB11_74;
	add.s32 	%r632, %r686, %r121;
	st.global.u32 	[%rd1], %r632;
$L__BB11_74:
	ret;

}
	// .globl	_ZN3cub18CUB_300001_SM_10006detail6reduce28DeviceReduceSingleTileKernelINS2_10policy_hubIjyN4cuda3std3__44plusIjEEE10Policy1000EN6thrust24THRUST_300001_SM_1000_NS6detail15normal_iteratorINSD_10device_ptrIjEEEEPjyS9_jjNS7_10__identityEEEvT0_T1_T2_T3_T4_T6_
.visible .entry _ZN3cub18CUB_300001_SM_10006detail6reduce28DeviceReduceSingleTileKernelINS2_10policy_hubIjyN4cuda3std3__44plusIjEEE10Policy1000EN6thrust24THRUST_300001_SM_1000_NS6detail15normal_iteratorINSD_10device_ptrIjEEEEPjyS9_jjNS7_10__identityEEEvT0_T1_T2_T3_T4_T6_(
	.param .align 8 .b8 _ZN3cub18CUB_300001_SM_10006detail6reduce28DeviceReduceSingleTileKernelINS2_10policy_hubIjyN4cuda3std3__44plusIjEEE10Policy1000EN6thrust24THRUST_300001_SM_1000_NS6detail15normal_iteratorINSD_10device_ptrIjEEEEPjyS9_jjNS7_10__identityEEEvT0_T1_T2_T3_T4_T6__param_0[8],
	.param .u64 .ptr .align 1 _ZN3cub18CUB_300001_SM_10006detail6reduce28DeviceReduceSingleTileKernelINS2_10policy_hubIjyN4cuda3std3__44plusIjEEE10Policy1000EN6thrust24THRUST_300001_SM_1000_NS6detail15normal_iteratorINSD_10device_ptrIjEEEEPjyS9_jjNS7_10__identityEEEvT0_T1_T2_T3_T4_T6__param_1,
	.param .u64 _ZN3cub18CUB_300001_SM_10006detail6reduce28DeviceReduceSingleTileKernelINS2_10policy_hubIjyN4cuda3std3__44plusIjEEE10Policy1000EN6thrust24THRUST_300001_SM_1000_NS6detail15normal_iteratorINSD_10device_ptrIjEEEEPjyS9_jjNS7_10__identityEEEvT0_T1_T2_T3_T4_T6__param_2,
	.param .align 1 .b8 _ZN3cub18CUB_300001_SM_10006detail6reduce28DeviceReduceSingleTileKernelINS2_10policy_hubIjyN4cuda3std3__44plusIjEEE10Policy1000EN6thrust24THRUST_300001_SM_1000_NS6detail15normal_iteratorINSD_10device_ptrIjEEEEPjyS9_jjNS7_10__identityEEEvT0_T1_T2_T3_T4_T6__param_3[1],
	.param .u32 _ZN3cub18CUB_300001_SM_10006detail6reduce28DeviceReduceSingleTileKernelINS2_10policy_hubIjyN4cuda3std3__44plusIjEEE10Policy1000EN6thrust24THRUST_300001_SM_1000_NS6detail15normal_iteratorINSD_10device_ptrIjEEEEPjyS9_jjNS7_10__identityEEEvT0_T1_T2_T3_T4_T6__param_4,
	.param .align 1 .b8 _ZN3cub18CUB_300001_SM_10006detail6reduce28DeviceReduceSingleTileKernelINS2_10policy_hubIjyN4cuda3std3__44plusIjEEE10Policy1000EN6thrust24THRUST_300001_SM_1000_NS6detail15normal_iteratorINSD_10device_ptrIjEEEEPjyS9_jjNS7_10__identityEEEvT0_T1_T2_T3_T4_T6__param_5[1]
)
.maxntid 256
.minnctapersm 1
{
	.reg .pred 	%p<59>;
	.reg .b32 	%r<471>;
	.reg .b64 	%rd<56>;
	// demoted variable
	.shared .align 4 .b8 _ZZN3cub18CUB_300001_SM_10006detail6reduce28DeviceReduceSingleTileKernelINS2_10policy_hubIjyN4cuda3std3__44plusIjEEE10Policy1000EN6thrust24THRUST_300001_SM_1000_NS6detail15normal_iteratorINSD_10device_ptrIjEEEEPjyS9_jjNS7_10__identityEEEvT0_T1_T2_T3_T4_T6_E12temp_storage[44];
	ld.param.u64 	%rd18, [_ZN3cub18CUB_300001_SM_10006detail6reduce28DeviceReduceSingleTileKernelINS2_10policy_hubIjyN4cuda3std3__44plusIjEEE10Policy1000EN6thrust24THRUST_300001_SM_1000_NS6detail15normal_iteratorINSD_10device_ptrIjEEEEPjyS9_jjNS7_10__identityEEEvT0_T1_T2_T3_T4_T6__param_0];
	ld.param.u64 	%rd20, [_ZN3cub18CUB_300001_SM_10006detail6reduce28DeviceReduceSingleTileKernelINS2_10policy_hubIjyN4cuda3std3__44plusIjEEE10Policy1000EN6thrust24THRUST_300001_SM_1000_NS6detail15normal_iteratorINSD_10device_ptrIjEEEEPjyS9_jjNS7_10__identityEEEvT0_T1_T2_T3_T4_T6__param_1];
	ld.param.u64 	%rd19, [_ZN3cub18CUB_300001_SM_10006detail6reduce28DeviceReduceSingleTileKernelINS2_10policy_hubIjyN4cuda3std3__44plusIjEEE10Policy1000EN6thrust24THRUST_300001_SM_1000_NS6detail15normal_iteratorINSD_10device_ptrIjEEEEPjyS9_jjNS7_10__identityEEEvT0_T1_T2_T3_T4_T6__param_2];
	ld.param.u32 	%r81, [_ZN3cub18CUB_300001_SM_10006detail6reduce28DeviceReduceSingleTileKernelINS2_10policy_hubIjyN4cuda3std3__44plusIjEEE10Policy1000EN6thrust24THRUST_300001_SM_1000_NS6detail15normal_iteratorINSD_10device_ptrIjEEEEPjyS9_jjNS7_10__identityEEEvT0_T1_T2_T3_T4_T6__param_4];
	cvta.to.global.u64 	%rd1, %rd20;
	setp.ne.s64 	%p1, %rd19, 0;
	@%p1 bra 	$L__BB12_3;
	mov.u32 	%r434, %tid.x;
	setp.ne.s32 	%p58, %r434, 0;
	@%p58 bra 	$L__BB12_51;
	st.global.u32 	[%rd1], %r81;
	bra.uni 	$L__BB12_51;
$L__BB12_3:
	cvta.to.global.u64 	%rd2, %rd18;
	setp.gt.u64 	%p2, %rd19, 4095;
	@%p2 bra 	$L__BB12_28;
	cvt.u32.u64 	%r1, %rd19;
	mov.u32 	%r2, %tid.x;
	setp.ge.u32 	%p24, %r2, %r1;
	mov.b32 	%r452, 0;
	mov.u32 	%r441, %r2;
	@%p24 bra 	$L__BB12_6;
	mul.wide.u32 	%rd41, %r2, 4;
	add.s64 	%rd42, %rd2, %rd41;
	ld.global.u32 	%r452, [%rd42];
	add.s32 	%r441, %r2, 256;
$L__BB12_6:
	setp.ge.u32 	%p25, %r441, %r1;
	@%p25 bra 	$L__BB12_19;
	not.b32 	%r261, %r441;
	add.s32 	%r262, %r261, %r1;
	shr.u32 	%r263, %r262, 8;
	add.s32 	%r7, %r263, 1;
	and.b32  	%r8, %r7, 15;
	setp.lt.u32 	%p26, %r262, 3840;
	@%p26 bra 	$L__BB12_10;
	and.b32  	%r264, %r7, 33554416;
	neg.s32 	%r437, %r264;
	mul.wide.u32 	%rd43, %r441, 4;
	add.s64 	%rd44, %rd43, %rd2;
	add.s64 	%rd51, %rd44, 8192;
$L__BB12_9:
	.pragma "nounroll";
	ld.global.u32 	%r265, [%rd51+-8192];
	add.s32 	%r266, %r265, %r452;
	ld.global.u32 	%r267, [%rd51+-7168];
	add.s32 	%r268, %r267, %r266;
	ld.global.u32 	%r269, [%rd51+-6144];
	add.s32 	%r270, %r269, %r268;
	ld.global.u32 	%r271, [%rd51+-5120];
	add.s32 	%r272, %r271, %r270;
	ld.global.u32 	%r273, [%rd51+-4096];
	add.s32 	%r274, %r273, %r272;
	ld.global.u32 	%r275, [%rd51+-3072];
	add.s32 	%r276, %r275, %r274;
	ld.global.u32 	%r277, [%rd51+-2048];
	add.s32 	%r278, %r277, %r276;
	ld.global.u32 	%r279, [%rd51+-1024];
	add.s32 	%r280, %r279, %r278;
	ld.global.u32 	%r281, [%rd51];
	add.s32 	%r282, %r281, %r280;
	ld.global.u32 	%r283, [%rd51+1024];
	add.s32 	%r284, %r283, %r282;
	ld.global.u32 	%r285, [%rd51+2048];
	add.s32 	%r286, %r285, %r284;
	ld.global.u32 	%r287, [%rd51+3072];
	add.s32 	%r288, %r287, %r286;
	ld.global.u32 	%r289, [%rd51+4096];
	add.s32 	%r290, %r289, %r288;
	ld.global.u32 	%r291, [%rd51+5120];
	add.s32 	%r292, %r291, %r290;
	ld.global.u32 	%r293, [%rd51+6144];
	add.s32 	%r294, %r293, %r292;
	ld.global.u32 	%r295, [%rd51+7168];
	add.s32 	%r452, %r295, %r294;
	add.s32 	%r441, %r441, 4096;
	add.s32 	%r437, %r437, 16;
	add.s64 	%rd51, %rd51, 16384;
	setp.ne.s32 	%p27, %r437, 0;
	@%p27 bra 	$L__BB12_9;
$L__BB12_10:
	setp.eq.s32 	%p28, %r8, 0;
	@%p28 bra 	$L__BB12_19;
	and.b32  	%r19, %r7, 7;
	setp.lt.u32 	%p29, %r8, 8;
	@%p29 bra 	$L__BB12_13;
	mul.wide.s32 	%rd45, %r441, 4;
	add.s64 	%rd46, %rd2, %rd45;
	ld.global.u32 	%r297, [%rd46];
	add.s32 	%r298, %r297, %r452;
	ld.global.u32 	%r299, [%rd46+1024];
	add.s32 	%r300, %r299, %r298;
	ld.global.u32 	%r301, [%rd46+2048];
	add.s32 	%r302, %r301, %r300;
	ld.global.u32 	%r303, [%rd46+3072];
	add.s32 	%r304, %r303, %r302;
	ld.global.u32 	%r305, [%rd46+4096];
	add.s32 	%r306, %r305, %r304;
	ld.global.u32 	%r307, [%rd46+5120];
	add.s32 	%r308, %r307, %r306;
	ld.global.u32 	%r309, [%rd46+6144];
	add.s32 	%r310, %r309, %r308;
	ld.global.u32 	%r311, [%rd46+7168];
	add.s32 	%r452, %r311, %r310;
	add.s32 	%r441, %r441, 2048;
$L__BB12_13:
	setp.eq.s32 	%p30, %r19, 0;
	@%p30 bra 	$L__BB12_19;
	and.b32  	%r25, %r7, 3;
	setp.lt.u32 	%p31, %r19, 4;
	@%p31 bra 	$L__BB12_16;
	mul.wide.s32 	%rd47, %r441, 4;
	add.s64 	%rd48, %rd2, %rd47;
	ld.global.u32 	%r313, [%rd48];
	add.s32 	%r314, %r313, %r452;
	ld.global.u32 	%r315, [%rd48+1024];
	add.s32 	%r316, %r315, %r314;
	ld.global.u32 	%r317, [%rd48+2048];
	add.s32 	%r318, %r317, %r316;
	ld.global.u32 	%r319, [%rd48+3072];
	add.s32 	%r452, %r319, %r318;
	add.s32 	%r441, %r441, 1024;
$L__BB12_16:
	setp.eq.s32 	%p32, %r25, 0;
	@%p32 bra 	$L__BB12_19;
	neg.s32 	%r449, %r25;
$L__BB12_18:
	.pragma "nounroll";
	mul.wide.s32 	%rd49, %r441, 4;
	add.s64 	%rd50, %rd2, %rd49;
	ld.global.u32 	%r320, [%rd50];
	add.s32 	%r452, %r320, %r452;
	add.s32 	%r441, %r441, 256;
	add.s32 	%r449, %r449, 1;
	setp.ne.s32 	%p33, %r449, 0;
	@%p33 bra 	$L__BB12_18;
$L__BB12_19:
	setp.lt.u64 	%p34, %rd19, 256;
	@%p34 bra 	$L__BB12_24;
	// begin inline asm
	mov.u32 %r384, %laneid;
	// end inline asm
	mov.b32 	%r387, 1;
	mov.b32 	%r408, 31;
	mov.b32 	%r409, -1;
	// begin inline asm
	shfl.sync.down.b32 %r385, %r452, %r387, %r408, %r409;
	// end inline asm
	setp.gt.s32 	%p50, %r384, 30;
	selp.b32 	%r410, 0, %r385, %p50;
	add.s32 	%r391, %r410, %r452;
	mov.b32 	%r392, 2;
	// begin inline asm
	shfl.sync.down.b32 %r390, %r391, %r392, %r408, %r409;
	// end inline asm
	setp.gt.s32 	%p51, %r384, 29;
	selp.b32 	%r411, 0, %r390, %p51;
	add.s32 	%r396, %r391, %r411;
	mov.b32 	%r397, 4;
	// begin inline asm
	shfl.sync.down.b32 %r395, %r396, %r397, %r408, %r409;
	// end inline asm
	setp.gt.s32 	%p52, %r384, 27;
	selp.b32 	%r412, 0, %r395, %p52;
	add.s32 	%r401, %r396, %r412;
	mov.b32 	%r402, 8;
	// begin inline asm
	shfl.sync.down.b32 %r400, %r401, %r402, %r408, %r409;
	// end inline asm
	setp.gt.s32 	%p53, %r384, 23;
	selp.b32 	%r413, 0, %r400, %p53;
	add.s32 	%r406, %r401, %r413;
	mov.b32 	%r407, 16;
	// begin inline asm
	shfl.sync.down.b32 %r405, %r406, %r407, %r408, %r409;
	// end inline asm
	setp.gt.s32 	%p54, %r384, 15;
	selp.b32 	%r414, 0, %r405, %p54;
	add.s32 	%r470, %r406, %r414;
	setp.ne.s32 	%p55, %r384, 0;
	@%p55 bra 	$L__BB12_22;
	shr.u32 	%r415, %r2, 3;
	and.b32  	%r416, %r415, 124;
	mov.u32 	%r417, _ZZN3cub18CUB_300001_SM_10006detail6reduce28DeviceReduceSingleTileKernelINS2_10policy_hubIjyN4cuda3std3__44plusIjEEE10Policy1000EN6thrust24THRUST_300001_SM_1000_NS6detail15normal_iteratorINSD_10device_ptrIjEEEEPjyS9_jjNS7_10__identityEEEvT0_T1_T2_T3_T4_T6_E12temp_storage;
	add.s32 	%r418, %r417, %r416;
	st.shared.u32 	[%r418+8], %r470;
$L__BB12_22:
	bar.sync 	0;
	setp.ne.s32 	%p56, %r2, 0;
	@%p56 bra 	$L__BB12_49;
	ld.shared.u32 	%r419, [_ZZN3cub18CUB_300001_SM_10006detail6reduce28DeviceReduceSingleTileKernelINS2_10policy_hubIjyN4cuda3std3__44plusIjEEE10Policy1000EN6thrust24THRUST_300001_SM_1000_NS6detail15normal_iteratorINSD_10device_ptrIjEEEEPjyS9_jjNS7_10__identityEEEvT0_T1_T2_T3_T4_T6_E12temp_storage+12];
	add.s32 	%r420, %r419, %r470;
	ld.shared.u32 	%r421, [_ZZN3cub18CUB_300001_SM_10006detail6reduce28DeviceReduceSingleTileKernelINS2_10policy_hubIjyN4cuda3std3__44plusIjEEE10Policy1000EN6thrust24THRUST_300001_SM_1000_NS6detail15normal_iteratorINSD_10device_ptrIjEEEEPjyS9_jjNS7_10__identityEEEvT0_T1_T2_T3_T4_T6_E12temp_storage+16];
	add.s32 	%r422, %r420, %r421;
	ld.shared.u32 	%r423, [_ZZN3cub18CUB_300001_SM_10006detail6reduce28DeviceReduceSingleTileKernelINS2_10policy_hubIjyN4cuda3std3__44plusIjEEE10Policy1000EN6thrust24THRUST_300001_SM_1000_NS6detail15normal_iteratorINSD_10device_ptrIjEEEEPjyS9_jjNS7_10__identityEEEvT0_T1_T2_T3_T4_T6_E12temp_storage+20];
	add.s32 	%r424, %r422, %r423;
	ld.shared.u32 	%r425, [_ZZN3cub18CUB_300001_SM_10006detail6reduce28DeviceReduceSingleTileKernelINS2_10policy_hubIjyN4cuda3std3__44plusIjEEE10Policy1000EN6thrust24THRUST_300001_SM_1000_NS6detail15normal_iteratorINSD_10device_ptrIjEEEEPjyS9_jjNS7_10__identityEEEvT0_T1_T2_T3_T4_T6_E12temp_storage+24];
	add.s32 	%r426, %r424, %r425;
	ld.shared.u32 	%r427, [_ZZN3cub18CUB_300001_SM_10006detail6reduce28DeviceReduceSingleTileKernelINS2_10policy_hubIjyN4cuda3std3__44plusIjEEE10Policy1000EN6thrust24THRUST_300001_SM_1000_NS6detail15normal_iteratorINSD_10device_ptrIjEEEEPjyS9_jjNS7_10__identityEEEvT0_T1_T2_T3_T4_T6_E12temp_storage+28];
	add.s32 	%r428, %r426, %r427;
	ld.shared.u32 	%r429, [_ZZN3cub18CUB_300001_SM_10006detail6reduce28DeviceReduceSingleTileKernelINS2_10policy_hubIjyN4cuda3std3__44plusIjEEE10Policy1000EN6thrust24THRUST_300001_SM_1000_NS6detail15normal_iteratorINSD_10device_ptrIjEEEEPjyS9_jjNS7_10__identityEEEvT0_T1_T2_T3_T4_T6_E12temp_storage+32];
	add.s32 	%r430, %r428, %r429;
	ld.shared.u32 	%r431, [_ZZN3cub18CUB_300001_SM_10006detail6reduce28DeviceReduceSingleTileKernelINS2_10policy_hubIjyN4cuda3std3__44plusIjEEE10Policy1000EN6thrust24THRUST_300001_SM_1000_NS6detail15normal_iteratorINSD_10device_ptrIjEEEEPjyS9_jjNS7_10__identityEEEvT0_T1_T2_T3_T4_T6_E12temp_storage+36];
	add.s32 	%r470, %r430, %r431;
	bra.uni 	$L__BB12_49;
$L__BB12_24:
	// begin inline asm
	mov.u32 %r321, %laneid;
	// end inline asm
	and.b32  	%r347, %r2, 992;
	add.s32 	%r348, %r347, 32;
	setp.gt.u32 	%p35, %r348, %r1;
	not.b32 	%r349, %r347;
	add.s32 	%r350, %r1, %r349;
	selp.b32 	%r345, %r350, 31, %p35;
	mov.b32 	%r324, 1;
	mov.b32 	%r346, -1;
	// begin inline asm
	shfl.sync.down.b32 %r322, %r452, %r324, %r345, %r346;
	// end inline asm
	setp.lt.s32 	%p36, %r321, %r345;
	selp.b32 	%r351, %r322, 0, %p36;
	add.s32 	%r328, %r351, %r452;
	mov.b32 	%r329, 2;
	// begin inline asm
	shfl.sync.down.b32 %r327, %r328, %r329, %r345, %r346;
	// end inline asm
	add.s32 	%r352, %r321, 2;
	setp.gt.s32 	%p37, %r352, %r345;
	selp.b32 	%r353, 0, %r327, %p37;
	add.s32 	%r333, %r328, %r353;
	mov.b32 	%r334, 4;
	// begin inline asm
	shfl.sync.down.b32 %r332, %r333, %r334, %r345, %r346;
	// end inline asm
	add.s32 	%r354, %r321, 4;
	setp.gt.s32 	%p38, %r354, %r345;
	selp.b32 	%r355, 0, %r332, %p38;
	add.s32 	%r338, %r333, %r355;
	mov.b32 	%r339, 8;
	// begin inline asm
	shfl.sync.down.b32 %r337, %r338, %r339, %r345, %r346;
	// end inline asm
	add.s32 	%r356, %r321, 8;
	setp.gt.s32 	%p39, %r356, %r345;
	selp.b32 	%r357, 0, %r337, %p39;
	add.s32 	%r343, %r338, %r357;
	mov.b32 	%r344, 16;
	// begin inline asm
	shfl.sync.down.b32 %r342, %r343, %r344, %r345, %r346;
	// end inline asm
	add.s32 	%r358, %r321, 16;
	setp.gt.s32 	%p40, %r358, %r345;
	selp.b32 	%r359, 0, %r342, %p40;
	add.s32 	%r470, %r343, %r359;
	setp.ne.s32 	%p41, %r321, 0;
	@%p41 bra 	$L__BB12_26;
	shr.u32 	%r360, %r2, 3;
	and.b32  	%r361, %r360, 124;
	mov.u32 	%r362, _ZZN3cub18CUB_300001_SM_10006detail6reduce28DeviceReduceSingleTileKernelINS2_10policy_hubIjyN4cuda3std3__44plusIjEEE10Policy1000EN6thrust24THRUST_300001_SM_1000_NS6detail15normal_iteratorINSD_10device_ptrIjEEEEPjyS9_jjNS7_10__identityEEEvT0_T1_T2_T3_T4_T6_E12temp_storage;
	add.s32 	%r363, %r362, %r361;
	st.shared.u32 	[%r363+8], %r470;
$L__BB12_26:
	bar.sync 	0;
	setp.ne.s32 	%p42, %r2, 0;
	@%p42 bra 	$L__BB12_49;
	setp.gt.u64 	%p43, %rd19, 32;
	ld.shared.u32 	%r364, [_ZZN3cub18CUB_300001_SM_10006detail6reduce28DeviceReduceSingleTileKernelINS2_10policy_hubIjyN4cuda3std3__44plusIjEEE10Policy1000EN6thrust24THRUST_300001_SM_1000_NS6detail15normal_iteratorINSD_10device_ptrIjEEEEPjyS9_jjNS7_10__identityEEEvT0_T1_T2_T3_T4_T6_E12temp_storage+12];
	selp.b32 	%r365, %r364, 0, %p43;
	add.s32 	%r366, %r365, %r470;
	setp.gt.u64 	%p44, %rd19, 64;
	ld.shared.u32 	%r367, [_ZZN3cub18CUB_300001_SM_10006detail6reduce28DeviceReduceSingleTileKernelINS2_10policy_hubIjyN4cuda3std3__44plusIjEEE10Policy1000EN6thrust24THRUST_300001_SM_1000_NS6detail15normal_iteratorINSD_10device_ptrIjEEEEPjyS9_jjNS7_10__identityEEEvT0_T1_T2_T3_T4_T6_E12temp_storage+16];
	selp.b32 	%r368, %r367, 0, %p44;
	add.s32 	%r369, %r366, %r368;
	setp.gt.u64 	%p45, %rd19, 96;
	ld.shared.u32 	%r370, [_ZZN3cub18CUB_300001_SM_10006detail6reduce28DeviceReduceSingleTileKernelINS2_10policy_hubIjyN4cuda3std3__44plusIjEEE10Policy1000EN6thrust24THRUST_300001_SM_1000_NS6detail15normal_iteratorINSD_10device_ptrIjEEEEPjyS9_jjNS7_10__identityEEEvT0_T1_T2_T3_T4_T6_E12temp_storage+20];
	selp.b32 	%r371, %r370, 0, %p45;
	add.s32 	%r372, %r369, %r371;
	setp.gt.u64 	%p46, %rd19, 128;
	ld.shared.u32 	%r373, [_ZZN3cub18CUB_300001_SM_10006detail6reduce28DeviceReduceSingleTileKernelINS2_10policy_hubIjyN4cuda3std3__44plusIjEEE10Policy1000EN6thrust24THRUST_300001_SM_1000_NS6detail15normal_iteratorINSD_10device_ptrIjEEEEPjyS9_jjNS7_10__identityEEEvT0_T1_T2_T3_T4_T6_E12temp_storage+24];
	selp.b32 	%r374, %r373, 0, %p46;
	add.s32 	%r375, %r372, %r374;
	setp.gt.u64 	%p47, %rd19, 160;
	ld.shared.u32 	%r376, [_ZZN3cub18CUB_300001_SM_10006detail6reduce28DeviceReduceSingleTileKernelINS2_10policy_hubIjyN4cuda3std3__44plusIjEEE10Policy1000EN6thrust24THRUST_300001_SM_1000_NS6detail15normal_iteratorINSD_10device_ptrIjEEEEPjyS9_jjNS7_10__identityEEEvT0_T1_T2_T3_T4_T6_E12temp_storage+28];
	selp.b32 	%r377, %r376, 0, %p47;
	add.s32 	%r378, %r375, %r377;
	setp.gt.u64 	%p48, %rd19, 192;
	ld.shared.u32 	%r379, [_ZZN3cub18CUB_300001_SM_10006detail6reduce28DeviceReduceSingleTileKernelINS2_10policy_hubIjyN4cuda3std3__44plusIjEEE10Policy1000EN6thrust24THRUST_300001_SM_1000_NS6detail15normal_iteratorINSD_10device_ptrIjEEEEPjyS9_jjNS7_10__identityEEEvT0_T1_T2_T3_T4_T6_E12temp_storage+32];
	selp.b32 	%r380, %r379, 0, %p48;
	add.s32 	%r381, %r378, %r380;
	setp.gt.u64 	%p49, %rd19, 224;
	ld.shared.u32 	%r382, [_ZZN3cub18CUB_300001_SM_10006detail6reduce28DeviceReduceSingleTileKernelINS2_10policy_hubIjyN4cuda3std3__44plusIjEEE10Policy1000EN6thrust24THRUST_300001_SM_1000_NS6detail15normal_iteratorINSD_10device_ptrIjEEEEPjyS9_jjNS7_10__identityEEEvT0_T1_T2_T3_T4_T6_E12temp_storage+36];
	selp.b32 	%r383, %r382, 0, %p49;
	add.s32 	%r470, %r381, %r383;
	bra.uni 	$L__BB12_49;
$L__BB12_28:
	mov.u32 	%r43, %tid.x;
	cvt.u64.u32 	%rd6, %r43;
	mul.wide.u32 	%rd22, %r43, 4;
	add.s64 	%rd7, %rd2, %rd22;
	ld.global.u32 	%r82, [%rd7];
	ld.global.u32 	%r83, [%rd7+1024];
	ld.global.u32 	%r84, [%rd7+2048];
	ld.global.u32 	%r85, [%rd7+3072];
	ld.global.u32 	%r86, [%rd7+4096];
	ld.global.u32 	%r87, [%rd7+5120];
	ld.global.u32 	%r88, [%rd7+6144];
	ld.global.u32 	%r89, [%rd7+7168];
	ld.global.u32 	%r90, [%rd7+8192];
	ld.global.u32 	%r91, [%rd7+9216];
	ld.global.u32 	%r92, [%rd7+10240];
	ld.global.u32 	%r93, [%rd7+11264];
	ld.global.u32 	%r94, [%rd7+12288];
	ld.global.u32 	%r95, [%rd7+13312];
	ld.global.u32 	%r96, [%rd7+14336];
	ld.global.u32 	%r97, [%rd7+15360];
	add.s32 	%r98, %r83, %r82;
	add.s32 	%r99, %r84, %r98;
	add.s32 	%r100, %r85, %r99;
	add.s32 	%r101, %r86, %r100;
	add.s32 	%r102, %r87, %r101;
	add.s32 	%r103, %r88, %r102;
	add.s32 	%r104, %r89, %r103;
	add.s32 	%r105, %r90, %r104;
	add.s32 	%r106, %r91, %r105;
	add.s32 	%r107, %r92, %r106;
	add.s32 	%r108, %r93, %r107;
	add.s32 	%r109, %r94, %r108;
	add.s32 	%r110, %r95, %r109;
	add.s32 	%r111, %r96, %r110;
	add.s32 	%r469, %r97, %r111;
	add.s64 	%rd8, %rd19, -4096;
	setp.lt.u64 	%p3, %rd8, 4096;
	mov.b64 	%rd53, 4096;
	@%p3 bra 	$L__BB12_32;
	mov.b64 	%rd53, 4096;
$L__BB12_30:
	shl.b64 	%rd24, %rd53, 2;
	add.s64 	%rd25, %rd7, %rd24;
	ld.global.u32 	%r112, [%rd25];
	ld.global.u32 	%r113, [%rd25+1024];
	ld.global.u32 	%r114, [%rd25+2048];
	ld.global.u32 	%r115, [%rd25+3072];
	ld.global.u32 	%r116, [%rd25+4096];
	ld.global.u32 	%r117, [%rd25+5120];
	ld.global.u32 	%r118, [%rd25+6144];
	ld.global.u32 	%r119, [%rd25+7168];
	ld.global.u32 	%r120, [%rd25+8192];
	ld.global.u32 	%r121, [%rd25+9216];
	ld.global.u32 	%r122, [%rd25+10240];
	ld.global.u32 	%r123, [%rd25+11264];
	ld.global.u32 	%r124, [%rd25+12288];
	ld.global.u32 	%r125, [%rd25+13312];
	ld.global.u32 	%r126, [%rd25+14336];
	ld.global.u32 	%r127, [%rd25+15360];
	add.s32 	%r128, %r112, %r469;
	add.s32 	%r129, %r113, %r128;
	add.s32 	%r130, %r114, %r129;
	add.s32 	%r131, %r115, %r130;
	add.s32 	%r132, %r116, %r131;
	add.s32 	%r133, %r117, %r132;
	add.s32 	%r134, %r118, %r133;
	add.s32 	%r135, %r119, %r134;
	add.s32 	%r136, %r120, %r135;
	add.s32 	%r137, %r121, %r136;
	add.s32 	%r138, %r122, %r137;
	add.s32 	%r139, %r123, %r138;
	add.s32 	%r140, %r124, %r139;
	add.s32 	%r141, %r125, %r140;
	add.s32 	%r142, %r126, %r141;
	add.s32 	%r469, %r127, %r142;
	sub.s64 	%rd26, %rd19, %rd53;
	setp.lt.u64 	%p4, %rd26, 4096;
	@%p4 bra 	$L__BB12_45;
	add.s64 	%rd53, %rd53, 4096;
	setp.le.u64 	%p5, %rd53, %rd8;
	@%p5 bra 	$L__BB12_30;
$L__BB12_32:
	setp.le.u64 	%p6, %rd19, %rd53;
	cvt.u32.u64 	%r143, %rd53;
	cvt.u32.u64 	%r144, %rd19;
	sub.s32 	%r145, %r144, %r143;
	setp.ge.s32 	%p7, %r43, %r145;
	or.pred  	%p8, %p6, %p7;
	@%p8 bra 	$L__BB12_45;
	not.b32 	%r149, %r43;
	add.s32 	%r150, %r149, %r144;
	sub.s32 	%r152, %r150, %r143;
	shr.u32 	%r153, %r152, 8;
	add.s32 	%r48, %r153, 1;
	and.b32  	%r49, %r48, 15;
	setp.lt.u32 	%p9, %r152, 3840;
	mov.u32 	%r459, %r43;
	@%p9 bra 	$L__BB12_36;
	and.b32  	%r154, %r48, 33554416;
	neg.s32 	%r455, %r154;
	add.s64 	%rd27, %rd53, %rd6;
	shl.b64 	%rd28, %rd27, 2;
	add.s64 	%rd29, %rd28, %rd2;
	add.s64 	%rd54, %rd29, 8192;
	mov.u32 	%r459, %r43;
$L__BB12_35:
	.pragma "nounroll";
	ld.global.u32 	%r155, [%rd54+-8192];
	add.s32 	%r156, %r155, %r469;
	ld.global.u32 	%r157, [%rd54+-7168];
	add.s32 	%r158, %r157, %r156;
	ld.global.u32 	%r159, [%rd54+-6144];
	add.s32 	%r160, %r159, %r158;
	ld.global.u32 	%r161, [%rd54+-5120];
	add.s32 	%r162, %r161, %r160;
	ld.global.u32 	%r163, [%rd54+-4096];
	add.s32 	%r164, %r163, %r162;
	ld.global.u32 	%r165, [%rd54+-3072];
	add.s32 	%r166, %r165, %r164;
	ld.global.u32 	%r167, [%rd54+-2048];
	add.s32 	%r168, %r167, %r166;
	ld.global.u32 	%r169, [%rd54+-1024];
	add.s32 	%r170, %r169, %r168;
	ld.global.u32 	%r171, [%rd54];
	add.s32 	%r172, %r171, %r170;
	ld.global.u32 	%r173, [%rd54+1024];
	add.s32 	%r174, %r173, %r172;
	ld.global.u32 	%r175, [%rd54+2048];
	add.s32 	%r176, %r175, %r174;
	ld.global.u32 	%r177, [%rd54+3072];
	add.s32 	%r178, %r177, %r176;
	ld.global.u32 	%r179, [%rd54+4096];
	add.s32 	%r180, %r179, %r178;
	ld.global.u32 	%r181, [%rd54+5120];
	add.s32 	%r182, %r181, %r180;
	ld.global.u32 	%r183, [%rd54+6144];
	add.s32 	%r184, %r183, %r182;
	ld.global.u32 	%r185, [%rd54+7168];
	add.s32 	%r469, %r185, %r184;
	add.s32 	%r459, %r459, 4096;
	add.s32 	%r455, %r455, 16;
	add.s64 	%rd54, %rd54, 16384;
	setp.ne.s32 	%p10, %r455, 0;
	@%p10 bra 	$L__BB12_35;
$L__BB12_36:
	setp.eq.s32 	%p11, %r49, 0;
	@%p11 bra 	$L__BB12_45;
	and.b32  	%r60, %r48, 7;
	setp.lt.u32 	%p12, %r49, 8;
	@%p12 bra 	$L__BB12_39;
	cvt.u64.u32 	%rd30, %r459;
	add.s64 	%rd31, %rd53, %rd30;
	shl.b64 	%rd32, %rd31, 2;
	add.s64 	%rd33, %rd2, %rd32;
	ld.global.u32 	%r187, [%rd33];
	add.s32 	%r188, %r187, %r469;
	ld.global.u32 	%r189, [%rd33+1024];
	add.s32 	%r190, %r189, %r188;
	ld.global.u32 	%r191, [%rd33+2048];
	add.s32 	%r192, %r191, %r190;
	ld.global.u32 	%r193, [%rd33+3072];
	add.s32 	%r194, %r193, %r192;
	ld.global.u32 	%r195, [%rd33+4096];
	add.s32 	%r196, %r195, %r194;
	ld.global.u32 	%r197, [%rd33+5120];
	add.s32 	%r198, %r197, %r196;
	ld.global.u32 	%r199, [%rd33+6144];
	add.s32 	%r200, %r199, %r198;
	ld.global.u32 	%r201, [%rd33+7168];
	add.s32 	%r469, %r201, %r200;
	add.s32 	%r459, %r459, 2048;
$L__BB12_39:
	setp.eq.s32 	%p13, %r60, 0;
	@%p13 bra 	$L__BB12_45;
	and.b32  	%r66, %r48, 3;
	setp.lt.u32 	%p14, %r60, 4;
	@%p14 bra 	$L__BB12_42;
	cvt.u64.u32 	%rd34, %r459;
	add.s64 	%rd35, %rd53, %rd34;
	shl.b64 	%rd36, %rd35, 2;
	add.s64 	%rd37, %rd2, %rd36;
	ld.global.u32 	%r203, [%rd37];
	add.s32 	%r204, %r203, %r469;
	ld.global.u32 	%r205, [%rd37+1024];
	add.s32 	%r206, %r205, %r204;
	ld.global.u32 	%r207, [%rd37+2048];
	add.s32 	%r208, %r207, %r206;
	ld.global.u32 	%r209, [%rd37+3072];
	add.s32 	%r469, %r209, %r208;
	add.s32 	%r459, %r459, 1024;
$L__BB12_42:
	setp.eq.s32 	%p15, %r66, 0;
	@%p15 bra 	$L__BB12_45;
	cvt.u64.u32 	%rd38, %r459;
	add.s64 	%rd39, %rd53, %rd38;
	shl.b64 	%rd40, %rd39, 2;
	add.s64 	%rd55, %rd2, %rd40;
	neg.s32 	%r467, %r66;
$L__BB12_44:
	.pragma "nounroll";
	ld.global.u32 	%r210, [%rd55];
	add.s32 	%r469, %r210, %r469;
	add.s64 	%rd55, %rd55, 1024;
	add.s32 	%r467, %r467, 1;
	setp.ne.s32 	%p16, %r467, 0;
	@%p16 bra 	$L__BB12_44;
$L__BB12_45:
	// begin inline asm
	mov.u32 %r211, %laneid;
	// end inline asm
	mov.b32 	%r214, 1;
	mov.b32 	%r235, 31;
	mov.b32 	%r236, -1;
	// begin inline asm
	shfl.sync.down.b32 %r212, %r469, %r214, %r235, %r236;
	// end inline asm
	setp.gt.s32 	%p17, %r211, 30;
	selp.b32 	%r237, 0, %r212, %p17;
	add.s32 	%r218, %r237, %r469;
	mov.b32 	%r219, 2;
	// begin inline asm
	shfl.sync.down.b32 %r217, %r218, %r219, %r235, %r236;
	// end inline asm
	setp.gt.s32 	%p18, %r211, 29;
	selp.b32 	%r238, 0, %r217, %p18;
	add.s32 	%r223, %r218, %r238;
	mov.b32 	%r224, 4;
	// begin inline asm
	shfl.sync.down.b32 %r222, %r223, %r224, %r235, %r236;
	// end inline asm
	setp.gt.s32 	%p19, %r211, 27;
	selp.b32 	%r239, 0, %r222, %p19;
	add.s32 	%r228, %r223, %r239;
	mov.b32 	%r229, 8;
	// begin inline asm
	shfl.sync.down.b32 %r227, %r228, %r229, %r235, %r236;
	// end inline asm
	setp.gt.s32 	%p20, %r211, 23;
	selp.b32 	%r240, 0, %r227, %p20;
	add.s32 	%r233, %r228, %r240;
	mov.b32 	%r234, 16;
	// begin inline asm
	shfl.sync.down.b32 %r232, %r233, %r234, %r235, %r236;
	// end inline asm
	setp.gt.s32 	%p21, %r211, 15;
	selp.b32 	%r241, 0, %r232, %p21;
	add.s32 	%r470, %r233, %r241;
	setp.ne.s32 	%p22, %r211, 0;
	@%p22 bra 	$L__BB12_47;
	shr.u32 	%r242, %r43, 3;
	and.b32  	%r243, %r242, 124;
	mov.u32 	%r244, _ZZN3cub18CUB_300001_SM_10006detail6reduce28DeviceReduceSingleTileKernelINS2_10policy_hubIjyN4cuda3std3__44plusIjEEE10Policy1000EN6thrust24THRUST_300001_SM_1000_NS6detail15normal_iteratorINSD_10device_ptrIjEEEEPjyS9_jjNS7_10__identityEEEvT0_T1_T2_T3_T4_T6_E12temp_storage;
	add.s32 	%r245, %r244, %r243;
	st.shared.u32 	[%r245+8], %r470;
$L__BB12_47:
	bar.sync 	0;
	setp.ne.s32 	%p23, %r43, 0;
	@%p23 bra 	$L__BB12_49;
	ld.shared.u32 	%r246, [_ZZN3cub18CUB_300001_SM_10006detail6reduce28DeviceReduceSingleTileKernelINS2_10policy_hubIjyN4cuda3std3__44plusIjEEE10Policy1000EN6thrust24THRUST_300001_SM_1000_NS6detail15normal_iteratorINSD_10device_ptrIjEEEEPjyS9_jjNS7_10__identityEEEvT0_T1_T2_T3_T4_T6_E12temp_storage+12];
	add.s32 	%r247, %r246, %r470;
	ld.shared.u32 	%r248, [_ZZN3cub18CUB_300001_SM_10006detail6reduce28DeviceReduceSingleTileKernelINS2_10policy_hubIjyN4cuda3std3__44plusIjEEE10Policy1000EN6thrust24THRUST_300001_SM_1000_NS6detail15normal_iteratorINSD_10device_ptrIjEEEEPjyS9_jjNS7_10__identityEEEvT0_T1_T2_T3_T4_T6_E12temp_storage+16];
	add.s32 	%r249, %r247, %r248;
	ld.shared.u32 	%r250, [_ZZN3cub18CUB_300001_SM_10006detail6reduce28DeviceReduceSingleTileKernelINS2_10policy_hubIjyN4cuda3std3__44plusIjEEE10Policy1000EN6thrust24THRUST_300001_SM_1000_NS6detail15normal_iteratorINSD_10device_ptrIjEEEEPjyS9_jjNS7_10__identityEEEvT0_T1_T2_T3_T4_T6_E12temp_storage+20];
	add.s32 	%r251, %r249, %r250;
	ld.shared.u32 	%r252, [_ZZN3cub18CUB_300001_SM_10006detail6reduce28DeviceReduceSingleTileKernelINS2_10policy_hubIjyN4cuda3std3__44plusIjEEE10Policy1000EN6thrust24THRUST_300001_SM_1000_NS6detail15normal_iteratorINSD_10device_ptrIjEEEEPjyS9_jjNS7_10__identityEEEvT0_T1_T2_T3_T4_T6_E12temp_storage+24];
	add.s32 	%r253, %r251, %r252;
	ld.shared.u32 	%r254, [_ZZN3cub18CUB_300001_SM_10006detail6reduce28DeviceReduceSingleTileKernelINS2_10policy_hubIjyN4cuda3std3__44plusIjEEE10Policy1000EN6thrust24THRUST_300001_SM_1000_NS6detail15normal_iteratorINSD_10device_ptrIjEEEEPjyS9_jjNS7_10__identityEEEvT0_T1_T2_T3_T4_T6_E12temp_storage+28];
	add.s32 	%r255, %r253, %r254;
	ld.shared.u32 	%r256, [_ZZN3cub18CUB_300001_SM_10006detail6reduce28DeviceReduceSingleTileKernelINS2_10policy_hubIjyN4cuda3std3__44plusIjEEE10Policy1000EN6thrust24THRUST_300001_SM_1000_NS6detail15normal_iteratorINSD_10device_ptrIjEEEEPjyS9_jjNS7_10__identityEEEvT0_T1_T2_T3_T4_T6_E12temp_storage+32];
	add.s32 	%r257, %r255, %r256;
	ld.shared.u32 	%r258, [_ZZN3cub18CUB_300001_SM_10006detail6reduce28DeviceReduceSingleTileKernelINS2_10policy_hubIjyN4cuda3std3__44plusIjEEE10Policy1000EN6thrust24THRUST_300001_SM_1000_NS6detail15normal_iteratorINSD_10device_ptrIjEEEEPjyS9_jjNS7_10__identityEEEvT0_T1_T2_T3_T4_T6_E12temp_storage+36];
	add.s32 	%r470, %r257, %r258;
$L__BB12_49:
	mov.u32 	%r432, %tid.x;
	setp.ne.s32 	%p57, %r432, 0;
	@%p57 bra 	$L__BB12_51;
	add.s32 	%r433, %r470, %r81;
	st.global.u32 	[%rd1], %r433;
$L__BB12_51:
	ret;

}
	// .globl	_ZN3cub18CUB_300001_SM_10006detail6reduce18DeviceReduceKernelINS2_10policy_hubIjyN4cuda3std3__44plusIjEEE10Policy1000EN6thrust24THRUST_300001_SM_1000_NS6detail15normal_iteratorINSD_10device_ptrIjEEEEyS9_jNS7_10__identityEEEvT0_PT3_T1_NS0_13GridEvenShareISN_EET2_T4_
.visible .entry _ZN3cub18CUB_300001_SM_10006detail6reduce18DeviceReduceKernelINS2_10policy_hubIjyN4cuda3std3__44plusIjEEE10Policy1000EN6thrust24THRUST_300001_SM_1000_NS6detail15normal_iteratorINSD_10device_ptrIjEEEEyS9_jNS7_10__identityEEEvT0_PT3_T1_NS0_13GridEvenShareISN_EET2_T4_(
	.param .align 8 .b8 _ZN3cub18CUB_300001_SM_10006detail6reduce18DeviceReduceKernelINS2_10policy_hubIjyN4cuda3std3__44plusIjEEE10Policy1000EN6thrust24THRUST_300001_SM_1000_NS6detail15normal_iteratorINSD_10device_ptrIjEEEEyS9_jNS7_10__identityEEEvT0_PT3_T1_NS0_13GridEvenShareISN_EET2_T4__param_0[8],
	.param .u64 .ptr .align 1 _ZN3cub18CUB_300001_SM_10006detail6reduce18DeviceReduceKernelINS2_10policy_hubIjyN4cuda3std3__44plusIjEEE10Policy1000EN6thrust24THRUST_300001_SM_1000_NS6detail15normal_iteratorINSD_10device_ptrIjEEEEyS9_jNS7_10__identityEEEvT0_PT3_T1_NS0_13GridEvenShareISN_EET2_T4__param_1,
	.param .u64 _ZN3cub18CUB_300001_SM_10006detail6reduce18DeviceReduceKernelINS2_10policy_hubIjyN4cuda3std3__44plusIjEEE10Policy1000EN6thrust24THRUST_300001_SM_1000_NS6detail15normal_iteratorINSD_10device_ptrIjEEEEyS9_jNS7_10__identityEEEvT0_PT3_T1_NS0_13GridEvenShareISN_EET2_T4__param_2,
	.param .align 8 .b8 _ZN3cub18CUB_300001_SM_10006detail6reduce18DeviceReduceKernelINS2_10policy_hubIjyN4cuda3std3__44plusIjEEE10Policy1000EN6thrust24THRUST_300001_SM_1000_NS6detail15normal_iteratorINSD_10device_ptrIjEEEEyS9_jNS7_10__identityEEEvT0_PT3_T1_NS0_13GridEvenShareISN_EET2_T4__param_3[72],
	.param .align 1 .b8 _ZN3cub18CUB_300001_SM_10006detail6reduce18DeviceReduceKernelINS2_10policy_hubIjyN4cuda3std3__44plusIjEEE10Policy1000EN6thrust24THRUST_300001_SM_1000_NS6detail15normal_iteratorINSD_10device_ptrIjEEEEyS9_jNS7_10__identityEEEvT0_PT3_T1_NS0_13GridEvenShareISN_EET2_T4__param_4[1],
	.param .align 1 .b8 _ZN3cub18CUB_300001_SM_10006detail6reduce18DeviceReduceKernelINS2_10policy_hubIjyN4cuda3std3__44plusIjEEE10Policy1000EN6thrust24THRUST_300001_SM_1000_NS6detail15normal_iteratorINSD_10device_ptrIjEEEEyS9_jNS7_10__identityEEEvT0_PT3_T1_NS0_13GridEvenShareISN_EET2_T4__param_5[1]
)
.maxntid 256
{
	.reg .pred 	%p<57>;
	.reg .b16 	%rs<4>;
	.reg .b32 	%r<502>;
	.reg .b64 	%rd<78>;
	// demoted variable
	.shared .align 4 .b8 _ZZN3cub18CUB_300001_SM_10006detail6reduce18DeviceReduceKernelINS2_10policy_hubIjyN4cuda3std3__44plusIjEEE10Policy1000EN6thrust24THRUST_300001_SM_1000_NS6detail15normal_iteratorINSD_10device_ptrIjEEEEyS9_jNS7_10__identityEEEvT0_PT3_T1_NS0_13GridEvenShareISN_EET2_T4_E12temp_storage[44];
	ld.param.u64 	%rd1, [_ZN3cub18CUB_300001_SM_10006detail6reduce18DeviceReduceKernelINS2_10policy_hubIjyN4cuda3std3__44plusIjEEE10Policy1000EN6thrust24THRUST_300001_SM_1000_NS6detail15normal_iteratorINSD_10device_ptrIjEEEEyS9_jNS7_10__identityEEEvT0_PT3_T1_NS0_13GridEvenShareISN_EET2_T4__param_3+32];
	ld.param.u32 	%r1, [_ZN3cub18CUB_300001_SM_10006detail6reduce18DeviceReduceKernelINS2_10policy_hubIjyN4cuda3std3__44plusIjEEE10Policy1000EN6thrust24THRUST_300001_SM_1000_NS6detail15normal_iteratorINSD_10device_ptrIjEEEEyS9_jNS7_10__identityEEEvT0_PT3_T1_NS0_13GridEvenShareISN_EET2_T4__param_3+40];
	ld.param.u64 	%rd25, [_ZN3cub18CUB_300001_SM_10006detail6reduce18DeviceReduceKernelINS2_10policy_hubIjyN4cuda3std3__44plusIjEEE10Policy1000EN6thrust24THRUST_300001_SM_1000_NS6detail15normal_iteratorINSD_10device_ptrIjEEEEyS9_jNS7_10__identityEEEvT0_PT3_T1_NS0_13GridEvenShareISN_EET2_T4__param_0];
	cvta.to.global.u64 	%rd2, %rd25;
	mov.u32 	%r2, %ctaid.x;
	shl.b32 	%r88, %r1, 12;
	cvt.s64.s32 	%rd3, %r88;
	shl.b32 	%r89, %r2, 12;
	cvt.u64.u32 	%rd4, %r89;
	sub.s64 	%rd5, %rd1, %rd4;
	setp.gt.u64 	%p1, %rd5, 4095;
	@%p1 bra 	$L__BB13_25;
	cvt.u32.u64 	%r287, %rd4;
	cvt.u32.u64 	%r3, %rd1;
	sub.s32 	%r4, %r3, %r287;
	mov.u32 	%r5, %tid.x;
	setp.ge.s32 	%p23, %r5, %r4;
	mov.b32 	%r482, 0;
	mov.u32 	%r471, %r5;
	@%p23 bra 	$L__BB13_3;
	add.s32 	%r289, %r287, %r5;
	mul.wide.u32 	%rd51, %r289, 4;
	add.s64 	%rd52, %rd2, %rd51;
	ld.global.u32 	%r482, [%rd52];
	add.s32 	%r471, %r5, 256;
$L__BB13_3:
	setp.ge.s32 	%p24, %r471, %r4;
	@%p24 bra 	$L__BB13_16;
	not.b32 	%r292, %r471;
	add.s32 	%r293, %r292, %r3;
	sub.s32 	%r294, %r293, %r287;
	shr.u32 	%r295, %r294, 8;
	add.s32 	%r10, %r295, 1;
	and.b32  	%r11, %r10, 15;
	setp.lt.u32 	%p25, %r294, 3840;
	@%p25 bra 	$L__BB13_7;
	and.b32  	%r296, %r10, 33554416;
	neg.s32 	%r467, %r296;
	mul.wide.u32 	%rd53, %r2, 16384;
	mul.wide.u32 	%rd54, %r471, 4;
	or.b64  	%rd55, %rd53, %rd54;
	add.s64 	%rd56, %rd55, %rd2;
	add.s64 	%rd72, %rd56, 8192;
$L__BB13_6:
	.pragma "nounroll";
	ld.global.u32 	%r297, [%rd72+-8192];
	add.s32 	%r298, %r297, %r482;
	ld.global.u32 	%r299, [%rd72+-7168];
	add.s32 	%r300, %r299, %r298;
	ld.global.u32 	%r301, [%rd72+-6144];
	add.s32 	%r302, %r301, %r300;
	ld.global.u32 	%r303, [%rd72+-5120];
	add.s32 	%r304, %r303, %r302;
	ld.global.u32 	%r305, [%rd72+-4096];
	add.s32 	%r306, %r305, %r304;
	ld.global.u32 	%r307, [%rd72+-3072];
	add.s32 	%r308, %r307, %r306;
	ld.global.u32 	%r309, [%rd72+-2048];
	add.s32 	%r310, %r309, %r308;
	ld.global.u32 	%r311, [%rd72+-1024];
	add.s32 	%r312, %r311, %r310;
	ld.global.u32 	%r313, [%rd72];
	add.s32 	%r314, %r313, %r312;
	ld.global.u32 	%r315, [%rd72+1024];
	add.s32 	%r316, %r315, %r314;
	ld.global.u32 	%r317, [%rd72+2048];
	add.s32 	%r318, %r317, %r316;
	ld.global.u32 	%r319, [%rd72+3072];
	add.s32 	%r320, %r319, %r318;
	ld.global.u32 	%r321, [%rd72+4096];
	add.s32 	%r322, %r321, %r320;
	ld.global.u32 	%r323, [%rd72+5120];
	add.s32 	%r324, %r323, %r322;
	ld.global.u32 	%r325, [%rd72+6144];
	add.s32 	%r326, %r325, %r324;
	ld.global.u32 	%r327, [%rd72+7168];
	add.s32 	%r482, %r327, %r326;
	add.s32 	%r471, %r471, 4096;
	add.s32 	%r467, %r467, 16;
	add.s64 	%rd72, %rd72, 16384;
	setp.ne.s32 	%p26, %r467, 0;
	@%p26 bra 	$L__BB13_6;
$L__BB13_7:
	setp.eq.s32 	%p27, %r11, 0;
	@%p27 bra 	$L__BB13_16;
	and.b32  	%r22, %r10, 7;
	setp.lt.u32 	%p28, %r11, 8;
	@%p28 bra 	$L__BB13_10;
	cvt.s64.s32 	%rd57, %r471;
	add.s64 	%rd58, %rd57, %rd4;
	shl.b64 	%rd59, %rd58, 2;
	add.s64 	%rd60, %rd2, %rd59;
	ld.global.u32 	%r329, [%rd60];
	add.s32 	%r330, %r329, %r482;
	ld.global.u32 	%r331, [%rd60+1024];
	add.s32 	%r332, %r331, %r330;
	ld.global.u32 	%r333, [%rd60+2048];
	add.s32 	%r334, %r333, %r332;
	ld.global.u32 	%r335, [%rd60+3072];
	add.s32 	%r336, %r335, %r334;
	ld.global.u32 	%r337, [%rd60+4096];
	add.s32 	%r338, %r337, %r336;
	ld.global.u32 	%r339, [%rd60+5120];
	add.s32 	%r340, %r339, %r338;
	ld.global.u32 	%r341, [%rd60+6144];
	add.s32 	%r342, %r341, %r340;
	ld.global.u32 	%r343, [%rd60+7168];
	add.s32 	%r482, %r343, %r342;
	add.s32 	%r471, %r471, 2048;
$L__BB13_10:
	setp.eq.s32 	%p29, %r22, 0;
	@%p29 bra 	$L__BB13_16;
	and.b32  	%r28, %r10, 3;
	setp.lt.u32 	%p30, %r22, 4;
	@%p30 bra 	$L__BB13_13;
	cvt.s64.s32 	%rd61, %r471;
	add.s64 	%rd62, %rd61, %rd4;
	shl.b64 	%rd63, %rd62, 2;
	add.s64 	%rd64, %rd2, %rd63;
	ld.global.u32 	%r345, [%rd64];
	add.s32 	%r346, %r345, %r482;
	ld.global.u32 	%r347, [%rd64+1024];
	add.s32 	%r348, %r347, %r346;
	ld.global.u32 	%r349, [%rd64+2048];
	add.s32 	%r350, %r349, %r348;
	ld.global.u32 	%r351, [%rd64+3072];
	add.s32 	%r482, %r351, %r350;
	add.s32 	%r471, %r471, 1024;
$L__BB13_13:
	setp.eq.s32 	%p31, %r28, 0;
	@%p31 bra 	$L__BB13_16;
	mul.wide.u32 	%rd65, %r2, 16384;
	add.s64 	%rd9, %rd2, %rd65;
	neg.s32 	%r479, %r28;
$L__BB13_15:
	.pragma "nounroll";
	mul.wide.s32 	%rd66, %r471, 4;
	add.s64 	%rd67, %rd9, %rd66;
	ld.global.u32 	%r352, [%rd67];
	add.s32 	%r482, %r352, %r482;
	add.s32 	%r471, %r471, 256;
	add.s32 	%r479, %r479, 1;
	setp.ne.s32 	%p32, %r479, 0;
	@%p32 bra 	$L__BB13_15;
$L__BB13_16:
	setp.lt.s32 	%p33, %r4, 256;
	@%p33 bra 	$L__BB13_21;
	// begin inline asm
	mov.u32 %r416, %laneid;
	// end inline asm
	mov.b32 	%r419, 1;
	mov.b32 	%r440, 31;
	mov.b32 	%r441, -1;
	// begin inline asm
	shfl.sync.down.b32 %r417, %r482, %r419, %r440, %r441;
	// end inline asm
	setp.gt.s32 	%p49, %r416, 30;
	selp.b32 	%r442, 0, %r417, %p49;
	add.s32 	%r423, %r442, %r482;
	mov.b32 	%r424, 2;
	// begin inline asm
	shfl.sync.down.b32 %r422, %r423, %r424, %r440, %r441;
	// end inline asm
	setp.gt.s32 	%p50, %r416, 29;
	selp.b32 	%r443, 0, %r422, %p50;
	add.s32 	%r428, %r423, %r443;
	mov.b32 	%r429, 4;
	// begin inline asm
	shfl.sync.down.b32 %r427, %r428, %r429, %r440, %r441;
	// end inline asm
	setp.gt.s32 	%p51, %r416, 27;
	selp.b32 	%r444, 0, %r427, %p51;
	add.s32 	%r433, %r428, %r444;
	mov.b32 	%r434, 8;
	// begin inline asm
	shfl.sync.down.b32 %r432, %r433, %r434, %r440, %r441;
	// end inline asm
	setp.gt.s32 	%p52, %r416, 23;
	selp.b32 	%r445, 0, %r432, %p52;
	add.s32 	%r438, %r433, %r445;
	mov.b32 	%r439, 16;
	// begin inline asm
	shfl.sync.down.b32 %r437, %r438, %r439, %r440, %r441;
	// end inline asm
	setp.gt.s32 	%p53, %r416, 15;
	selp.b32 	%r446, 0, %r437, %p53;
	add.s32 	%r501, %r438, %r446;
	setp.ne.s32 	%p54, %r416, 0;
	@%p54 bra 	$L__BB13_19;
	shr.u32 	%r447, %r5, 3;
	and.b32  	%r448, %r447, 124;
	mov.u32 	%r449, _ZZN3cub18CUB_300001_SM_10006detail6reduce18DeviceReduceKernelINS2_10policy_hubIjyN4cuda3std3__44plusIjEEE10Policy1000EN6thrust24THRUST_300001_SM_1000_NS6detail15normal_iteratorINSD_10device_ptrIjEEEEyS9_jNS7_10__identityEEEvT0_PT3_T1_NS0_13GridEvenShareISN_EET2_T4_E12temp_storage;
	add.s32 	%r450, %r449, %r448;
	st.shared.u32 	[%r450+8], %r501;
$L__BB13_19:
	bar.sync 	0;
	setp.ne.s32 	%p55, %r5, 0;
	@%p55 bra 	$L__BB13_46;
	ld.shared.u32 	%r451, [_ZZN3cub18CUB_300001_SM_10006detail6reduce18DeviceReduceKernelINS2_10policy_hubIjyN4cuda3std3__44plusIjEEE10Policy1000EN6thrust24THRUST_300001_SM_1000_NS6detail15normal_iteratorINSD_10device_ptrIjEEEEyS9_jNS7_10__identityEEEvT0_PT3_T1_NS0_13GridEvenShareISN_EET2_T4_E12temp_storage+12];
	add.s32 	%r452, %r451, %r501;
	ld.shared.u32 	%r453, [_ZZN3cub18CUB_300001_SM_10006detail6reduce18DeviceReduceKernelINS2_10policy_hubIjyN4cuda3std3__44plusIjEEE10Policy1000EN6thrust24THRUST_300001_SM_1000_NS6detail15normal_iteratorINSD_10device_ptrIjEEEEyS9_jNS7_10__identityEEEvT0_PT3_T1_NS0_13GridEvenShareISN_EET2_T4_E12temp_storage+16];
	add.s32 	%r454, %r452, %r453;
	ld.shared.u32 	%r455, [_ZZN3cub18CUB_300001_SM_10006detail6reduce18DeviceReduceKernelINS2_10policy_hubIjyN4cuda3std3__44plusIjEEE10Policy1000EN6thrust24THRUST_300001_SM_1000_NS6detail15normal_iteratorINSD_10device_ptrIjEEEEyS9_jNS7_10__identityEEEvT0_PT3_T1_NS0_13GridEvenShareISN_EET2_T4_E12temp_storage+20];
	add.s32 	%r456, %r454, %r455;
	ld.shared.u32 	%r457, [_ZZN3cub18CUB_300001_SM_10006detail6reduce18DeviceReduceKernelINS2_10policy_hubIjyN4cuda3std3__44plusIjEEE10Policy1000EN6thrust24THRUST_300001_SM_1000_NS6detail15normal_iteratorINSD_10device_ptrIjEEEEyS9_jNS7_10__identityEEEvT0_PT3_T1_NS0_13GridEvenShareISN_EET2_T4_E12temp_storage+24];
	add.s32 	%r458, %r456, %r457;
	ld.shared.u32 	%r459, [_ZZN3cub18CUB_300001_SM_10006detail6reduce18DeviceReduceKernelINS2_10policy_hubIjyN4cuda3std3__44plusIjEEE10Policy1000EN6thrust24THRUST_300001_SM_1000_NS6detail15normal_iteratorINSD_10device_ptrIjEEEEyS9_jNS7_10__identityEEEvT0_PT3_T1_NS0_13GridEvenShareISN_EET2_T4_E12temp_storage+28];
	add.s32 	%r460, %r458, %r459;
	ld.shared.u32 	%r461, [_ZZN3cub18CUB_300001_SM_10006detail6reduce18DeviceReduceKernelINS2_10policy_hubIjyN4cuda3std3__44plusIjEEE10Policy1000EN6thrust24THRUST_300001_SM_1000_NS6detail15normal_iteratorINSD_10device_ptrIjEEEEyS9_jNS7_10__identityEEEvT0_PT3_T1_NS0_13GridEvenShareISN_EET2_T4_E12temp_storage+32];
	add.s32 	%r462, %r460, %r461;
	ld.shared.u32 	%r463, [_ZZN3cub18CUB_300001_SM_10006detail6reduce18DeviceReduceKernelINS2_10policy_hubIjyN4cuda3std3__44plusIjEEE10Policy1000EN6thrust24THRUST_300001_SM_1000_NS6detail15normal_iteratorINSD_10device_ptrIjEEEEyS9_jNS7_10__identityEEEvT0_PT3_T1_NS0_13GridEvenShareISN_EET2_T4_E12temp_storage+36];
	add.s32 	%r501, %r462, %r463;
	bra.uni 	$L__BB13_46;
$L__BB13_21:
	// begin inline asm
	mov.u32 %r353, %laneid;
	// end inline asm
	and.b32  	%r379, %r5, 992;
	add.s32 	%r380, %r379, 32;
	setp.gt.s32 	%p34, %r380, %r4;
	not.b32 	%r381, %r379;
	add.s32 	%r382, %r4, %r381;
	selp.b32 	%r377, %r382, 31, %p34;
	mov.b32 	%r356, 1;
	mov.b32 	%r378, -1;
	// begin inline asm
	shfl.sync.down.b32 %r354, %r482, %r356, %r377, %r378;
	// end inline asm
	setp.lt.s32 	%p35, %r353, %r377;
	selp.b32 	%r383, %r354, 0, %p35;
	add.s32 	%r360, %r383, %r482;
	mov.b32 	%r361, 2;
	// begin inline asm
	shfl.sync.down.b32 %r359, %r360, %r361, %r377, %r378;
	// end inline asm
	add.s32 	%r384, %r353, 2;
	setp.gt.s32 	%p36, %r384, %r377;
	selp.b32 	%r385, 0, %r359, %p36;
	add.s32 	%r365, %r360, %r385;
	mov.b32 	%r366, 4;
	// begin inline asm
	shfl.sync.down.b32 %r364, %r365, %r366, %r377, %r378;
	// end inline asm
	add.s32 	%r386, %r353, 4;
	setp.gt.s32 	%p37, %r386, %r377;
	selp.b32 	%r387, 0, %r364, %p37;
	add.s32 	%r370, %r365, %r387;
	mov.b32 	%r371, 8;
	// begin inline asm
	shfl.sync.down.b32 %r369, %r370, %r371, %r377, %r378;
	// end inline asm
	add.s32 	%r388, %r353, 8;
	setp.gt.s32 	%p38, %r388, %r377;
	selp.b32 	%r389, 0, %r369, %p38;
	add.s32 	%r375, %r370, %r389;
	mov.b32 	%r376, 16;
	// begin inline asm
	shfl.sync.down.b32 %r374, %r375, %r376, %r377, %r378;
	// end inline asm
	add.s32 	%r390, %r353, 16;
	setp.gt.s32 	%p39, %r390, %r377;
	selp.b32 	%r391, 0, %r374, %p39;
	add.s32 	%r501, %r375, %r391;
	setp.ne.s32 	%p40, %r353, 0;
	@%p40 bra 	$L__BB13_23;
	shr.u32 	%r392, %r5, 3;
	and.b32  	%r393, %r392, 124;
	mov.u32 	%r394, _ZZN3cub18CUB_300001_SM_10006detail6reduce18DeviceReduceKernelINS2_10policy_hubIjyN4cuda3std3__44plusIjEEE10Policy1000EN6thrust24THRUST_300001_SM_1000_NS6detail15normal_iteratorINSD_10device_ptrIjEEEEyS9_jNS7_10__identityEEEvT0_PT3_T1_NS0_13GridEvenShareISN_EET2_T4_E12temp_storage;
	add.s32 	%r395, %r394, %r393;
	st.shared.u32 	[%r395+8], %r501;
$L__BB13_23:
	bar.sync 	0;
	setp.ne.s32 	%p41, %r5, 0;
	@%p41 bra 	$L__BB13_46;
	setp.gt.s32 	%p42, %r4, 32;
	ld.shared.u32 	%r396, [_ZZN3cub18CUB_300001_SM_10006detail6reduce18DeviceReduceKernelINS2_10policy_hubIjyN4cuda3std3__44plusIjEEE10Policy1000EN6thrust24THRUST_300001_SM_1000_NS6detail15normal_iteratorINSD_10device_ptrIjEEEEyS9_jNS7_10__identityEEEvT0_PT3_T1_NS0_13GridEvenShareISN_EET2_T4_E12temp_storage+12];
	selp.b32 	%r397, %r396, 0, %p42;
	add.s32 	%r398, %r397, %r501;
	setp.gt.s32 	%p43, %r4, 64;
	ld.shared.u32 	%r399, [_ZZN3cub18CUB_300001_SM_10006detail6reduce18DeviceReduceKernelINS2_10policy_hubIjyN4cuda3std3__44plusIjEEE10Policy1000EN6thrust24THRUST_300001_SM_1000_NS6detail15normal_iteratorINSD_10device_ptrIjEEEEyS9_jNS7_10__identityEEEvT0_PT3_T1_NS0_13GridEvenShareISN_EET2_T4_E12temp_storage+16];
	selp.b32 	%r400, %r399, 0, %p43;
	add.s32 	%r401, %r398, %r400;
	setp.gt.s32 	%p44, %r4, 96;
	ld.shared.u32 	%r402, [_ZZN3cub18CUB_300001_SM_10006detail6reduce18DeviceReduceKernelINS2_10policy_hubIjyN4cuda3std3__44plusIjEEE10Policy1000EN6thrust24THRUST_300001_SM_1000_NS6detail15normal_iteratorINSD_10device_ptrIjEEEEyS9_jNS7_10__identityEEEvT0_PT3_T1_NS0_13GridEvenShareISN_EET2_T4_E12temp_storage+20];
	selp.b32 	%r403, %r402, 0, %p44;
	add.s32 	%r404, %r401, %r403;
	setp.gt.s32 	%p45, %r4, 128;
	ld.shared.u32 	%r405, [_ZZN3cub18CUB_300001_SM_10006detail6reduce18DeviceReduceKernelINS2_10policy_hubIjyN4cuda3std3__44plusIjEEE10Policy1000EN6thrust24THRUST_300001_SM_1000_NS6detail15normal_iteratorINSD_10device_ptrIjEEEEyS9_jNS7_10__identityEEEvT0_PT3_T1_NS0_13GridEvenShareISN_EET2_T4_E12temp_storage+24];
	selp.b32 	%r406, %r405, 0, %p45;
	add.s32 	%r407, %r404, %r406;
	setp.gt.s32 	%p46, %r4, 160;
	ld.shared.u32 	%r408, [_ZZN3cub18CUB_300001_SM_10006detail6reduce18DeviceReduceKernelINS2_10policy_hubIjyN4cuda3std3__44plusIjEEE10Policy1000EN6thrust24THRUST_300001_SM_1000_NS6detail15normal_iteratorINSD_10device_ptrIjEEEEyS9_jNS7_10__identityEEEvT0_PT3_T1_NS0_13GridEvenShareISN_EET2_T4_E12temp_storage+28];
	selp.b32 	%r409, %r408, 0, %p46;
	add.s32 	%r410, %r407, %r409;
	setp.gt.s32 	%p47, %r4, 192;
	ld.shared.u32 	%r411, [_ZZN3cub18CUB_300001_SM_10006detail6reduce18DeviceReduceKernelINS2_10policy_hubIjyN4cuda3std3__44plusIjEEE10Policy1000EN6thrust24THRUST_300001_SM_1000_NS6detail15normal_iteratorINSD_10device_ptrIjEEEEyS9_jNS7_10__identityEEEvT0_PT3_T1_NS0_13GridEvenShareISN_EET2_T4_E12temp_storage+32];
	selp.b32 	%r412, %r411, 0, %p47;
	add.s32 	%r413, %r410, %r412;
	setp.gt.s32 	%p48, %r4, 224;
	ld.shared.u32 	%r414, [_ZZN3cub18CUB_300001_SM_10006detail6reduce18DeviceReduceKernelINS2_10policy_hubIjyN4cuda3std3__44plusIjEEE10Policy1000EN6thrust24THRUST_300001_SM_1000_NS6detail15normal_iteratorINSD_10device_ptrIjEEEEyS9_jNS7_10__identityEEEvT0_PT3_T1_NS0_13GridEvenShareISN_EET2_T4_E12temp_storage+36];
	selp.b32 	%r415, %r414, 0, %p48;
	add.s32 	%r501, %r413, %r415;
	bra.uni 	$L__BB13_46;
$L__BB13_25:
	cvt.u32.u64 	%r90, %rd4;
	mov.u32 	%r46, %tid.x;
	add.s32 	%r91, %r46, %r90;
	mul.wide.u32 	%rd26, %r91, 4;
	add.s64 	%rd27, %rd2, %rd26;
	ld.global.u32 	%r92, [%rd27];
	ld.global.u32 	%r93, [%rd27+1024];
	ld.global.u32 	%r94, [%rd27+2048];
	ld.global.u32 	%r95, [%rd27+3072];
	ld.global.u32 	%r96, [%rd27+4096];
	ld.global.u32 	%r97, [%rd27+5120];
	ld.global.u32 	%r98, [%rd27+6144];
	ld.global.u32 	%r99, [%rd27+7168];
	ld.global.u32 	%r100, [%rd27+8192];
	ld.global.u32 	%r101, [%rd27+9216];
	ld.global.u32 	%r102, [%rd27+10240];
	ld.global.u32 	%r103, [%rd27+11264];
	ld.global.u32 	%r104, [%rd27+12288];
	ld.global.u32 	%r105, [%rd27+13312];
	ld.global.u32 	%r106, [%rd27+14336];
	ld.global.u32 	%r107, [%rd27+15360];
	add.s32 	%r108, %r93, %r92;
	add.s32 	%r109, %r94, %r108;
	add.s32 	%r110, %r95, %r109;
	add.s32 	%r111, %r96, %r110;
	add.s32 	%r112, %r97, %r111;
	add.s32 	%r113, %r98, %r112;
	add.s32 	%r114, %r99, %r113;
	add.s32 	%r115, %r100, %r114;
	add.s32 	%r116, %r101, %r115;
	add.s32 	%r117, %r102, %r116;
	add.s32 	%r118, %r103, %r117;
	add.s32 	%r119, %r104, %r118;
	add.s32 	%r120, %r105, %r119;
	add.s32 	%r121, %r106, %r120;
	add.s32 	%r500, %r107, %r121;
	setp.lt.u64 	%p2, %rd5, %rd3;
	@%p2 bra 	$L__BB13_42;
	cvt.u32.u64 	%r123, %rd3;
	cvt.u64.u32 	%rd28, %r46;
	add.s64 	%rd74, %rd4, %rd3;
	cvt.u32.u64 	%r48, %rd1;
	not.b32 	%r125, %r46;
	add.s32 	%r126, %r125, %r48;
	sub.s32 	%r127, %r126, %r123;
	sub.s32 	%r483, %r127, %r90;
	add.s64 	%rd29, %rd74, %rd28;
	shl.b64 	%rd30, %rd29, 2;
	add.s64 	%rd31, %rd30, %rd2;
	add.s64 	%rd73, %rd31, 8192;
	mov.b32 	%r484, 0;
	shl.b32 	%r128, %r1, 12;
	mov.u64 	%rd75, %rd4;
$L__BB13_27:
	cvt.s64.s32 	%rd15, %r128;
	add.s64 	%rd75, %rd75, %rd15;
	add.s64 	%rd32, %rd1, -4096;
	setp.gt.u64 	%p3, %rd75, %rd32;
	@%p3 bra 	$L__BB13_29;
	shl.b32 	%r129, %r1, 12;
	cvt.s64.s32 	%rd33, %r129;
	cvt.u64.u32 	%rd34, %r46;
	add.s64 	%rd35, %rd75, %rd34;
	shl.b64 	%rd36, %rd35, 2;
	add.s64 	%rd37, %rd2, %rd36;
	ld.global.u32 	%r130, [%rd37];
	ld.global.u32 	%r131, [%rd37+1024];
	ld.global.u32 	%r132, [%rd37+2048];
	ld.global.u32 	%r133, [%rd37+3072];
	ld.global.u32 	%r134, [%rd37+4096];
	ld.global.u32 	%r135, [%rd37+5120];
	ld.global.u32 	%r136, [%rd37+6144];
	ld.global.u32 	%r137, [%rd37+7168];
	ld.global.u32 	%r138, [%rd37+8192];
	ld.global.u32 	%r139, [%rd37+9216];
	ld.global.u32 	%r140, [%rd37+10240];
	ld.global.u32 	%r141, [%rd37+11264];
	ld.global.u32 	%r142, [%rd37+12288];
	ld.global.u32 	%r143, [%rd37+13312];
	ld.global.u32 	%r144, [%rd37+14336];
	ld.global.u32 	%r145, [%rd37+15360];
	add.s32 	%r146, %r130, %r500;
	add.s32 	%r147, %r131, %r146;
	add.s32 	%r148, %r132, %r147;
	add.s32 	%r149, %r133, %r148;
	add.s32 	%r150, %r134, %r149;
	add.s32 	%r151, %r135, %r150;
	add.s32 	%r152, %r136, %r151;
	add.s32 	%r153, %r137, %r152;
	add.s32 	%r154, %r138, %r153;
	add.s32 	%r155, %r139, %r154;
	add.s32 	%r156, %r140, %r155;
	add.s32 	%r157, %r141, %r156;
	add.s32 	%r158, %r142, %r157;
	add.s32 	%r159, %r143, %r158;
	add.s32 	%r160, %r144, %r159;
	add.s32 	%r500, %r145, %r160;
	sub.s64 	%rd38, %rd1, %rd75;
	setp.lt.u64 	%p4, %rd38, %rd33;
	add.s32 	%r484, %r484, 1;
	add.s64 	%rd74, %rd74, %rd33;
	sub.s32 	%r483, %r483, %r129;
	mul.wide.s32 	%rd39, %r129, 4;
	add.s64 	%rd73, %rd73, %rd39;
	@%p4 bra 	$L__BB13_42;
	bra.uni 	$L__BB13_27;
$L__BB13_29:
	setp.le.u64 	%p5, %rd1, %rd75;
	cvt.u32.u64 	%r161, %rd75;
	cvt.u32.u64 	%r162, %rd1;
	sub.s32 	%r163, %r162, %r161;
	setp.ge.s32 	%p6, %r46, %r163;
	or.pred  	%p7, %p5, %p6;
	@%p7 bra 	$L__BB13_42;
	cvt.u32.u64 	%r166, %rd15;
	cvt.u32.u64 	%r167, %rd4;
	not.b32 	%r168, %r46;
	add.s32 	%r169, %r168, %r48;
	add.s32 	%r170, %r166, %r167;
	sub.s32 	%r171, %r169, %r170;
	mul.lo.s32 	%r172, %r1, %r484;
	shl.b32 	%r173, %r172, 12;
	sub.s32 	%r174, %r171, %r173;
	shr.u32 	%r175, %r174, 8;
	add.s32 	%r56, %r175, 1;
	and.b32  	%r57, %r56, 15;
	setp.lt.u32 	%p8, %r174, 3840;
	mov.u32 	%r490, %r46;
	@%p8 bra 	$L__BB13_33;
	shr.u32 	%r176, %r483, 8;
	add.s32 	%r177, %r176, 1;
	and.b32  	%r178, %r177, 33554416;
	neg.s32 	%r486, %r178;
	mov.u32 	%r490, %r46;
$L__BB13_32:
	.pragma "nounroll";
	ld.global.u32 	%r179, [%rd73+-8192];
	add.s32 	%r180, %r179, %r500;
	ld.global.u32 	%r181, [%rd73+-7168];
	add.s32 	%r182, %r181, %r180;
	ld.global.u32 	%r183, [%rd73+-6144];
	add.s32 	%r184, %r183, %r182;
	ld.global.u32 	%r185, [%rd73+-5120];
	add.s32 	%r186, %r185, %r184;
	ld.global.u32 	%r187, [%rd73+-4096];
	add.s32 	%r188, %r187, %r186;
	ld.global.u32 	%r189, [%rd73+-3072];
	add.s32 	%r190, %r189, %r188;
	ld.global.u32 	%r191, [%rd73+-2048];
	add.s32 	%r192, %r191, %r190;
	ld.global.u32 	%r193, [%rd73+-1024];
	add.s32 	%r194, %r193, %r192;
	ld.global.u32 	%r195, [%rd73];
	add.s32 	%r196, %r195, %r194;
	ld.global.u32 	%r197, [%rd73+1024];
	add.s32 	%r198, %r197, %r196;
	ld.global.u32 	%r199, [%rd73+2048];
	add.s32 	%r200, %r199, %r198;
	ld.global.u32 	%r201, [%rd73+3072];
	add.s32 	%r202, %r201, %r200;
	ld.global.u32 	%r203, [%rd73+4096];
	add.s32 	%r204, %r203, %r202;
	ld.global.u32 	%r205, [%rd73+5120];
	add.s32 	%r206, %r205, %r204;
	ld.global.u32 	%r207, [%rd73+6144];
	add.s32 	%r208, %r207, %r206;
	ld.global.u32 	%r209, [%rd73+7168];
	add.s32 	%r500, %r209, %r208;
	add.s32 	%r490, %r490, 4096;
	add.s32 	%r486, %r486, 16;
	add.s64 	%rd73, %rd73, 16384;
	setp.ne.s32 	%p9, %r486, 0;
	@%p9 bra 	$L__BB13_32;
$L__BB13_33:
	setp.eq.s32 	%p10, %r57, 0;
	@%p10 bra 	$L__BB13_42;
	and.b32  	%r68, %r56, 7;
	setp.lt.u32 	%p11, %r57, 8;
	@%p11 bra 	$L__BB13_36;
	cvt.u64.u32 	%rd40, %r490;
	add.s64 	%rd41, %rd75, %rd40;
	shl.b64 	%rd42, %rd41, 2;
	add.s64 	%rd43, %rd2, %rd42;
	ld.global.u32 	%r211, [%rd43];
	add.s32 	%r212, %r211, %r500;
	ld.global.u32 	%r213, [%rd43+1024];
	add.s32 	%r214, %r213, %r212;
	ld.global.u32 	%r215, [%rd43+2048];
	add.s32 	%r216, %r215, %r214;
	ld.global.u32 	%r217, [%rd43+3072];
	add.s32 	%r218, %r217, %r216;
	ld.global.u32 	%r219, [%rd43+4096];
	add.s32 	%r220, %r219, %r218;
	ld.global.u32 	%r221, [%rd43+5120];
	add.s32 	%r222, %r221, %r220;
	ld.global.u32 	%r223, [%rd43+6144];
	add.s32 	%r224, %r223, %r222;
	ld.global.u32 	%r225, [%rd43+7168];
	add.s32 	%r500, %r225, %r224;
	add.s32 	%r490, %r490, 2048;
$L__BB13_36:
	setp.eq.s32 	%p12, %r68, 0;
	@%p12 bra 	$L__BB13_42;
	setp.lt.u32 	%p13, %r68, 4;
	@%p13 bra 	$L__BB13_39;
	cvt.u64.u32 	%rd44, %r490;
	add.s64 	%rd45, %rd75, %rd44;
	shl.b64 	%rd46, %rd45, 2;
	add.s64 	%rd47, %rd2, %rd46;
	ld.global.u32 	%r227, [%rd47];
	add.s32 	%r228, %r227, %r500;
	ld.global.u32 	%r229, [%rd47+1024];
	add.s32 	%r230, %r229, %r228;
	ld.global.u32 	%r231, [%rd47+2048];
	add.s32 	%r232, %r231, %r230;
	ld.global.u32 	%r233, [%rd47+3072];
	add.s32 	%r500, %r233, %r232;
	add.s32 	%r490, %r490, 1024;
$L__BB13_39:
	and.b32  	%r234, %r56, 3;
	setp.eq.s32 	%p14, %r234, 0;
	@%p14 bra 	$L__BB13_42;
	cvt.u64.u32 	%rd48, %r490;
	add.s64 	%rd49, %rd48, %rd74;
	shl.b64 	%rd50, %rd49, 2;
	add.s64 	%rd77, %rd2, %rd50;
	cvt.u16.u32 	%rs1, %r483;
	shr.u16 	%rs2, %rs1, 8;
	add.s16 	%rs3, %rs2, 1;
	cvt.u32.u16 	%r235, %rs3;
	and.b32  	%r236, %r235, 3;
	neg.s32 	%r498, %r236;
$L__BB13_41:
	.pragma "nounroll";
	ld.global.u32 	%r237, [%rd77];
	add.s32 	%r500, %r237, %r500;
	add.s64 	%rd77, %rd77, 1024;
	add.s32 	%r498, %r498, 1;
	setp.ne.s32 	%p15, %r498, 0;
	@%p15 bra 	$L__BB13_41;
$L__BB13_42:
	// begin inline asm
	mov.u32 %r238, %laneid;
	// end inline asm
	mov.b32 	%r241, 1;
	mov.b32 	%r262, 31;
	mov.b32 	%r263, -1;
	// begin inline asm
	shfl.sync.down.b32 %r239, %r500, %r241, %r262, %r263;
	// end inline asm
	setp.gt.s32 	%p16, %r238, 30;
	selp.b32 	%r264, 0, %r239, %p16;
	add.s32 	%r245, %r264, %r500;
	mov.b32 	%r246, 2;
	// begin inline asm
	shfl.sync.down.b32 %r244, %r245, %r246, %r262, %r263;
	// end inline asm
	setp.gt.s32 	%p17, %r238, 29;
	selp.b32 	%r265, 0, %r244, %p17;
	add.s32 	%r250, %r245, %r265;
	mov.b32 	%r251, 4;
	// begin inline asm
	shfl.sync.down.b32 %r249, %r250, %r251, %r262, %r263;
	// end inline asm
	setp.gt.s32 	%p18, %r238, 27;
	selp.b32 	%r266, 0, %r249, %p18;
	add.s32 	%r255, %r250, %r266;
	mov.b32 	%r256, 8;
	// begin inline asm
	shfl.sync.down.b32 %r254, %r255, %r256, %r262, %r263;
	// end inline asm
	setp.gt.s32 	%p19, %r238, 23;
	selp.b32 	%r267, 0, %r254, %p19;
	add.s32 	%r260, %r255, %r267;
	mov.b32 	%r261, 16;
	// begin inline asm
	shfl.sync.down.b32 %r259, %r260, %r261, %r262, %r263;
	// end inline asm
	setp.gt.s32 	%p20, %r238, 15;
	selp.b32 	%r268, 0, %r259, %p20;
	add.s32 	%r501, %r260, %r268;
	setp.ne.s32 	%p21, %r238, 0;
	@%p21 bra 	$L__BB13_44;
	shr.u32 	%r269, %r46, 3;
	and.b32  	%r270, %r269, 124;
	mov.u32 	%r271, _ZZN3cub18CUB_300001_SM_10006detail6reduce18DeviceReduceKernelINS2_10policy_hubIjyN4cuda3std3__44plusIjEEE10Policy1000EN6thrust24THRUST_300001_SM_1000_NS6detail15normal_iteratorINSD_10device_ptrIjEEEEyS9_jNS7_10__identityEEEvT0_PT3_T1_NS0_13GridEvenShareISN_EET2_T4_E12temp_storage;
	add.s32 	%r272, %r271, %r270;
	st.shared.u32 	[%r272+8], %r501;
$L__BB13_44:
	bar.sync 	0;
	setp.ne.s32 	%p22, %r46, 0;
	@%p22 bra 	$L__BB13_46;
	ld.shared.u32 	%r273, [_ZZN3cub18CUB_300001_SM_10006detail6reduce18DeviceReduceKernelINS2_10policy_hubIjyN4cuda3std3__44plusIjEEE10Policy1000EN6thrust24THRUST_300001_SM_1000_NS6detail15normal_iteratorINSD_10device_ptrIjEEEEyS9_jNS7_10__identityEEEvT0_PT3_T1_NS0_13GridEvenShareISN_EET2_T4_E12temp_storage+12];
	add.s32 	%r274, %r273, %r501;
	ld.shared.u32 	%r275, [_ZZN3cub18CUB_300001_SM_10006detail6reduce18DeviceReduceKernelINS2_10policy_hubIjyN4cuda3std3__44plusIjEEE10Policy1000EN6thrust24THRUST_300001_SM_1000_NS6detail15normal_iteratorINSD_10device_ptrIjEEEEyS9_jNS7_10__identityEEEvT0_PT3_T1_NS0_13GridEvenShareISN_EET2_T4_E12temp_storage+16];
	add.s32 	%r276, %r274, %r275;
	ld.shared.u32 	%r277, [_ZZN3cub18CUB_300001_SM_10006detail6reduce18DeviceReduceKernelINS2_10policy_hubIjyN4cuda3std3__44plusIjEEE10Policy1000EN6thrust24THRUST_300001_SM_1000_NS6detail15normal_iteratorINSD_10device_ptrIjEEEEyS9_jNS7_10__identityEEEvT0_PT3_T1_NS0_13GridEvenShareISN_EET2_T4_E12temp_storage+20];
	add.s32 	%r278, %r276, %r277;
	ld.shared.u32 	%r279, [_ZZN3cub18CUB_300001_SM_10006detail6reduce18DeviceReduceKernelINS2_10policy_hubIjyN4cuda3std3__44plusIjEEE10Policy1000EN6thrust24THRUST_300001_SM_1000_NS6detail15normal_iteratorINSD_10device_ptrIjEEEEyS9_jNS7_10__identityEEEvT0_PT3_T1_NS0_13GridEvenShareISN_EET2_T4_E12temp_storage+24];
	add.s32 	%r280, %r278, %r279;
	ld.shared.u32 	%r281, [_ZZN3cub18CUB_300001_SM_10006detail6reduce18DeviceReduceKernelINS2_10policy_hubIjyN4cuda3std3__44plusIjEEE10Policy1000EN6thrust24THRUST_300001_SM_1000_NS6detail15normal_iteratorINSD_10device_ptrIjEEEEyS9_jNS7_10__identityEEEvT0_PT3_T1_NS0_13GridEvenShareISN_EET2_T4_E12temp_storage+28];
	add.s32 	%r282, %r280, %r281;
	ld.shared.u32 	%r283, [_ZZN3cub18CUB_300001_SM_10006detail6reduce18DeviceReduceKernelINS2_10policy_hubIjyN4cuda3std3__44plusIjEEE10Policy1000EN6thrust24THRUST_300001_SM_1000_NS6detail15normal_iteratorINSD_10device_ptrIjEEEEyS9_jNS7_10__identityEEEvT0_PT3_T1_NS0_13GridEvenShareISN_EET2_T4_E12temp_storage+32];
	add.s32 	%r284, %r282, %r283;
	ld.shared.u32 	%r285, [_ZZN3cub18CUB_300001_SM_10006detail6reduce18DeviceReduceKernelINS2_10policy_hubIjyN4cuda3std3__44plusIjEEE10Policy1000EN6thrust24THRUST_300001_SM_1000_NS6detail15normal_iteratorINSD_10device_ptrIjEEEEyS9_jNS7_10__identityEEEvT0_PT3_T1_NS0_13GridEvenShareISN_EET2_T4_E12temp_storage+36];
	add.s32 	%r501, %r284, %r285;
$L__BB13_46:
	mov.u32 	%r464, %tid.x;
	setp.ne.s32 	%p56, %r464, 0;
	@%p56 bra 	$L__BB13_48;
	ld.param.u64 	%rd71, [_ZN3cub18CUB_300001_SM_10006detail6reduce18DeviceReduceKernelINS2_10policy_hubIjyN4cuda3std3__44plusIjEEE10Policy1000EN6thrust24THRUST_300001_SM_1000_NS6detail15normal_iteratorINSD_10device_ptrIjEEEEyS9_jNS7_10__identityEEEvT0_PT3_T1_NS0_13GridEvenShareISN_EET2_T4__param_1];
	cvta.to.global.u64 	%rd68, %rd71;
	mul.wide.u32 	%rd69, %r2, 4;
	add.s64 	%rd70, %rd68, %rd69;
	st.global.u32 	[%rd70], %r501;
$L__BB13_48:
	ret;

}
	// .globl	_ZN3cub18CUB_300001_SM_10006detail6reduce28DeviceReduceSingleTileKernelINS2_10policy_hubIjyN4cuda3std3__44plusIjEEE10Policy1000EPjSC_iS9_jjNS7_10__identityEEEvT0_T1_T2_T3_T4_T6_
.visible .entry _ZN3cub18CUB_300001_SM_10006detail6reduce28DeviceReduceSingleTileKernelINS2_10policy_hubIjyN4cuda3std3__44plusIjEEE10Policy1000EPjSC_iS9_jjNS7_10__identityEEEvT0_T1_T2_T3_T4_T6_(
	.param .u64 .ptr .align 1 _ZN3cub18CUB_300001_SM_10006detail6reduce28DeviceReduceSingleTileKernelINS2_10policy_hubIjyN4cuda3std3__44plusIjEEE10Policy1000EPjSC_iS9_jjNS7_10__identityEEEvT0_T1_T2_T3_T4_T6__param_0,
	.param .u64 .ptr .align 1 _ZN3cub18CUB_300001_SM_10006detail6reduce28DeviceReduceSingleTileKernelINS2_10policy_hubIjyN4cuda3std3__44plusIjEEE10Policy1000EPjSC_iS9_jjNS7_10__identityEEEvT0_T1_T2_T3_T4_T6__param_1,
	.param .u32 _ZN3cub18CUB_300001_SM_10006detail6reduce28DeviceReduceSingleTileKernelINS2_10policy_hubIjyN4cuda3std3__44plusIjEEE10Policy1000EPjSC_iS9_jjNS7_10__identityEEEvT0_T1_T2_T3_T4_T6__param_2,
	.param .align 1 .b8 _ZN3cub18CUB_300001_SM_10006detail6reduce28DeviceReduceSingleTileKernelINS2_10policy_hubIjyN4cuda3std3__44plusIjEEE10Policy1000EPjSC_iS9_jjNS7_10__identityEEEvT0_T1_T2_T3_T4_T6__param_3[1],
	.param .u32 _ZN3cub18CUB_300001_SM_10006detail6reduce28DeviceReduceSingleTileKernelINS2_10policy_hubIjyN4cuda3std3__44plusIjEEE10Policy1000EPjSC_iS9_jjNS7_10__identityEEEvT0_T1_T2_T3_T4_T6__param_4,
	.param .align 1 .b8 _ZN3cub18CUB_300001_SM_10006detail6reduce28DeviceReduceSingleTileKernelINS2_10policy_hubIjyN4cuda3std3__44plusIjEEE10Policy1000EPjSC_iS9_jjNS7_10__identityEEEvT0_T1_T2_T3_T4_T6__param_5[1]
)
.maxntid 256
.minnctapersm 1
{
	.reg .pred 	%p<97>;
	.reg .b32 	%r<687>;
	.reg .b64 	%rd<125>;
	// demoted variable
	.shared .align 4 .b8 _ZZN3cub18CUB_300001_SM_10006detail6reduce28DeviceReduceSingleTileKernelINS2_10policy_hubIjyN4cuda3std3__44plusIjEEE10Policy1000EPjSC_iS9_jjNS7_10__identityEEEvT0_T1_T2_T3_T4_T6_E12temp_storage[44];
	ld.param.u64 	%rd16, [_ZN3cub18CUB_300001_SM_10006detail6reduce28DeviceReduceSingleTileKernelINS2_10policy_hubIjyN4cuda3std3__44plusIjEEE10Policy1000EPjSC_iS9_jjNS7_10__identityEEEvT0_T1_T2_T3_T4_T6__param_0];
	ld.param.u64 	%rd17, [_ZN3cub18CUB_300001_SM_10006detail6reduce28DeviceReduceSingleTileKernelINS2_10policy_hubIjyN4cuda3std3__44plusIjEEE10Policy1000EPjSC_iS9_jjNS7_10__identityEEEvT0_T1_T2_T3_T4_T6__param_1];
	ld.param.u32 	%r120, [_ZN3cub18CUB_300001_SM_10006detail6reduce28DeviceReduceSingleTileKernelINS2_10policy_hubIjyN4cuda3std3__44plusIjEEE10Policy1000EPjSC_iS9_jjNS7_10__identityEEEvT0_T1_T2_T3_T4_T6__param_2];
	ld.param.u32 	%r121, [_ZN3cub18CUB_300001_SM_10006detail6reduce28DeviceReduceSingleTileKernelINS2_10policy_hubIjyN4cuda3std3__44plusIjEEE10Policy1000EPjSC_iS9_jjNS7_10__identityEEEvT0_T1_T2_T3_T4_T6__param_4];
	cvta.to.global.u64 	%rd1, %rd17;
	setp.ne.s32 	%p1, %r120, 0;
	@%p1 bra 	$L__BB14_3;
	mov.u32 	%r633, %tid.x;
	setp.ne.s32 	%p96, %r633, 0;
	@%p96 bra 	$L__BB14_74;
	st.global.u32 	[%rd1], %r121;
	bra.uni 	$L__BB14_74;
$L__BB14_3:
	and.b64  	%rd18, %rd16, 15;
	setp.ne.s64 	%p2, %rd18, 0;
	@%p2 bra 	$L__BB14_38;
	setp.gt.s32 	%p49, %r120, 4095;
	@%p49 bra 	$L__BB14_22;
	mov.u32 	%r1, %tid.x;
	setp.ge.s32 	%p66, %r1, %r120;
	mov.b32 	%r644, 0;
	mov.u32 	%r639, %r1;
	@%p66 bra 	$L__BB14_7;
	mul.wide.u32 	%rd113, %r1, 4;
	add.s64 	%rd112, %rd16, %rd113;
	// begin inline asm
	ld.global.nc.u32 %r644, [%rd112];
	// end inline asm
	add.s32 	%r639, %r1, 256;
$L__BB14_7:
	setp.ge.s32 	%p67, %r639, %r120;
	@%p67 bra 	$L__BB14_13;
	not.b32 	%r507, %r639;
	add.s32 	%r6, %r120, %r507;
	and.b32  	%r508, %r6, 768;
	setp.eq.s32 	%p68, %r508, 768;
	@%p68 bra 	$L__BB14_11;
	mul.wide.u32 	%rd114, %r639, 4;
	add.s64 	%rd121, %rd16, %rd114;
	shr.u32 	%r509, %r6, 8;
	add.s32 	%r510, %r509, 1;
	and.b32  	%r511, %r510, 3;
	neg.s32 	%r636, %r511;
$L__BB14_10:
	.pragma "nounroll";
	// begin inline asm
	ld.global.nc.u32 %r512, [%rd121];
	// end inline asm
	add.s32 	%r644, %r512, %r644;
	add.s32 	%r639, %r639, 256;
	add.s64 	%rd121, %rd121, 1024;
	add.s32 	%r636, %r636, 1;
	setp.ne.s32 	%p69, %r636, 0;
	@%p69 bra 	$L__BB14_10;
$L__BB14_11:
	setp.lt.u32 	%p70, %r6, 768;
	@%p70 bra 	$L__BB14_13;
$L__BB14_12:
	mul.wide.s32 	%rd120, %r639, 4;
	add.s64 	%rd116, %rd16, %rd120;
	// begin inline asm
	ld.global.nc.u32 %r513, [%rd116];
	// end inline asm
	add.s32 	%r517, %r513, %r644;
	add.s64 	%rd117, %rd116, 1024;
	// begin inline asm
	ld.global.nc.u32 %r514, [%rd117];
	// end inline asm
	add.s32 	%r518, %r514, %r517;
	add.s64 	%rd118, %rd116, 2048;
	// begin inline asm
	ld.global.nc.u32 %r515, [%rd118];
	// end inline asm
	add.s32 	%r519, %r515, %r518;
	add.s64 	%rd119, %rd116, 3072;
	// begin inline asm
	ld.global.nc.u32 %r516, [%rd119];
	// end inline asm
	add.s32 	%r644, %r516, %r519;
	add.s32 	%r639, %r639, 1024;
	setp.lt.s32 	%p71, %r639, %r120;
	@%p71 bra 	$L__BB14_12;
$L__BB14_13:
	setp.lt.s32 	%p72, %r120, 256;
	@%p72 bra 	$L__BB14_18;
	// begin inline asm
	mov.u32 %r583, %laneid;
	// end inline asm
	mov.b32 	%r586, 1;
	mov.b32 	%r607, 31;
	mov.b32 	%r608, -1;
	// begin inline asm
	shfl.sync.down.b32 %r584, %r644, %r586, %r607, %r608;
	// end inline asm
	setp.gt.s32 	%p88, %r583, 30;
	selp.b32 	%r609, 0, %r584, %p88;
	add.s32 	%r590, %r609, %r644;
	mov.b32 	%r591, 2;
	// begin inline asm
	shfl.sync.down.b32 %r589, %r590, %r591, %r607, %r608;
	// end inline asm
	setp.gt.s32 	%p89, %r583, 29;
	selp.b32 	%r610, 0, %r589, %p89;
	add.s32 	%r595, %r590, %r610;
	mov.b32 	%r596, 4;
	// begin inline asm
	shfl.sync.down.b32 %r594, %r595, %r596, %r607, %r608;
	// end inline asm
	setp.gt.s32 	%p90, %r583, 27;
	selp.b32 	%r611, 0, %r594, %p90;
	add.s32 	%r600, %r595, %r611;
	mov.b32 	%r601, 8;
	// begin inline asm
	shfl.sync.down.b32 %r599, %r600, %r601, %r607, %r608;
	// end inline asm
	setp.gt.s32 	%p91, %r583, 23;
	selp.b32 	%r612, 0, %r599, %p91;
	add.s32 	%r605, %r600, %r612;
	mov.b32 	%r606, 16;
	// begin inline asm
	shfl.sync.down.b32 %r604, %r605, %r606, %r607, %r608;
	// end inline asm
	setp.gt.s32 	%p92, %r583, 15;
	selp.b32 	%r613, 0, %r604, %p92;
	add.s32 	%r686, %r605, %r613;
	setp.ne.s32 	%p93, %r583, 0;
	@%p93 bra 	$L__BB14_16;
	shr.u32 	%r614, %r1, 3;
	and.b32  	%r615, %r614, 124;
	mov.u32 	%r616, _ZZN3cub18CUB_300001_SM_10006detail6reduce28DeviceReduceSingleTileKernelINS2_10policy_hubIjyN4cuda3std3__44plusIjEEE10Policy1000EPjSC_iS9_jjNS7_10__identityEEEvT0_T1_T2_T3_T4_T6_E12temp_storage;
	add.s32 	%r617, %r616, %r615;
	st.shared.u32 	[%r617+8], %r686;
$L__BB14_16:
	bar.sync 	0;
	setp.ne.s32 	%p94, %r1, 0;
	@%p94 bra 	$L__BB14_72;
	ld.shared.u32 	%r618, [_ZZN3cub18CUB_300001_SM_10006detail6reduce28DeviceReduceSingleTileKernelINS2_10policy_hubIjyN4cuda3std3__44plusIjEEE10Policy1000EPjSC_iS9_jjNS7_10__identityEEEvT0_T1_T2_T3_T4_T6_E12temp_storage+12];
	add.s32 	%r619, %r618, %r686;
	ld.shared.u32 	%r620, [_ZZN3cub18CUB_300001_SM_10006detail6reduce28DeviceReduceSingleTileKernelINS2_10policy_hubIjyN4cuda3std3__44plusIjEEE10Policy1000EPjSC_iS9_jjNS7_10__identityEEEvT0_T1_T2_T3_T4_T6_E12temp_storage+16];
	add.s32 	%r621, %r619, %r620;
	ld.shared.u32 	%r622, [_ZZN3cub18CUB_300001_SM_10006detail6reduce28DeviceReduceSingleTileKernelINS2_10policy_hubIjyN4cuda3std3__44plusIjEEE10Policy1000EPjSC_iS9_jjNS7_10__identityEEEvT0_T1_T2_T3_T4_T6_E12temp_storage+20];
	add.s32 	%r623, %r621, %r622;
	ld.shared.u32 	%r624, [_ZZN3cub18CUB_300001_SM_10006detail6reduce28DeviceReduceSingleTileKernelINS2_10policy_hubIjyN4cuda3std3__44plusIjEEE10Policy1000EPjSC_iS9_jjNS7_10__identityEEEvT0_T1_T2_T3_T4_T6_E12temp_storage+24];
	add.s32 	%r625, %r623, %r624;
	ld.shared.u32 	%r626, [_ZZN3cub18CUB_300001_SM_10006detail6reduce28DeviceReduceSingleTileKernelINS2_10policy_hubIjyN4cuda3std3__44plusIjEEE10Policy1000EPjSC_iS9_jjNS7_10__identityEEEvT0_T1_T2_T3_T4_T6_E12temp_storage+28];
	add.s32 	%r627, %r625, %r626;
	ld.shared.u32 	%r628, [_ZZN3cub18CUB_300001_SM_10006detail6reduce28DeviceReduceSingleTileKernelINS2_10policy_hubIjyN4cuda3std3__44plusIjEEE10Policy1000EPjSC_iS9_jjNS7_10__identityEEEvT0_T1_T2_T3_T4_T6_E12temp_storage+32];
	add.s32 	%r629, %r627, %r628;
	ld.shared.u32 	%r630, [_ZZN3cub18CUB_300001_SM_10006detail6reduce28DeviceReduceSingleTileKernelINS2_10policy_hubIjyN4cuda3std3__44plusIjEEE10Policy1000EPjSC_iS9_jjNS7_10__identityEEEvT0_T1_T2_T3_T4_T6_E12temp_storage+36];
	add.s32 	%r686, %r629, %r630;
	bra.uni 	$L__BB14_72;
$L__BB14_18:
	// begin inline asm
	mov.u32 %r520, %laneid;
	// end inline asm
	and.b32  	%r546, %r1, 992;
	add.s32 	%r547, %r546, 32;
	setp.gt.s32 	%p73, %r547, %r120;
	not.b32 	%r548, %r546;
	add.s32 	%r549, %r120, %r548;
	selp.b32 	%r544, %r549, 31, %p73;
	mov.b32 	%r523, 1;
	mov.b32 	%r545, -1;
	// begin inline asm
	shfl.sync.down.b32 %r521, %r644, %r523, %r544, %r545;
	// end inline asm
	setp.lt.s32 	%p74, %r520, %r544;
	selp.b32 	%r550, %r521, 0, %p74;
	add.s32 	%r527, %r550, %r644;
	mov.b32 	%r528, 2;
	// begin inline asm
	shfl.sync.down.b32 %r526, %r527, %r528, %r544, %r545;
	// end inline asm
	add.s32 	%r551, %r520, 2;
	setp.gt.s32 	%p75, %r551, %r544;
	selp.b32 	%r552, 0, %r526, %p75;
	add.s32 	%r532, %r527, %r552;
	mov.b32 	%r533, 4;
	// begin inline asm
	shfl.sync.down.b32 %r531, %r532, %r533, %r544, %r545;
	// end inline asm
	add.s32 	%r553, %r520, 4;
	setp.gt.s32 	%p76, %r553, %r544;
	selp.b32 	%r554, 0, %r531, %p76;
	add.s32 	%r537, %r532, %r554;
	mov.b32 	%r538, 8;
	// begin inline asm
	shfl.sync.down.b32 %r536, %r537, %r538, %r544, %r545;
	// end inline asm
	add.s32 	%r555, %r520, 8;
	setp.gt.s32 	%p77, %r555, %r544;
	selp.b32 	%r556, 0, %r536, %p77;
	add.s32 	%r542, %r537, %r556;
	mov.b32 	%r543, 16;
	// begin inline asm
	shfl.sync.down.b32 %r541, %r542, %r543, %r544, %r545;
	// end inline asm
	add.s32 	%r557, %r520, 16;
	setp.gt.s32 	%p78, %r557, %r544;
	selp.b32 	%r558, 0, %r541, %p78;
	add.s32 	%r686, %r542, %r558;
	setp.ne.s32 	%p79, %r520, 0;
	@%p79 bra 	$L__BB14_20;
	shr.u32 	%r559, %r1, 3;
	and.b32  	%r560, %r559, 124;
	mov.u32 	%r561, _ZZN3cub18CUB_300001_SM_10006detail6reduce28DeviceReduceSingleTileKernelINS2_10policy_hubIjyN4cuda3std3__44plusIjEEE10Policy1000EPjSC_iS9_jjNS7_10__identityEEEvT0_T1_T2_T3_T4_T6_E12temp_storage;
	add.s32 	%r562, %r561, %r560;
	st.shared.u32 	[%r562+8], %r686;
$L__BB14_20:
	bar.sync 	0;
	setp.ne.s32 	%p80, %r1, 0;
	@%p80 bra 	$L__BB14_72;
	setp.gt.s32 	%p81, %r120, 32;
	ld.shared.u32 	%r563, [_ZZN3cub18CUB_300001_SM_10006detail6reduce28DeviceReduceSingleTileKernelINS2_10policy_hubIjyN4cuda3std3__44plusIjEEE10Policy1000EPjSC_iS9_jjNS7_10__identityEEEvT0_T1_T2_T3_T4_T6_E12temp_storage+12];
	selp.b32 	%r564, %r563, 0, %p81;
	add.s32 	%r565, %r564, %r686;
	setp.gt.s32 	%p82, %r120, 64;
	ld.shared.u32 	%r566, [_ZZN3cub18CUB_300001_SM_10006detail6reduce28DeviceReduceSingleTileKernelINS2_10policy_hubIjyN4cuda3std3__44plusIjEEE10Policy1000EPjSC_iS9_jjNS7_10__identityEEEvT0_T1_T2_T3_T4_T6_E12temp_storage+16];
	selp.b32 	%r567, %r566, 0, %p82;
	add.s32 	%r568, %r565, %r567;
	setp.gt.s32 	%p83, %r120, 96;
	ld.shared.u32 	%r569, [_ZZN3cub18CUB_300001_SM_10006detail6reduce28DeviceReduceSingleTileKernelINS2_10policy_hubIjyN4cuda3std3__44plusIjEEE10Policy1000EPjSC_iS9_jjNS7_10__identityEEEvT0_T1_T2_T3_T4_T6_E12temp_storage+20];
	selp.b32 	%r570, %r569, 0, %p83;
	add.s32 	%r571, %r568, %r570;
	setp.gt.s32 	%p84, %r120, 128;
	ld.shared.u32 	%r572, [_ZZN3cub18CUB_300001_SM_10006detail6reduce28DeviceReduceSingleTileKernelINS2_10policy_hubIjyN4cuda3std3__44plusIjEEE10Policy1000EPjSC_iS9_jjNS7_10__identityEEEvT0_T1_T2_T3_T4_T6_E12temp_storage+24];
	selp.b32 	%r573, %r572, 0, %p84;
	add.s32 	%r574, %r571, %r573;
	setp.gt.s32 	%p85, %r120, 160;
	ld.shared.u32 	%r575, [_ZZN3cub18CUB_300001_SM_10006detail6reduce28DeviceReduceSingleTileKernelINS2_10policy_hubIjyN4cuda3std3__44plusIjEEE10Policy1000EPjSC_iS9_jjNS7_10__identityEEEvT0_T1_T2_T3_T4_T6_E12temp_storage+28];
	selp.b32 	%r576, %r575, 0, %p85;
	add.s32 	%r577, %r574, %r576;
	setp.gt.s32 	%p86, %r120, 192;
	ld.shared.u32 	%r578, [_ZZN3cub18CUB_300001_SM_10006detail6reduce28DeviceReduceSingleTileKernelINS2_10policy_hubIjyN4cuda3std3__44plusIjEEE10Policy1000EPjSC_iS9_jjNS7_10__identityEEEvT0_T1_T2_T3_T4_T6_E12temp_storage+32];
	selp.b32 	%r579, %r578, 0, %p86;
	add.s32 	%r580, %r577, %r579;
	setp.gt.s32 	%p87, %r120, 224;
	ld.shared.u32 	%r581, [_ZZN3cub18CUB_300001_SM_10006detail6reduce28DeviceReduceSingleTileKernelINS2_10policy_hubIjyN4cuda3std3__44plusIjEEE10Policy1000EPjSC_iS9_jjNS7_10__identityEEEvT0_T1_T2_T3_T4_T6_E12temp_storage+36];
	selp.b32 	%r582, %r581, 0, %p87;
	add.s32 	%r686, %r580, %r582;
	bra.uni 	$L__BB14_72;
$L__BB14_22:
	mov.u32 	%r26, %tid.x;
	shl.b32 	%r377, %r26, 2;
	mul.wide.u32 	%rd86, %r377, 4;
	add.s64 	%rd76, %rd16, %rd86;
	// begin inline asm
	ld.global.nc.v2.u64 {%rd74, %rd75}, [%rd76];
	// end inline asm
	mov.b64 	{%r378, %r379}, %rd75;
	mov.b64 	{%r380, %r381}, %rd74;
	add.s64 	%rd79, %rd76, 4096;
	// begin inline asm
	ld.global.nc.v2.u64 {%rd77, %rd78}, [%rd79];
	// end inline asm
	mov.b64 	{%r382, %r383}, %rd78;
	mov.b64 	{%r384, %r385}, %rd77;
	add.s64 	%rd82, %rd76, 8192;
	// begin inline asm
	ld.global.nc.v2.u64 {%rd80, %rd81}, [%rd82];
	// end inline asm
	mov.b64 	{%r386, %r387}, %rd81;
	mov.b64 	{%r388, %r389}, %rd80;
	add.s64 	%rd85, %rd76, 12288;
	// begin inline asm
	ld.global.nc.v2.u64 {%rd83, %rd84}, [%rd85];
	// end inline asm
	mov.b64 	{%r390, %r391}, %rd84;
	mov.b64 	{%r392, %r393}, %rd83;
	add.s32 	%r394, %r381, %r380;
	add.s32 	%r395, %r378, %r394;
	add.s32 	%r396, %r379, %r395;
	add.s32 	%r397, %r384, %r396;
	add.s32 	%r398, %r385, %r397;
	add.s32 	%r399, %r382, %r398;
	add.s32 	%r400, %r383, %r399;
	add.s32 	%r401, %r388, %r400;
	add.s32 	%r402, %r389, %r401;
	add.s32 	%r403, %r386, %r402;
	add.s32 	%r404, %r387, %r403;
	add.s32 	%r405, %r392, %r404;
	add.s32 	%r406, %r393, %r405;
	add.s32 	%r407, %r390, %r406;
	add.s32 	%r659, %r391, %r407;
	setp.lt.u32 	%p50, %r120, 8192;
	mov.b32 	%r648, 4096;
	@%p50 bra 	$L__BB14_26;
	add.s32 	%r28, %r120, -4096;
	mov.b32 	%r648, 4096;
$L__BB14_24:
	mul.wide.s32 	%rd99, %r648, 4;
	add.s64 	%rd89, %rd76, %rd99;
	// begin inline asm
	ld.global.nc.v2.u64 {%rd87, %rd88}, [%rd89];
	// end inline asm
	mov.b64 	{%r409, %r410}, %rd88;
	mov.b64 	{%r411, %r412}, %rd87;
	add.s64 	%rd92, %rd89, 4096;
	// begin inline asm
	ld.global.nc.v2.u64 {%rd90, %rd91}, [%rd92];
	// end inline asm
	mov.b64 	{%r413, %r414}, %rd91;
	mov.b64 	{%r415, %r416}, %rd90;
	add.s64 	%rd95, %rd89, 8192;
	// begin inline asm
	ld.global.nc.v2.u64 {%rd93, %rd94}, [%rd95];
	// end inline asm
	mov.b64 	{%r417, %r418}, %rd94;
	mov.b64 	{%r419, %r420}, %rd93;
	add.s64 	%rd98, %rd89, 12288;
	// begin inline asm
	ld.global.nc.v2.u64 {%rd96, %rd97}, [%rd98];
	// end inline asm
	mov.b64 	{%r421, %r422}, %rd97;
	mov.b64 	{%r423, %r424}, %rd96;
	add.s32 	%r425, %r411, %r659;
	add.s32 	%r426, %r412, %r425;
	add.s32 	%r427, %r409, %r426;
	add.s32 	%r428, %r410, %r427;
	add.s32 	%r429, %r415, %r428;
	add.s32 	%r430, %r416, %r429;
	add.s32 	%r431, %r413, %r430;
	add.s32 	%r432, %r414, %r431;
	add.s32 	%r433, %r419, %r432;
	add.s32 	%r434, %r420, %r433;
	add.s32 	%r435, %r417, %r434;
	add.s32 	%r436, %r418, %r435;
	add.s32 	%r437, %r423, %r436;
	add.s32 	%r438, %r424, %r437;
	add.s32 	%r439, %r421, %r438;
	add.s32 	%r659, %r422, %r439;
	sub.s32 	%r440, %r120, %r648;
	setp.lt.s32 	%p51, %r440, 4096;
	@%p51 bra 	$L__BB14_34;
	add.s32 	%r648, %r648, 4096;
	setp.le.s32 	%p52, %r648, %r28;
	@%p52 bra 	$L__BB14_24;
$L__BB14_26:
	setp.le.s32 	%p53, %r120, %r648;
	@%p53 bra 	$L__BB14_34;
	sub.s32 	%r35, %r120, %r648;
	setp.ge.s32 	%p54, %r26, %r35;
	@%p54 bra 	$L__BB14_34;
	not.b32 	%r442, %r26;
	add.s32 	%r443, %r120, %r442;
	sub.s32 	%r36, %r443, %r648;
	and.b32  	%r444, %r36, 768;
	setp.eq.s32 	%p55, %r444, 768;
	mov.u32 	%r653, %r26;
	@%p55 bra 	$L__BB14_31;
	add.s32 	%r650, %r26, %r648;
	shr.u32 	%r445, %r36, 8;
	add.s32 	%r446, %r445, 1;
	and.b32  	%r447, %r446, 3;
	neg.s32 	%r649, %r447;
	mov.u32 	%r653, %r26;
$L__BB14_30:
	.pragma "nounroll";
	mul.wide.u32 	%rd101, %r650, 4;
	add.s64 	%rd100, %rd16, %rd101;
	// begin inline asm
	ld.global.nc.u32 %r448, [%rd100];
	// end inline asm
	add.s32 	%r659, %r448, %r659;
	add.s32 	%r653, %r653, 256;
	add.s32 	%r650, %r650, 256;
	add.s32 	%r649, %r649, 1;
	setp.ne.s32 	%p56, %r649, 0;
	@%p56 bra 	$L__BB14_30;
$L__BB14_31:
	setp.lt.u32 	%p57, %r36, 768;
	@%p57 bra 	$L__BB14_34;
	cvt.u64.u32 	%rd102, %r653;
	cvt.u64.u32 	%rd103, %r648;
	add.s64 	%rd104, %rd102, %rd103;
	shl.b64 	%rd105, %rd104, 2;
	add.s64 	%rd106, %rd105, %rd16;
	add.s64 	%rd122, %rd106, 2048;
	add.s32 	%r656, %r653, %r648;
$L__BB14_33:
	mul.wide.u32 	%rd111, %r656, 4;
	add.s64 	%rd107, %rd16, %rd111;
	// begin inline asm
	ld.global.nc.u32 %r449, [%rd107];
	// end inline asm
	add.s32 	%r453, %r449, %r659;
	add.s64 	%rd108, %rd122, -1024;
	// begin inline asm
	ld.global.nc.u32 %r450, [%rd108];
	// end inline asm
	add.s32 	%r454, %r450, %r453;
	// begin inline asm
	ld.global.nc.u32 %r451, [%rd122];
	// end inline asm
	add.s32 	%r455, %r451, %r454;
	add.s64 	%rd110, %rd122, 1024;
	// begin inline asm
	ld.global.nc.u32 %r452, [%rd110];
	// end inline asm
	add.s32 	%r659, %r452, %r455;
	add.s32 	%r653, %r653, 1024;
	add.s64 	%rd122, %rd122, 4096;
	add.s32 	%r656, %r656, 1024;
	setp.lt.s32 	%p58, %r653, %r35;
	@%p58 bra 	$L__BB14_33;
$L__BB14_34:
	// begin inline asm
	mov.u32 %r456, %laneid;
	// end inline asm
	mov.b32 	%r459, 1;
	mov.b32 	%r480, 31;
	mov.b32 	%r481, -1;
	// begin inline asm
	shfl.sync.down.b32 %r457, %r659, %r459, %r480, %r481;
	// end inline asm
	setp.gt.s32 	%p59, %r456, 30;
	selp.b32 	%r482, 0, %r457, %p59;
	add.s32 	%r463, %r482, %r659;
	mov.b32 	%r464, 2;
	// begin inline asm
	shfl.sync.down.b32 %r462, %r463, %r464, %r480, %r481;
	// end inline asm
	setp.gt.s32 	%p60, %r456, 29;
	selp.b32 	%r483, 0, %r462, %p60;
	add.s32 	%r468, %r463, %r483;
	mov.b32 	%r469, 4;
	// begin inline asm
	shfl.sync.down.b32 %r467, %r468, %r469, %r480, %r481;
	// end inline asm
	setp.gt.s32 	%p61, %r456, 27;
	selp.b32 	%r484, 0, %r467, %p61;
	add.s32 	%r473, %r468, %r484;
	mov.b32 	%r474, 8;
	// begin inline asm
	shfl.sync.down.b32 %r472, %r473, %r474, %r480, %r481;
	// end inline asm
	setp.gt.s32 	%p62, %r456, 23;
	selp.b32 	%r485, 0, %r472, %p62;
	add.s32 	%r478, %r473, %r485;
	mov.b32 	%r479, 16;
	// begin inline asm
	shfl.sync.down.b32 %r477, %r478, %r479, %r480, %r481;
	// end inline asm
	setp.gt.s32 	%p63, %r456, 15;
	selp.b32 	%r486, 0, %r477, %p63;
	add.s32 	%r686, %r478, %r486;
	setp.ne.s32 	%p64, %r456, 0;
	@%p64 bra 	$L__BB14_36;
	shr.u32 	%r487, %r26, 3;
	and.b32  	%r488, %r487, 124;
	mov.u32 	%r489, _ZZN3cub18CUB_300001_SM_10006detail6reduce28DeviceReduceSingleTileKernelINS2_10policy_hubIjyN4cuda3std3__44plusIjEEE10Policy1000EPjSC_iS9_jjNS7_10__identityEEEvT0_T1_T2_T3_T4_T6_E12temp_storage;
	add.s32 	%r490, %r489, %r488;
	st.shared.u32 	[%r490+8], %r686;
$L__BB14_36:
	bar.sync 	0;
	setp.ne.s32 	%p65, %r26, 0;
	@%p65 bra 	$L__BB14_72;
	ld.shared.u32 	%r491, [_ZZN3cub18CUB_300001_SM_10006detail6reduce28DeviceReduceSingleTileKernelINS2_10policy_hubIjyN4cuda3std3__44plusIjEEE10Policy1000EPjSC_iS9_jjNS7_10__identityEEEvT0_T1_T2_T3_T4_T6_E12temp_storage+12];
	add.s32 	%r492, %r491, %r686;
	ld.shared.u32 	%r493, [_ZZN3cub18CUB_300001_SM_10006detail6reduce28DeviceReduceSingleTileKernelINS2_10policy_hubIjyN4cuda3std3__44plusIjEEE10Policy1000EPjSC_iS9_jjNS7_10__identityEEEvT0_T1_T2_T3_T4_T6_E12temp_storage+16];
	add.s32 	%r494, %r492, %r493;
	ld.shared.u32 	%r495, [_ZZN3cub18CUB_300001_SM_10006detail6reduce28DeviceReduceSingleTileKernelINS2_10policy_hubIjyN4cuda3std3__44plusIjEEE10Policy1000EPjSC_iS9_jjNS7_10__identityEEEvT0_T1_T2_T3_T4_T6_E12temp_storage+20];
	add.s32 	%r496, %r494, %r495;
	ld.shared.u32 	%r497, [_ZZN3cub18CUB_300001_SM_10006detail6reduce28DeviceReduceSingleTileKernelINS2_10policy_hubIjyN4cuda3std3__44plusIjEEE10Policy1000EPjSC_iS9_jjNS7_10__identityEEEvT0_T1_T2_T3_T4_T6_E12temp_storage+24];
	add.s32 	%r498, %r496, %r497;
	ld.shared.u32 	%r499, [_ZZN3cub18CUB_300001_SM_10006detail6reduce28DeviceReduceSingleTileKernelINS2_10policy_hubIjyN4cuda3std3__44plusIjEEE10Policy1000EPjSC_iS9_jjNS7_10__identityEEEvT0_T1_T2_T3_T4_T6_E12temp_storage+28];
	add.s32 	%r500, %r498, %r499;
	ld.shared.u32 	%r501, [_ZZN3cub18CUB_300001_SM_10006detail6reduce28DeviceReduceSingleTileKernelINS2_10policy_hubIjyN4cuda3std3__44plusIjEEE10Policy1000EPjSC_iS9_jjNS7_10__identityEEEvT0_T1_T2_T3_T4_T6_E12temp_storage+32];
	add.s32 	%r502, %r500, %r501;
	ld.shared.u32 	%r503, [_ZZN3cub18CUB_300001_SM_10006detail6reduce28DeviceReduceSingleTileKernelINS2_10policy_hubIjyN4cuda3std3__44plusIjEEE10Policy1000EPjSC_iS9_jjNS7_10__identityEEEvT0_T1_T2_T3_T4_T6_E12temp_storage+36];
	add.s32 	%r686, %r502, %r503;
	bra.uni 	$L__BB14_72;
$L__BB14_38:
	setp.gt.s32 	%p3, %r120, 4095;
	@%p3 bra 	$L__BB14_56;
	mov.u32 	%r60, %tid.x;
	setp.ge.s32 	%p20, %r60, %r120;
	mov.b32 	%r670, 0;
	mov.u32 	%r665, %r60;
	@%p20 bra 	$L__BB14_41;
	mul.wide.u32 	%rd66, %r60, 4;
	add.s64 	%rd65, %rd16, %rd66;
	// begin inline asm
	ld.global.nc.u32 %r670, [%rd65];
	// end inline asm
	add.s32 	%r665, %r60, 256;
$L__BB14_41:
	setp.ge.s32 	%p21, %r665, %r120;
	@%p21 bra 	$L__BB14_47;
	not.b32 	%r252, %r665;
	add.s32 	%r65, %r120, %r252;
	and.b32  	%r253, %r65, 768;
	setp.eq.s32 	%p22, %r253, 768;
	@%p22 bra 	$L__BB14_45;
	mul.wide.u32 	%rd67, %r665, 4;
	add.s64 	%rd123, %rd16, %rd67;
	shr.u32 	%r254, %r65, 8;
	add.s32 	%r255, %r254, 1;
	and.b32  	%r256, %r255, 3;
	neg.s32 	%r662, %r256;
$L__BB14_44:
	.pragma "nounroll";
	// begin inline asm
	ld.global.nc.u32 %r257, [%rd123];
	// end inline asm
	add.s32 	%r670, %r257, %r670;
	add.s32 	%r665, %r665, 256;
	add.s64 	%rd123, %rd123, 1024;
	add.s32 	%r662, %r662, 1;
	setp.ne.s32 	%p23, %r662, 0;
	@%p23 bra 	$L__BB14_44;
$L__BB14_45:
	setp.lt.u32 	%p24, %r65, 768;
	@%p24 bra 	$L__BB14_47;
$L__BB14_46:
	mul.wide.s32 	%rd73, %r665, 4;
	add.s64 	%rd69, %rd16, %rd73;
	// begin inline asm
	ld.global.nc.u32 %r258, [%rd69];
	// end inline asm
	add.s32 	%r262, %r258, %r670;
	add.s64 	%rd70, %rd69, 1024;
	// begin inline asm
	ld.global.nc.u32 %r259, [%rd70];
	// end inline asm
	add.s32 	%r263, %r259, %r262;
	add.s64 	%rd71, %rd69, 2048;
	// begin inline asm
	ld.global.nc.u32 %r260, [%rd71];
	// end inline asm
	add.s32 	%r264, %r260, %r263;
	add.s64 	%rd72, %rd69, 3072;
	// begin inline asm
	ld.global.nc.u32 %r261, [%rd72];
	// end inline asm
	add.s32 	%r670, %r261, %r264;
	add.s32 	%r665, %r665, 1024;
	setp.lt.s32 	%p25, %r665, %r120;
	@%p25 bra 	$L__BB14_46;
$L__BB14_47:
	setp.lt.s32 	%p26, %r120, 256;
	@%p26 bra 	$L__BB14_52;
	// begin inline asm
	mov.u32 %r328, %laneid;
	// end inline asm
	mov.b32 	%r331, 1;
	mov.b32 	%r352, 31;
	mov.b32 	%r353, -1;
	// begin inline asm
	shfl.sync.down.b32 %r329, %r670, %r331, %r352, %r353;
	// end inline asm
	setp.gt.s32 	%p42, %r328, 30;
	selp.b32 	%r354, 0, %r329, %p42;
	add.s32 	%r335, %r354, %r670;
	mov.b32 	%r336, 2;
	// begin inline asm
	shfl.sync.down.b32 %r334, %r335, %r336, %r352, %r353;
	// end inline asm
	setp.gt.s32 	%p43, %r328, 29;
	selp.b32 	%r355, 0, %r334, %p43;
	add.s32 	%r340, %r335, %r355;
	mov.b32 	%r341, 4;
	// begin inline asm
	shfl.sync.down.b32 %r339, %r340, %r341, %r352, %r353;
	// end inline asm
	setp.gt.s32 	%p44, %r328, 27;
	selp.b32 	%r356, 0, %r339, %p44;
	add.s32 	%r345, %r340, %r356;
	mov.b32 	%r346, 8;
	// begin inline asm
	shfl.sync.down.b32 %r344, %r345, %r346, %r352, %r353;
	// end inline asm
	setp.gt.s32 	%p45, %r328, 23;
	selp.b32 	%r357, 0, %r344, %p45;
	add.s32 	%r350, %r345, %r357;
	mov.b32 	%r351, 16;
	// begin inline asm
	shfl.sync.down.b32 %r349, %r350, %r351, %r352, %r353;
	// end inline asm
	setp.gt.s32 	%p46, %r328, 15;
	selp.b32 	%r358, 0, %r349, %p46;
	add.s32 	%r686, %r350, %r358;
	setp.ne.s32 	%p47, %r328, 0;
	@%p47 bra 	$L__BB14_50;
	shr.u32 	%r359, %r60, 3;
	and.b32  	%r360, %r359, 124;
	mov.u32 	%r361, _ZZN3cub18CUB_300001_SM_10006detail6reduce28DeviceReduceSingleTileKernelINS2_10policy_hubIjyN4cuda3std3__44plusIjEEE10Policy1000EPjSC_iS9_jjNS7_10__identityEEEvT0_T1_T2_T3_T4_T6_E12temp_storage;
	add.s32 	%r362, %r361, %r360;
	st.shared.u32 	[%r362+8], %r686;
$L__BB14_50:
	bar.sync 	0;
	setp.ne.s32 	%p48, %r60, 0;
	@%p48 bra 	$L__BB14_72;
	ld.shared.u32 	%r363, [_ZZN3cub18CUB_300001_SM_10006detail6reduce28DeviceReduceSingleTileKernelINS2_10policy_hubIjyN4cuda3std3__44plusIjEEE10Policy1000EPjSC_iS9_jjNS7_10__identityEEEvT0_T1_T2_T3_T4_T6_E12temp_storage+12];
	add.s32 	%r364, %r363, %r686;
	ld.shared.u32 	%r365, [_ZZN3cub18CUB_300001_SM_10006detail6reduce28DeviceReduceSingleTileKernelINS2_10policy_hubIjyN4cuda3std3__44plusIjEEE10Policy1000EPjSC_iS9_jjNS7_10__identityEEEvT0_T1_T2_T3_T4_T6_E12temp_storage+16];
	add.s32 	%r366, %r364, %r365;
	ld.shared.u32 	%r367, [_ZZN3cub18CUB_300001_SM_10006detail6reduce28DeviceReduceSingleTileKernelINS2_10policy_hubIjyN4cuda3std3__44plusIjEEE10Policy1000EPjSC_iS9_jjNS7_10__identityEEEvT0_T1_T2_T3_T4_T6_E12temp_storage+20];
	add.s32 	%r368, %r366, %r367;
	ld.shared.u32 	%r369, [_ZZN3cub18CUB_300001_SM_10006detail6reduce28DeviceReduceSingleTileKernelINS2_10policy_hubIjyN4cuda3std3__44plusIjEEE10Policy1000EPjSC_iS9_jjNS7_10__identityEEEvT0_T1_T2_T3_T4_T6_E12temp_storage+24];
	add.s32 	%r370, %r368, %r369;
	ld.shared.u32 	%r371, [_ZZN3cub18CUB_300001_SM_10006detail6reduce28DeviceReduceSingleTileKernelINS2_10policy_hubIjyN4cuda3std3__44plusIjEEE10Policy1000EPjSC_iS9_jjNS7_10__identityEEEvT0_T1_T2_T3_T4_T6_E12temp_storage+28];
	add.s32 	%r372, %r370, %r371;
	ld.shared.u32 	%r373, [_ZZN3cub18CUB_300001_SM_10006detail6reduce28DeviceReduceSingleTileKernelINS2_10policy_hubIjyN4cuda3std3__44plusIjEEE10Policy1000EPjSC_iS9_jjNS7_10__identityEEEvT0_T1_T2_T3_T4_T6_E12temp_storage+32];
	add.s32 	%r374, %r372, %r373;
	ld.shared.u32 	%r375, [_ZZN3cub18CUB_300001_SM_10006detail6reduce28DeviceReduceSingleTileKernelINS2_10policy_hubIjyN4cuda3std3__44plusIjEEE10Policy1000EPjSC_iS9_jjNS7_10__identityEEEvT0_T1_T2_T3_T4_T6_E12temp_storage+36];
	add.s32 	%r686, %r374, %r375;
	bra.uni 	$L__BB14_72;
$L__BB14_52:
	// begin inline asm
	mov.u32 %r265, %laneid;
	// end inline asm
	and.b32  	%r291, %r60, 992;
	add.s32 	%r292, %r291, 32;
	setp.gt.s32 	%p27, %r292, %r120;
	not.b32 	%r293, %r291;
	add.s32 	%r294, %r120, %r293;
	selp.b32 	%r289, %r294, 31, %p27;
	mov.b32 	%r268, 1;
	mov.b32 	%r290, -1;
	// begin inline asm
	shfl.sync.down.b32 %r266, %r670, %r268, %r289, %r290;
	// end inline asm
	setp.lt.s32 	%p28, %r265, %r289;
	selp.b32 	%r295, %r266, 0, %p28;
	add.s32 	%r272, %r295, %r670;
	mov.b32 	%r273, 2;
	// begin inline asm
	shfl.sync.down.b32 %r271, %r272, %r273, %r289, %r290;
	// end inline asm
	add.s32 	%r296, %r265, 2;
	setp.gt.s32 	%p29, %r296, %r289;
	selp.b32 	%r297, 0, %r271, %p29;
	add.s32 	%r277, %r272, %r297;
	mov.b32 	%r278, 4;
	// begin inline asm
	shfl.sync.down.b32 %r276, %r277, %r278, %r289, %r290;
	// end inline asm
	add.s32 	%r298, %r265, 4;
	setp.gt.s32 	%p30, %r298, %r289;
	selp.b32 	%r299, 0, %r276, %p30;
	add.s32 	%r282, %r277, %r299;
	mov.b32 	%r283, 8;
	// begin inline asm
	shfl.sync.down.b32 %r281, %r282, %r283, %r289, %r290;
	// end inline asm
	add.s32 	%r300, %r265, 8;
	setp.gt.s32 	%p31, %r300, %r289;
	selp.b32 	%r301, 0, %r281, %p31;
	add.s32 	%r287, %r282, %r301;
	mov.b32 	%r288, 16;
	// begin inline asm
	shfl.sync.down.b32 %r286, %r287, %r288, %r289, %r290;
	// end inline asm
	add.s32 	%r302, %r265, 16;
	setp.gt.s32 	%p32, %r302, %r289;
	selp.b32 	%r303, 0, %r286, %p32;
	add.s32 	%r686, %r287, %r303;
	setp.ne.s32 	%p33, %r265, 0;
	@%p33 bra 	$L__BB14_54;
	shr.u32 	%r304, %r60, 3;
	and.b32  	%r305, %r304, 124;
	mov.u32 	%r306, _ZZN3cub18CUB_300001_SM_10006detail6reduce28DeviceReduceSingleTileKernelINS2_10policy_hubIjyN4cuda3std3__44plusIjEEE10Policy1000EPjSC_iS9_jjNS7_10__identityEEEvT0_T1_T2_T3_T4_T6_E12temp_storage;
	add.s32 	%r307, %r306, %r305;
	st.shared.u32 	[%r307+8], %r686;
$L__BB14_54:
	bar.sync 	0;
	setp.ne.s32 	%p34, %r60, 0;
	@%p34 bra 	$L__BB14_72;
	setp.gt.s32 	%p35, %r120, 32;
	ld.shared.u32 	%r308, [_ZZN3cub18CUB_300001_SM_10006detail6reduce28DeviceReduceSingleTileKernelINS2_10policy_hubIjyN4cuda3std3__44plusIjEEE10Policy1000EPjSC_iS9_jjNS7_10__identityEEEvT0_T1_T2_T3_T4_T6_E12temp_storage+12];
	selp.b32 	%r309, %r308, 0, %p35;
	add.s32 	%r310, %r309, %r686;
	setp.gt.s32 	%p36, %r120, 64;
	ld.shared.u32 	%r311, [_ZZN3cub18CUB_300001_SM_10006detail6reduce28DeviceReduceSingleTileKernelINS2_10policy_hubIjyN4cuda3std3__44plusIjEEE10Policy1000EPjSC_iS9_jjNS7_10__identityEEEvT0_T1_T2_T3_T4_T6_E12temp_storage+16];
	selp.b32 	%r312, %r311, 0, %p36;
	add.s32 	%r313, %r310, %r312;
	setp.gt.s32 	%p37, %r120, 96;
	ld.shared.u32 	%r314, [_ZZN3cub18CUB_300001_SM_10006detail6reduce28DeviceReduceSingleTileKernelINS2_10policy_hubIjyN4cuda3std3__44plusIjEEE10Policy1000EPjSC_iS9_jjNS7_10__identityEEEvT0_T1_T2_T3_T4_T6_E12temp_storage+20];
	selp.b32 	%r315, %r314, 0, %p37;
	add.s32 	%r316, %r313, %r315;
	setp.gt.s32 	%p38, %r120, 128;
	ld.shared.u32 	%r317, [_ZZN3cub18CUB_300001_SM_10006detail6reduce28DeviceReduceSingleTileKernelINS2_10policy_hubIjyN4cuda3std3__44plusIjEEE10Policy1000EPjSC_iS9_jjNS7_10__identityEEEvT0_T1_T2_T3_T4_T6_E12temp_storage+24];
	selp.b32 	%r318, %r317, 0, %p38;
	add.s32 	%r319, %r316, %r318;
	setp.gt.s32 	%p39, %r120, 160;
	ld.shared.u32 	%r320, [_ZZN3cub18CUB_300001_SM_10006detail6reduce28DeviceReduceSingleTileKernelINS2_10policy_hubIjyN4cuda3std3__44plusIjEEE10Policy1000EPjSC_iS9_jjNS7_10__identityEEEvT0_T1_T2_T3_T4_T6_E12temp_storage+28];
	selp.b32 	%r321, %r320, 0, %p39;
	add.s32 	%r322, %r319, %r321;
	setp.gt.s32 	%p40, %r120, 192;
	ld.shared.u32 	%r323, [_ZZN3cub18CUB_300001_SM_10006detail6reduce28DeviceReduceSingleTileKernelINS2_10policy_hubIjyN4cuda3std3__44plusIjEEE10Policy1000EPjSC_iS9_jjNS7_10__identityEEEvT0_T1_T2_T3_T4_T6_E12temp_storage+32];
	selp.b32 	%r324, %r323, 0, %p40;
	add.s32 	%r325, %r322, %r324;
	setp.gt.s32 	%p41, %r120, 224;
	ld.shared.u32 	%r326, [_ZZN3cub18CUB_300001_SM_10006detail6reduce28DeviceReduceSingleTileKernelINS2_10policy_hubIjyN4cuda3std3__44plusIjEEE10Policy1000EPjSC_iS9_jjNS7_10__identityEEEvT0_T1_T2_T3_T4_T6_E12temp_storage+36];
	selp.b32 	%r327, %r326, 0, %p41;
	add.s32 	%r686, %r325, %r327;
	bra.uni 	$L__BB14_72;
$L__BB14_56:
	mov.u32 	%r85, %tid.x;
	mul.wide.u32 	%rd35, %r85, 4;
	add.s64 	%rd19, %rd16, %rd35;
	// begin inline asm
	ld.global.nc.u32 %r122, [%rd19];
	// end inline asm
	add.s64 	%rd20, %rd19, 1024;
	// begin inline asm
	ld.global.nc.u32 %r123, [%rd20];
	// end inline asm
	add.s64 	%rd21, %rd19, 2048;
	// begin inline asm
	ld.global.nc.u32 %r124, [%rd21];
	// end inline asm
	add.s64 	%rd22, %rd19, 3072;
	// begin inline asm
	ld.global.nc.u32 %r125, [%rd22];
	// end inline asm
	add.s64 	%rd23, %rd19, 4096;
	// begin inline asm
	ld.global.nc.u32 %r126, [%rd23];
	// end inline asm
	add.s64 	%rd24, %rd19, 5120;
	// begin inline asm
	ld.global.nc.u32 %r127, [%rd24];
	// end inline asm
	add.s64 	%rd25, %rd19, 6144;
	// begin inline asm
	ld.global.nc.u32 %r128, [%rd25];
	// end inline asm
	add.s64 	%rd26, %rd19, 7168;
	// begin inline asm
	ld.global.nc.u32 %r129, [%rd26];
	// end inline asm
	add.s64 	%rd27, %rd19, 8192;
	// begin inline asm
	ld.global.nc.u32 %r130, [%rd27];
	// end inline asm
	add.s64 	%rd28, %rd19, 9216;
	// begin inline asm
	ld.global.nc.u32 %r131, [%rd28];
	// end inline asm
	add.s64 	%rd29, %rd19, 10240;
	// begin inline asm
	ld.global.nc.u32 %r132, [%rd29];
	// end inline asm
	add.s64 	%rd30, %rd19, 11264;
	// begin inline asm
	ld.global.nc.u32 %r133, [%rd30];
	// end inline asm
	add.s64 	%rd31, %rd19, 12288;
	// begin inline asm
	ld.global.nc.u32 %r134, [%rd31];
	// end inline asm
	add.s64 	%rd32, %rd19, 13312;
	// begin inline asm
	ld.global.nc.u32 %r135, [%rd32];
	// end inline asm
	add.s64 	%rd33, %rd19, 14336;
	// begin inline asm
	ld.global.nc.u32 %r136, [%rd33];
	// end inline asm
	add.s64 	%rd34, %rd19, 15360;
	// begin inline asm
	ld.global.nc.u32 %r137, [%rd34];
	// end inline asm
	add.s32 	%r139, %r123, %r122;
	add.s32 	%r140, %r124, %r139;
	add.s32 	%r141, %r125, %r140;
	add.s32 	%r142, %r126, %r141;
	add.s32 	%r143, %r127, %r142;
	add.s32 	%r144, %r128, %r143;
	add.s32 	%r145, %r129, %r144;
	add.s32 	%r146, %r130, %r145;
	add.s32 	%r147, %r131, %r146;
	add.s32 	%r148, %r132, %r147;
	add.s32 	%r149, %r133, %r148;
	add.s32 	%r150, %r134, %r149;
	add.s32 	%r151, %r135, %r150;
	add.s32 	%r152, %r136, %r151;
	add.s32 	%r685, %r137, %r152;
	setp.lt.u32 	%p4, %r120, 8192;
	mov.b32 	%r674, 4096;
	@%p4 bra 	$L__BB14_60;
	add.s32 	%r87, %r120, -4096;
	mov.b32 	%r674, 4096;
$L__BB14_58:
	mul.wide.s32 	%rd52, %r674, 4;
	add.s64 	%rd36, %rd19, %rd52;
	// begin inline asm
	ld.global.nc.u32 %r154, [%rd36];
	// end inline asm
	add.s64 	%rd37, %rd36, 1024;
	// begin inline asm
	ld.global.nc.u32 %r155, [%rd37];
	// end inline asm
	add.s64 	%rd38, %rd36, 2048;
	// begin inline asm
	ld.global.nc.u32 %r156, [%rd38];
	// end inline asm
	add.s64 	%rd39, %rd36, 3072;
	// begin inline asm
	ld.global.nc.u32 %r157, [%rd39];
	// end inline asm
	add.s64 	%rd40, %rd36, 4096;
	// begin inline asm
	ld.global.nc.u32 %r158, [%rd40];
	// end inline asm
	add.s64 	%rd41, %rd36, 5120;
	// begin inline asm
	ld.global.nc.u32 %r159, [%rd41];
	// end inline asm
	add.s64 	%rd42, %rd36, 6144;
	// begin inline asm
	ld.global.nc.u32 %r160, [%rd42];
	// end inline asm
	add.s64 	%rd43, %rd36, 7168;
	// begin inline asm
	ld.global.nc.u32 %r161, [%rd43];
	// end inline asm
	add.s64 	%rd44, %rd36, 8192;
	// begin inline asm
	ld.global.nc.u32 %r162, [%rd44];
	// end inline asm
	add.s64 	%rd45, %rd36, 9216;
	// begin inline asm
	ld.global.nc.u32 %r163, [%rd45];
	// end inline asm
	add.s64 	%rd46, %rd36, 10240;
	// begin inline asm
	ld.global.nc.u32 %r164, [%rd46];
	// end inline asm
	add.s64 	%rd47, %rd36, 11264;
	// begin inline asm
	ld.global.nc.u32 %r165, [%rd47];
	// end inline asm
	add.s64 	%rd48, %rd36, 12288;
	// begin inline asm
	ld.global.nc.u32 %r166, [%rd48];
	// end inline asm
	add.s64 	%rd49, %rd36, 13312;
	// begin inline asm
	ld.global.nc.u32 %r167, [%rd49];
	// end inline asm
	add.s64 	%rd50, %rd36, 14336;
	// begin inline asm
	ld.global.nc.u32 %r168, [%rd50];
	// end inline asm
	add.s64 	%rd51, %rd36, 15360;
	// begin inline asm
	ld.global.nc.u32 %r169, [%rd51];
	// end inline asm
	add.s32 	%r170, %r154, %r685;
	add.s32 	%r171, %r155, %r170;
	add.s32 	%r172, %r156, %r171;
	add.s32 	%r173, %r157, %r172;
	add.s32 	%r174, %r158, %r173;
	add.s32 	%r175, %r159, %r174;
	add.s32 	%r176, %r160, %r175;
	add.s32 	%r177, %r161, %r176;
	add.s32 	%r178, %r162, %r177;
	add.s32 	%r179, %r163, %r178;
	add.s32 	%r180, %r164, %r179;
	add.s32 	%r181, %r165, %r180;
	add.s32 	%r182, %r166, %r181;
	add.s32 	%r183, %r167, %r182;
	add.s32 	%r184, %r168, %r183;
	add.s32 	%r685, %r169, %r184;
	sub.s32 	%r185, %r120, %r674;
	setp.lt.s32 	%p5, %r185, 4096;
	@%p5 bra 	$L__BB14_68;
	add.s32 	%r674, %r674, 4096;
	setp.le.s32 	%p6, %r674, %r87;
	@%p6 bra 	$L__BB14_58;
$L__BB14_60:
	setp.le.s32 	%p7, %r120, %r674;
	@%p7 bra 	$L__BB14_68;
	sub.s32 	%r94, %r120, %r674;
	setp.ge.s32 	%p8, %r85, %r94;
	@%p8 bra 	$L__BB14_68;
	not.b32 	%r187, %r85;
	add.s32 	%r188, %r120, %r187;
	sub.s32 	%r95, %r188, %r674;
	and.b32  	%r189, %r95, 768;
	setp.eq.s32 	%p9, %r189, 768;
	mov.u32 	%r679, %r85;
	@%p9 bra 	$L__BB14_65;
	add.s32 	%r676, %r85, %r674;
	shr.u32 	%r190, %r95, 8;
	add.s32 	%r191, %r190, 1;
	and.b32  	%r192, %r191, 3;
	neg.s32 	%r675, %r192;
	mov.u32 	%r679, %r85;
$L__BB14_64:
	.pragma "nounroll";
	mul.wide.u32 	%rd54, %r676, 4;
	add.s64 	%rd53, %rd16, %rd54;
	// begin inline asm
	ld.global.nc.u32 %r193, [%rd53];
	// end inline asm
	add.s32 	%r685, %r193, %r685;
	add.s32 	%r679, %r679, 256;
	add.s32 	%r676, %r676, 256;
	add.s32 	%r675, %r675, 1;
	setp.ne.s32 	%p10, %r675, 0;
	@%p10 bra 	$L__BB14_64;
$L__BB14_65:
	setp.lt.u32 	%p11, %r95, 768;
	@%p11 bra 	$L__BB14_68;
	cvt.u64.u32 	%rd55, %r679;
	cvt.u64.u32 	%rd56, %r674;
	add.s64 	%rd57, %rd55, %rd56;
	shl.b64 	%rd58, %rd57, 2;
	add.s64 	%rd59, %rd58, %rd16;
	add.s64 	%rd124, %rd59, 2048;
	add.s32 	%r682, %r679, %r674;
$L__BB14_67:
	mul.wide.u32 	%rd64, %r682, 4;
	add.s64 	%rd60, %rd16, %rd64;
	// begin inline asm
	ld.global.nc.u32 %r194, [%rd60];
	// end inline asm
	add.s32 	%r198, %r194, %r685;
	add.s64 	%rd61, %rd124, -1024;
	// begin inline asm
	ld.global.nc.u32 %r195, [%rd61];
	// end inline asm
	add.s32 	%r199, %r195, %r198;
	// begin inline asm
	ld.global.nc.u32 %r196, [%rd124];
	// end inline asm
	add.s32 	%r200, %r196, %r199;
	add.s64 	%rd63, %rd124, 1024;
	// begin inline asm
	ld.global.nc.u32 %r197, [%rd63];
	// end inline asm
	add.s32 	%r685, %r197, %r200;
	add.s32 	%r679, %r679, 1024;
	add.s64 	%rd124, %rd124, 4096;
	add.s32 	%r682, %r682, 1024;
	setp.lt.s32 	%p12, %r679, %r94;
	@%p12 bra 	$L__BB14_67;
$L__BB14_68:
	// begin inline asm
	mov.u32 %r201, %laneid;
	// end inline asm
	mov.b32 	%r204, 1;
	mov.b32 	%r225, 31;
	mov.b32 	%r226, -1;
	// begin inline asm
	shfl.sync.down.b32 %r202, %r685, %r204, %r225, %r226;
	// end inline asm
	setp.gt.s32 	%p13, %r201, 30;
	selp.b32 	%r227, 0, %r202, %p13;
	add.s32 	%r208, %r227, %r685;
	mov.b32 	%r209, 2;
	// begin inline asm
	shfl.sync.down.b32 %r207, %r208, %r209, %r225, %r226;
	// end inline asm
	setp.gt.s32 	%p14, %r201, 29;
	selp.b32 	%r228, 0, %r207, %p14;
	add.s32 	%r213, %r208, %r228;
	mov.b32 	%r214, 4;
	// begin inline asm
	shfl.sync.down.b32 %r212, %r213, %r214, %r225, %r226;
	// end inline asm
	setp.gt.s32 	%p15, %r201, 27;
	selp.b32 	%r229, 0, %r212, %p15;
	add.s32 	%r218, %r213, %r229;
	mov.b32 	%r219, 8;
	// begin inline asm
	shfl.sync.down.b32 %r217, %r218, %r219, %r225, %r226;
	// end inline asm
	setp.gt.s32 	%p16, %r201, 23;
	selp.b32 	%r230, 0, %r217, %p16;
	add.s32 	%r223, %r218, %r230;
	mov.b32 	%r224, 16;
	// begin inline asm
	shfl.sync.down.b32 %r222, %r223, %r224, %r225, %r226;
	// end inline asm
	setp.gt.s32 	%p17, %r201, 15;
	selp.b32 	%r231, 0, %r222, %p17;
	add.s32 	%r686, %r223, %r231;
	setp.ne.s32 	%p18, %r201, 0;
	@%p18 bra 	$L__BB14_70;
	shr.u32 	%r232, %r85, 3;
	and.b32  	%r233, %r232, 124;
	mov.u32 	%r234, _ZZN3cub18CUB_300001_SM_10006detail6reduce28DeviceReduceSingleTileKernelINS2_10policy_hubIjyN4cuda3std3__44plusIjEEE10Policy1000EPjSC_iS9_jjNS7_10__identityEEEvT0_T1_T2_T3_T4_T6_E12temp_storage;
	add.s32 	%r235, %r234, %r233;
	st.shared.u32 	[%r235+8], %r686;
$L__BB14_70:
	bar.sync 	0;
	setp.ne.s32 	%p19, %r85, 0;
	@%p19 bra 	$L__BB14_72;
	ld.shared.u32 	%r236, [_ZZN3cub18CUB_300001_SM_10006detail6reduce28DeviceReduceSingleTileKernelINS2_10policy_hubIjyN4cuda3std3__44plusIjEEE10Policy1000EPjSC_iS9_jjNS7_10__identityEEEvT0_T1_T2_T3_T4_T6_E12temp_storage+12];
	add.s32 	%r237, %r236, %r686;
	ld.shared.u32 	%r238, [_ZZN3cub18CUB_300001_SM_10006detail6reduce28DeviceReduceSingleTileKernelINS2_10policy_hubIjyN4cuda3std3__44plusIjEEE10Policy1000EPjSC_iS9_jjNS7_10__identityEEEvT0_T1_T2_T3_T4_T6_E12temp_storage+16];
	add.s32 	%r239, %r237, %r238;
	ld.shared.u32 	%r240, [_ZZN3cub18CUB_300001_SM_10006detail6reduce28DeviceReduceSingleTileKernelINS2_10policy_hubIjyN4cuda3std3__44plusIjEEE10Policy1000EPjSC_iS9_jjNS7_10__identityEEEvT0_T1_T2_T3_T4_T6_E12temp_storage+20];
	add.s32 	%r241, %r239, %r240;
	ld.shared.u32 	%r242, [_ZZN3cub18CUB_300001_SM_10006detail6reduce28DeviceReduceSingleTileKernelINS2_10policy_hubIjyN4cuda3std3__44plusIjEEE10Policy1000EPjSC_iS9_jjNS7_10__identityEEEvT0_T1_T2_T3_T4_T6_E12temp_storage+24];
	add.s32 	%r243, %r241, %r242;
	ld.shared.u32 	%r244, [_ZZN3cub18CUB_300001_SM_10006detail6reduce28DeviceReduceSingleTileKernelINS2_10policy_hubIjyN4cuda3std3__44plusIjEEE10Policy1000EPjSC_iS9_jjNS7_10__identityEEEvT0_T1_T2_T3_T4_T6_E12temp_storage+28];
	add.s32 	%r245, %r243, %r244;
	ld.shared.u32 	%r246, [_ZZN3cub18CUB_300001_SM_10006detail6reduce28DeviceReduceSingleTileKernelINS2_10policy_hubIjyN4cuda3std3__44plusIjEEE10Policy1000EPjSC_iS9_jjNS7_10__identityEEEvT0_T1_T2_T3_T4_T6_E12temp_storage+32];
	add.s32 	%r247, %r245, %r246;
	ld.shared.u32 	%r248, [_ZZN3cub18CUB_300001_SM_10006detail6reduce28DeviceReduceSingleTileKernelINS2_10policy_hubIjyN4cuda3std3__44plusIjEEE10Policy1000EPjSC_iS9_jjNS7_10__identityEEEvT0_T1_T2_T3_T4_T6_E12temp_storage+36];
	add.s32 	%r686, %r247, %r248;
$L__BB14_72:
	mov.u32 	%r631, %tid.x;
	setp.ne.s32 	%p95, %r631, 0;
	@%p95 bra 	$L__BB14_74;
	add.s32 	%r632, %r686, %r121;
	st.global.u32 	[%rd1], %r632;
$L__BB14_74:
	ret;

}


// ===== COMPILED SASS (sm_100) =====

	.target	sm_100

	.elftype	@"ET_EXEC"


//--------------------- .note.nv.tkinfo           --------------------------
	.section	.note.nv.tkinfo,"",@"SHT_NOTE"
	.sectionflags	@"SHF_NOTE_NV_TKINFO"
	.tkinfo
        /*0018*/ 	.word	0x00000002
        /*0030*/ 	.string	""
        /*0030*/ 	.string	"ptxas"
        /*0030*/ 	.string	"Cuda compilation tools, release 13.0, V13.0.88"
        /*0030*/ 	.string	"Build cuda_13.0.r13.0/compiler.36424714_0"
        /*0030*/ 	.string	"-arch sm_100 -m 64 "



//--------------------- .note.nv.cuinfo           --------------------------
	.section	.note.nv.cuinfo,"",@"SHT_NOTE"
	.sectionflags	@"SHF_NOTE_NV_CUINFO"
        /*0018*/ 	.short	0x0002
        /*001a*/ 	.short	0x0064
        /*001c*/ 	.short	0x0082
	.zero		2


//--------------------- .nv.info                  --------------------------
	.section	.nv.info,"",@"SHT_CUDA_INFO"
	.align	4


	//----- nvinfo : EIATTR_REGCOUNT
	.align		4
        /*0000*/ 	.byte	0x04, 0x2f
        /*0002*/ 	.short	(.L_44 - .L_43)
	.align		4
.L_43:
        /*0004*/ 	.word	index@(_Z13reduce_kernelIN6thrust24THRUST_300001_SM_1000_NS6detail15normal_iteratorINS1_10device_ptrIjEEEEiN4cuda3std3__44plusIiEES5_EvT_SC_T0_T1_T2_)
        /*0008*/ 	.word	0x00000018


	//----- nvinfo : EIATTR_FRAME_SIZE
	.align		4
.L_44:
        /*000c*/ 	.byte	0x04, 0x11
        /*000e*/ 	.short	(.L_46 - .L_45)
	.align		4
.L_45:
        /*0010*/ 	.word	index@(_Z13reduce_kernelIN6thrust24THRUST_300001_SM_1000_NS6detail15normal_iteratorINS1_10device_ptrIjEEEEiN4cuda3std3__44plusIiEES5_EvT_SC_T0_T1_T2_)
        /*0014*/ 	.word	0x00000000


	//----- nvinfo : EIATTR_REGCOUNT
	.align		4
.L_46:
        /*0018*/ 	.byte	0x04, 0x2f
        /*001a*/ 	.short	(.L_48 - .L_47)
	.align		4
.L_47:
        /*001c*/ 	.word	index@(_ZN3cub18CUB_300001_SM_10006detail11EmptyKernelIvEEvv)
        /*0020*/ 	.word	0x00000004


	//----- nvinfo : EIATTR_FRAME_SIZE
	.align		4
.L_48:
        /*0024*/ 	.byte	0x04, 0x11
        /*0026*/ 	.short	(.L_50 - .L_49)
	.align		4
.L_49:
        /*0028*/ 	.word	index@(_ZN3cub18CUB_300001_SM_10006detail11EmptyKernelIvEEvv)
        /*002c*/ 	.word	0x00000000


	//----- nvinfo : EIATTR_REGCOUNT
	.align		4
.L_50:
        /*0030*/ 	.byte	0x04, 0x2f
        /*0032*/ 	.short	(.L_52 - .L_51)
	.align		4
.L_51:
        /*0034*/ 	.word	index@(_ZN3cub18CUB_300001_SM_10006detail8for_each13static_kernelINS2_12policy_hub_t12policy_500_tEmN6thrust24THRUST_300001_SM_1000_NS8cuda_cub20__uninitialized_fill7functorINS7_10device_ptrIjEEjEEEEvT0_T1_)
        /*0038*/ 	.word	0x00000008


	//----- nvinfo : EIATTR_FRAME_SIZE
	.align		4
.L_52:
        /*003c*/ 	.byte	0x04, 0x11
        /*003e*/ 	.short	(.L_54 - .L_53)
	.align		4
.L_53:
        /*0040*/ 	.word	index@(_ZN3cub18CUB_300001_SM_10006detail8for_each13static_kernelINS2_12policy_hub_t12policy_500_tEmN6thrust24THRUST_300001_SM_1000_NS8cuda_cub20__uninitialized_fill7functorINS7_10device_ptrIjEEjEEEEvT0_T1_)
        /*0044*/ 	.word	0x00000000


	//----- nvinfo : EIATTR_REGCOUNT
	.align		4
.L_54:
        /*0048*/ 	.byte	0x04, 0x2f
        /*004a*/ 	.short	(.L_56 - .L_55)
	.align		4
.L_55:
        /*004c*/ 	.word	index@(_ZN3cub18CUB_300001_SM_10006detail6reduce28DeviceReduceSingleTileKernelINS2_10policy_hubIijN4cuda3std3__44plusIiEEE10Policy1000EN6thrust24THRUST_300001_SM_1000_NS6detail15normal_iteratorINSD_10device_ptrIjEEEEPijS9_iiNS7_10__identityEEEvT0_T1_T2_T3_T4_T6_)
        /*0050*/ 	.word	0x00000020


	//----- nvinfo : EIATTR_FRAME_SIZE
	.align		4
.L_56:
        /*0054*/ 	.byte	0x04, 0x11
        /*0056*/ 	.short	(.L_58 - .L_57)
	.align		4
.L_57:
        /*0058*/ 	.word	index@(_ZN3cub18CUB_300001_SM_10006detail6reduce28DeviceReduceSingleTileKernelINS2_10policy_hubIijN4cuda3std3__44plusIiEEE10Policy1000EN6thrust24THRUST_300001_SM_1000_NS6detail15normal_iteratorINSD_10device_ptrIjEEEEPijS9_iiNS7_10__identityEEEvT0_T1_T2_T3_T4_T6_)
        /*005c*/ 	.word	0x00000000


	//----- nvinfo : EIATTR_REGCOUNT
	.align		4
.L_58:
        /*0060*/ 	.byte	0x04, 0x2f
        /*0062*/ 	.short	(.L_60 - .L_59)
	.align		4
.L_59:
        /*0064*/ 	.word	index@(_ZN3cub18CUB_300001_SM_10006detail6reduce18DeviceReduceKernelINS2_10policy_hubIijN4cuda3std3__44plusIiEEE10Policy1000EN6thrust24THRUST_300001_SM_1000_NS6detail15normal_iteratorINSD_10device_ptrIjEEEEjS9_iNS7_10__identityEEEvT0_PT3_T1_NS0_13GridEvenShareISN_EET2_T4_)
        /*0068*/ 	.word	0x00000020


	//----- nvinfo : EIATTR_FRAME_SIZE
	.align		4
.L_60:
        /*006c*/ 	.byte	0x04, 0x11
        /*006e*/ 	.short	(.L_62 - .L_61)
	.align		4
.L_61:
        /*0070*/ 	.word	index@(_ZN3cub18CUB_300001_SM_10006detail6reduce18DeviceReduceKernelINS2_10policy_hubIijN4cuda3std3__44plusIiEEE10Policy1000EN6thrust24THRUST_300001_SM_1000_NS6detail15normal_iteratorINSD_10device_ptrIjEEEEjS9_iNS7_10__identityEEEvT0_PT3_T1_NS0_13GridEvenShareISN_EET2_T4_)
        /*0074*/ 	.word	0x00000000


	//----- nvinfo : EIATTR_REGCOUNT
	.align		4
.L_62:
        /*0078*/ 	.byte	0x04, 0x2f
        /*007a*/ 	.short	(.L_64 - .L_63)
	.align		4
.L_63:
        /*007c*/ 	.word	index@(_ZN3cub18CUB_300001_SM_10006detail6reduce28DeviceReduceSingleTileKernelINS2_10policy_hubIijN4cuda3std3__44plusIiEEE10Policy1000EPiSC_iS9_iiNS7_10__identityEEEvT0_T1_T2_T3_T4_T6_)
        /*0080*/ 	.word	0x00000020


	//----- nvinfo : EIATTR_FRAME_SIZE
	.align		4
.L_64:
        /*0084*/ 	.byte	0x04, 0x11
        /*0086*/ 	.short	(.L_66 - .L_65)
	.align		4
.L_65:
        /*0088*/ 	.word	index@(_ZN3cub18CUB_300001_SM_10006detail6reduce28DeviceReduceSingleTileKernelINS2_10policy_hubIijN4cuda3std3__44plusIiEEE10Policy1000EPiSC_iS9_iiNS7_10__identityEEEvT0_T1_T2_T3_T4_T6_)
        /*008c*/ 	.word	0x00000000


	//----- nvinfo : EIATTR_REGCOUNT
	.align		4
.L_66:
        /*0090*/ 	.byte	0x04, 0x2f
        /*0092*/ 	.short	(.L_68 - .L_67)
	.align		4
.L_67:
        /*0094*/ 	.word	index@(_ZN3cub18CUB_300001_SM_10006detail6reduce28DeviceReduceSingleTileKernelINS2_10policy_hubIiyN4cuda3std3__44plusIiEEE10Policy1000EN6thrust24THRUST_300001_SM_1000_NS6detail15normal_iteratorINSD_10device_ptrIjEEEEPiyS9_iiNS7_10__identityEEEvT0_T1_T2_T3_T4_T6_)
        /*0098*/ 	.word	0x0000001f


	//----- nvinfo : EIATTR_FRAME_SIZE
	.align		4
.L_68:
        /*009c*/ 	.byte	0x04, 0x11
        /*009e*/ 	.short	(.L_70 - .L_69)
	.align		4
.L_69:
        /*00a0*/ 	.word	index@(_ZN3cub18CUB_300001_SM_10006detail6reduce28DeviceReduceSingleTileKernelINS2_10policy_hubIiyN4cuda3std3__44plusIiEEE10Policy1000EN6thrust24THRUST_300001_SM_1000_NS6detail15normal_iteratorINSD_10device_ptrIjEEEEPiyS9_iiNS7_10__identityEEEvT0_T1_T2_T3_T4_T6_)
        /*00a4*/ 	.word	0x00000000


	//----- nvinfo : EIATTR_REGCOUNT
	.align		4
.L_70:
        /*00a8*/ 	.byte	0x04, 0x2f
        /*00aa*/ 	.short	(.L_72 - .L_71)
	.align		4
.L_71:
        /*00ac*/ 	.word	index@(_ZN3cub18CUB_300001_SM_10006detail6reduce18DeviceReduceKernelINS2_10policy_hubIiyN4cuda3std3__44plusIiEEE10Policy1000EN6thrust24THRUST_300001_SM_1000_NS6detail15normal_iteratorINSD_10device_ptrIjEEEEyS9_iNS7_10__identityEEEvT0_PT3_T1_NS0_13GridEvenShareISN_EET2_T4_)
        /*00b0*/ 	.word	0x0000001e


	//----- nvinfo : EIATTR_FRAME_SIZE
	.align		4
.L_72:
        /*00b4*/ 	.byte	0x04, 0x11
        /*00b6*/ 	.short	(.L_74 - .L_73)
	.align		4
.L_73:
        /*00b8*/ 	.word	index@(_ZN3cub18CUB_300001_SM_10006detail6reduce18DeviceReduceKernelINS2_10policy_hubIiyN4cuda3std3__44plusIiEEE10Policy1000EN6thrust24THRUST_300001_SM_1000_NS6detail15normal_iteratorINSD_10device_ptrIjEEEEyS9_iNS7_10__identityEEEvT0_PT3_T1_NS0_13GridEvenShareISN_EET2_T4_)
        /*00bc*/ 	.word	0x00000000


	//----- nvinfo : EIATTR_REGCOUNT
	.align		4
.L_74:
        /*00c0*/ 	.byte	0x04, 0x2f
        /*00c2*/ 	.short	(.L_76 - .L_75)
	.align		4
.L_75:
        /*00c4*/ 	.word	index@(_ZN3cub18CUB_300001_SM_10006detail6reduce28DeviceReduceSingleTileKernelINS2_10policy_hubIiyN4cuda3std3__44plusIiEEE10Policy1000EPiSC_iS9_iiNS7_10__identityEEEvT0_T1_T2_T3_T4_T6_)
        /*00c8*/ 	.word	0x00000020


	//----- nvinfo : EIATTR_FRAME_SIZE
	.align		4
.L_76:
        /*00cc*/ 	.byte	0x04, 0x11
        /*00ce*/ 	.short	(.L_78 - .L_77)
	.align		4
.L_77:
        /*00d0*/ 	.word	index@(_ZN3cub18CUB_300001_SM_10006detail6reduce28DeviceReduceSingleTileKernelINS2_10policy_hubIiyN4cuda3std3__44plusIiEEE10Policy1000EPiSC_iS9_iiNS7_10__identityEEEvT0_T1_T2_T3_T4_T6_)
        /*00d4*/ 	.word	0x00000000


	//----- nvinfo : EIATTR_REGCOUNT
	.align		4
.L_78:
        /*00d8*/ 	.byte	0x04, 0x2f
        /*00da*/ 	.short	(.L_80 - .L_79)
	.align		4
.L_79:
        /*00dc*/ 	.word	index@(_ZN3cub18CUB_300001_SM_10006detail6reduce28DeviceReduceSingleTileKernelINS2_10policy_hubIjjN4cuda3std3__44plusIjEEE10Policy1000EN6thrust24THRUST_300001_SM_1000_NS6detail15normal_iteratorINSD_10device_ptrIjEEEEPjjS9_jjNS7_10__identityEEEvT0_T1_T2_T3_T4_T6_)
        /*00e0*/ 	.word	0x00000020


	//----- nvinfo : EIATTR_FRAME_SIZE
	.align		4
.L_80:
        /*00e4*/ 	.byte	0x04, 0x11
        /*00e6*/ 	.short	(.L_82 - .L_81)
	.align		4
.L_81:
        /*00e8*/ 	.word	index@(_ZN3cub18CUB_300001_SM_10006detail6reduce28DeviceReduceSingleTileKernelINS2_10policy_hubIjjN4cuda3std3__44plusIjEEE10Policy1000EN6thrust24THRUST_300001_SM_1000_NS6detail15normal_iteratorINSD_10device_ptrIjEEEEPjjS9_jjNS7_10__identityEEEvT0_T1_T2_T3_T4_T6_)
        /*00ec*/ 	.word	0x00000000


	//----- nvinfo : EIATTR_REGCOUNT
	.align		4
.L_82:
        /*00f0*/ 	.byte	0x04, 0x2f
        /*00f2*/ 	.short	(.L_84 - .L_83)
	.align		4
.L_83:
        /*00f4*/ 	.word	index@(_ZN3cub18CUB_300001_SM_10006detail6reduce18DeviceReduceKernelINS2_10policy_hubIjjN4cuda3std3__44plusIjEEE10Policy1000EN6thrust24THRUST_300001_SM_1000_NS6detail15normal_iteratorINSD_10device_ptrIjEEEEjS9_jNS7_10__identityEEEvT0_PT3_T1_NS0_13GridEvenShareISN_EET2_T4_)
        /*00f8*/ 	.word	0x00000020


	//----- nvinfo : EIATTR_FRAME_SIZE
	.align		4
.L_84:
        /*00fc*/ 	.byte	0x04, 0x11
        /*00fe*/ 	.short	(.L_86 - .L_85)
	.align		4
.L_85:
        /*0100*/ 	.word	index@(_ZN3cub18CUB_300001_SM_10006detail6reduce18DeviceReduceKernelINS2_10policy_hubIjjN4cuda3std3__44plusIjEEE10Policy1000EN6thrust24THRUST_300001_SM_1000_NS6detail15normal_iteratorINSD_10device_ptrIjEEEEjS9_jNS7_10__identityEEEvT0_PT3_T1_NS0_13GridEvenShareISN_EET2_T4_)
        /*0104*/ 	.word	0x00000000


	//----- nvinfo : EIATTR_REGCOUNT
	.align		4
.L_86:
        /*0108*/ 	.byte	0x04, 0x2f
        /*010a*/ 	.short	(.L_88 - .L_87)
	.align		4
.L_87:
        /*010c*/ 	.word	index@(_ZN3cub18CUB_300001_SM_10006detail6reduce28DeviceReduceSingleTileKernelINS2_10policy_hubIjjN4cuda3std3__44plusIjEEE10Policy1000EPjSC_iS9_jjNS7_10__identityEEEvT0_T1_T2_T3_T4_T6_)
        /*0110*/ 	.word	0x00000020


	//----- nvinfo : EIATTR_FRAME_SIZE
	.align		4
.L_88:
        /*0114*/ 	.byte	0x04, 0x11
        /*0116*/ 	.short	(.L_90 - .L_89)
	.align		4
.L_89:
        /*0118*/ 	.word	index@(_ZN3cub18CUB_300001_SM_10006detail6reduce28DeviceReduceSingleTileKernelINS2_10policy_hubIjjN4cuda3std3__44plusIjEEE10Policy1000EPjSC_iS9_jjNS7_10__identityEEEvT0_T1_T2_T3_T4_T6_)
        /*011c*/ 	.word	0x00000000


	//----- nvinfo : EIATTR_REGCOUNT
	.align		4
.L_90:
        /*0120*/ 	.byte	0x04, 0x2f
        /*0122*/ 	.short	(.L_92 - .L_91)
	.align		4
.L_91:
        /*0124*/ 	.word	index@(_ZN3cub18CUB_300001_SM_10006detail6reduce28DeviceReduceSingleTileKernelINS2_10policy_hubIjyN4cuda3std3__44plusIjEEE10Policy1000EN6thrust24THRUST_300001_SM_1000_NS6detail15normal_iteratorINSD_10device_ptrIjEEEEPjyS9_jjNS7_10__identityEEEvT0_T1_T2_T3_T4_T6_)
        /*0128*/ 	.word	0x0000001f


	//----- nvinfo : EIATTR_FRAME_SIZE
	.align		4
.L_92:
        /*012c*/ 	.byte	0x04, 0x11
        /*012e*/ 	.short	(.L_94 - .L_93)
	.align		4
.L_93:
        /*0130*/ 	.word	index@(_ZN3cub18CUB_300001_SM_10006detail6reduce28DeviceReduceSingleTileKernelINS2_10policy_hubIjyN4cuda3std3__44plusIjEEE10Policy1000EN6thrust24THRUST_300001_SM_1000_NS6detail15normal_iteratorINSD_10device_ptrIjEEEEPjyS9_jjNS7_10__identityEEEvT0_T1_T2_T3_T4_T6_)
        /*0134*/ 	.word	0x00000000


	//----- nvinfo : EIATTR_REGCOUNT
	.align		4
.L_94:
        /*0138*/ 	.byte	0x04, 0x2f
        /*013a*/ 	.short	(.L_96 - .L_95)
	.align		4
.L_95:
        /*013c*/ 	.word	index@(_ZN3cub18CUB_300001_SM_10006detail6reduce18DeviceReduceKernelINS2_10policy_hubIjyN4cuda3std3__44plusIjEEE10Policy1000EN6thrust24THRUST_300001_SM_1000_NS6detail15normal_iteratorINSD_10device_ptrIjEEEEyS9_jNS7_10__identityEEEvT0_PT3_T1_NS0_13GridEvenShareISN_EET2_T4_)
        /*0140*/ 	.word	0x0000001e


	//----- nvinfo : EIATTR_FRAME_SIZE
	.align		4
.L_96:
        /*0144*/ 	.byte	0x04, 0x11
        /*0146*/ 	.short	(.L_98 - .L_97)
	.align		4
.L_97:
        /*0148*/ 	.word	index@(_ZN3cub18CUB_300001_SM_10006detail6reduce18DeviceReduceKernelINS2_10policy_hubIjyN4cuda3std3__44plusIjEEE10Policy1000EN6thrust24THRUST_300001_SM_1000_NS6detail15normal_iteratorINSD_10device_ptrIjEEEEyS9_jNS7_10__identityEEEvT0_PT3_T1_NS0_13GridEvenShareISN_EET2_T4_)
        /*014c*/ 	.word	0x00000000


	//----- nvinfo : EIATTR_REGCOUNT
	.align		4
.L_98:
        /*0150*/ 	.byte	0x04, 0x2f
        /*0152*/ 	.short	(.L_100 - .L_99)
	.align		4
.L_99:
        /*0154*/ 	.word	index@(_ZN3cub18CUB_300001_SM_10006detail6reduce28DeviceReduceSingleTileKernelINS2_10policy_hubIjyN4cuda3std3__44plusIjEEE10Policy1000EPjSC_iS9_jjNS7_10__identityEEEvT0_T1_T2_T3_T4_T6_)
        /*0158*/ 	.word	0x00000020


	//----- nvinfo : EIATTR_FRAME_SIZE
	.align		4
.L_100:
        /*015c*/ 	.byte	0x04, 0x11
        /*015e*/ 	.short	(.L_102 - .L_101)
	.align		4
.L_101:
        /*0160*/ 	.word	index@(_ZN3cub18CUB_300001_SM_10006detail6reduce28DeviceReduceSingleTileKernelINS2_10policy_hubIjyN4cuda3std3__44plusIjEEE10Policy1000EPjSC_iS9_jjNS7_10__identityEEEvT0_T1_T2_T3_T4_T6_)
        /*0164*/ 	.word	0x00000000


	//----- nvinfo : EIATTR_MIN_STACK_SIZE
	.align		4
.L_102:
        /*0168*/ 	.byte	0x04, 0x12
        /*016a*/ 	.short	(.L_104 - .L_103)
	.align		4
.L_103:
        /*016c*/ 	.word	index@(_ZN3cub18CUB_300001_SM_10006detail6reduce28DeviceReduceSingleTileKernelINS2_10policy_hubIjyN4cuda3std3__44plusIjEEE10Policy1000EPjSC_iS9_jjNS7_10__identityEEEvT0_T1_T2_T3_T4_T6_)
        /*0170*/ 	.word	0x00000000


	//----- nvinfo : EIATTR_MIN_STACK_SIZE
	.align		4
.L_104:
        /*0174*/ 	.byte	0x04, 0x12
        /*0176*/ 	.short	(.L_106 - .L_105)
	.align		4
.L_105:
        /*0178*/ 	.word	index@(_ZN3cub18CUB_300001_SM_10006detail6reduce18DeviceReduceKernelINS2_10policy_hubIjyN4cuda3std3__44plusIjEEE10Policy1000EN6thrust24THRUST_300001_SM_1000_NS6detail15normal_iteratorINSD_10device_ptrIjEEEEyS9_jNS7_10__identityEEEvT0_PT3_T1_NS0_13GridEvenShareISN_EET2_T4_)
        /*017c*/ 	.word	0x00000000


	//----- nvinfo : EIATTR_MIN_STACK_SIZE
	.align		4
.L_106:
        /*0180*/ 	.byte	0x04, 0x12
        /*0182*/ 	.short	(.L_108 - .L_107)
	.align		4
.L_107:
        /*0184*/ 	.word	index@(_ZN3cub18CUB_300001_SM_10006detail6reduce28DeviceReduceSingleTileKernelINS2_10policy_hubIjyN4cuda3std3__44plusIjEEE10Policy1000EN6thrust24THRUST_300001_SM_1000_NS6detail15normal_iteratorINSD_10device_ptrIjEEEEPjyS9_jjNS7_10__identityEEEvT0_T1_T2_T3_T4_T6_)
        /*0188*/ 	.word	0x00000000


	//----- nvinfo : EIATTR_MIN_STACK_SIZE
	.align		4
.L_108:
        /*018c*/ 	.byte	0x04, 0x12
        /*018e*/ 	.short	(.L_110 - .L_109)
	.align		4
.L_109:
        /*0190*/ 	.word	index@(_ZN3cub18CUB_300001_SM_10006detail6reduce28DeviceReduceSingleTileKernelINS2_10policy_hubIjjN4cuda3std3__44plusIjEEE10Policy1000EPjSC_iS9_jjNS7_10__identityEEEvT0_T1_T2_T3_T4_T6_)
        /*0194*/ 	.word	0x00000000


	//----- nvinfo : EIATTR_MIN_STACK_SIZE
	.align		4
.L_110:
        /*0198*/ 	.byte	0x04, 0x12
        /*019a*/ 	.short	(.L_112 - .L_111)
	.align		4
.L_111:
        /*019c*/ 	.word	index@(_ZN3cub18CUB_300001_SM_10006detail6reduce18DeviceReduceKernelINS2_10policy_hubIjjN4cuda3std3__44plusIjEEE10Policy1000EN6thrust24THRUST_300001_SM_1000_NS6detail15normal_iteratorINSD_10device_ptrIjEEEEjS9_jNS7_10__identityEEEvT0_PT3_T1_NS0_13GridEvenShareISN_EET2_T4_)
        /*01a0*/ 	.word	0x00000000


	//----- nvinfo : EIATTR_MIN_STACK_SIZE
	.align		4
.L_112:
        /*01a4*/ 	.byte	0x04, 0x12
        /*01a6*/ 	.short	(.L_114 - .L_113)
	.align		4
.L_113:
        /*01a8*/ 	.word	index@(_ZN3cub18CUB_300001_SM_10006detail6reduce28DeviceReduceSingleTileKernelINS2_10policy_hubIjjN4cuda3std3__44plusIjEEE10Policy1000EN6thrust24THRUST_300001_SM_1000_NS6detail15normal_iteratorINSD_10device_ptrIjEEEEPjjS9_jjNS7_10__identityEEEvT0_T1_T2_T3_T4_T6_)
        /*01ac*/ 	.word	0x00000000


	//----- nvinfo : EIATTR_MIN_STACK_SIZE
	.align		4
.L_114:
        /*01b0*/ 	.byte	0x04, 0x12
        /*01b2*/ 	.short	(.L_116 - .L_115)
	.align		4
.L_115:
        /*01b4*/ 	.word	index@(_ZN3cub18CUB_300001_SM_10006detail6reduce28DeviceReduceSingleTileKernelINS2_10policy_hubIiyN4cuda3std3__44plusIiEEE10Policy1000EPiSC_iS9_iiNS7_10__identityEEEvT0_T1_T2_T3_T4_T6_)
        /*01b8*/ 	.word	0x00000000


	//----- nvinfo : EIATTR_MIN_STACK_SIZE
	.align		4
.L_116:
        /*01bc*/ 	.byte	0x04, 0x12
        /*01be*/ 	.short	(.L_118 - .L_117)
	.align		4
.L_117:
        /*01c0*/ 	.word	index@(_ZN3cub18CUB_300001_SM_10006detail6reduce18DeviceReduceKernelINS2_10policy_hubIiyN4cuda3std3__44plusIiEEE10Policy1000EN6thrust24THRUST_300001_SM_1000_NS6detail15normal_iteratorINSD_10device_ptrIjEEEEyS9_iNS7_10__identityEEEvT0_PT3_T1_NS0_13GridEvenShareISN_EET2_T4_)
        /*01c4*/ 	.word	0x00000000


	//----- nvinfo : EIATTR_MIN_STACK_SIZE
	.align		4
.L_118:
        /*01c8*/ 	.byte	0x04, 0x12
        /*01ca*/ 	.short	(.L_120 - .L_119)
	.align		4
.L_119:
        /*01cc*/ 	.word	index@(_ZN3cub18CUB_300001_SM_10006detail6reduce28DeviceReduceSingleTileKernelINS2_10policy_hubIiyN4cuda3std3__44plusIiEEE10Policy1000EN6thrust24THRUST_300001_SM_1000_NS6detail15normal_iteratorINSD_10device_ptrIjEEEEPiyS9_iiNS7_10__identityEEEvT0_T1_T2_T3_T4_T6_)
        /*01d0*/ 	.word	0x00000000


	//----- nvinfo : EIATTR_MIN_STACK_SIZE
	.align		4
.L_120:
        /*01d4*/ 	.byte	0x04, 0x12
        /*01d6*/ 	.short	(.L_122 - .L_121)
	.align		4
.L_121:
        /*01d8*/ 	.word	index@(_ZN3cub18CUB_300001_SM_10006detail6reduce28DeviceReduceSingleTileKernelINS2_10policy_hubIijN4cuda3std3__44plusIiEEE10Policy1000EPiSC_iS9_iiNS7_10__identityEEEvT0_T1_T2_T3_T4_T6_)
        /*01dc*/ 	.word	0x00000000


	//----- nvinfo : EIATTR_MIN_STACK_SIZE
	.align		4
.L_122:
        /*01e0*/ 	.byte	0x04, 0x12
        /*01e2*/ 	.short	(.L_124 - .L_123)
	.align		4
.L_123:
        /*01e4*/ 	.word	index@(_ZN3cub18CUB_300001_SM_10006detail6reduce18DeviceReduceKernelINS2_10policy_hubIijN4cuda3std3__44plusIiEEE10Policy1000EN6thrust24THRUST_300001_SM_1000_NS6detail15normal_iteratorINSD_10device_ptrIjEEEEjS9_iNS7_10__identityEEEvT0_PT3_T1_NS0_13GridEvenShareISN_EET2_T4_)
        /*01e8*/ 	.word	0x00000000


	//----- nvinfo : EIATTR_MIN_STACK_SIZE
	.align		4
.L_124:
        /*01ec*/ 	.byte	0x04, 0x12
        /*01ee*/ 	.short	(.L_126 - .L_125)
	.align		4
.L_125:
        /*01f0*/ 	.word	index@(_ZN3cub18CUB_300001_SM_10006detail6reduce28DeviceReduceSingleTileKernelINS2_10policy_hubIijN4cuda3std3__44plusIiEEE10Policy1000EN6thrust24THRUST_300001_SM_1000_NS6detail15normal_iteratorINSD_10device_ptrIjEEEEPijS9_iiNS7_10__identityEEEvT0_T1_T2_T3_T4_T6_)
        /*01f4*/ 	.word	0x00000000


	//----- nvinfo : EIATTR_MIN_STACK_SIZE
	.align		4
.L_126:
        /*01f8*/ 	.byte	0x04, 0x12
        /*01fa*/ 	.short	(.L_128 - .L_127)
	.align		4
.L_127:
        /*01fc*/ 	.word	index@(_ZN3cub18CUB_300001_SM_10006detail8for_each13static_kernelINS2_12policy_hub_t12policy_500_tEmN6thrust24THRUST_300001_SM_1000_NS8cuda_cub20__uninitialized_fill7functorINS7_10device_ptrIjEEjEEEEvT0_T1_)
        /*0200*/ 	.word	0x00000000


	//----- nvinfo : EIATTR_MIN_STACK_SIZE
	.align		4
.L_128:
        /*0204*/ 	.byte	0x04, 0x12
        /*0206*/ 	.short	(.L_130 - .L_129)
	.align		4
.L_129:
        /*0208*/ 	.word	index@(_ZN3cub18CUB_300001_SM_10006detail11EmptyKernelIvEEvv)
        /*020c*/ 	.word	0x00000000


	//----- nvinfo : EIATTR_MIN_STACK_SIZE
	.align		4
.L_130:
        /*0210*/ 	.byte	0x04, 0x12
        /*0212*/ 	.short	(.L_132 - .L_131)
	.align		4
.L_131:
        /*0214*/ 	.word	index@(_Z13reduce_kernelIN6thrust24THRUST_300001_SM_1000_NS6detail15normal_iteratorINS1_10device_ptrIjEEEEiN4cuda3std3__44plusIiEES5_EvT_SC_T0_T1_T2_)
        /*0218*/ 	.word	0x00000000
.L_132:


//--------------------- .nv.compat                --------------------------
	.section	.nv.compat,"",@"SHT_CUDA_COMPAT_INFO"
	.align	4
        /*0000*/ 	.byte	0x02, 0x09, 0x00, 0x00, 0x02, 0x02, 0x01, 0x00, 0x02, 0x05, 0x05, 0x00, 0x03, 0x07, 0x01, 0x01
        /*0010*/ 	.byte	0x02, 0x03, 0x00, 0x00, 0x02, 0x06, 0x01, 0x00, 0x04, 0x0b, 0x08, 0x00, 0x09, 0x00, 0x00, 0x00
        /*0020*/ 	.byte	0x00, 0x00, 0x00, 0x00


//--------------------- .nv.info._ZN3cub18CUB_300001_SM_10006detail6reduce28DeviceReduceSingleTileKernelINS2_10policy_hubIjyN4cuda3std3__44plusIjEEE10Policy1000EPjSC_iS9_jjNS7_10__identityEEEvT0_T1_T2_T3_T4_T6_ --------------------------
	.section	.nv.info._ZN3cub18CUB_300001_SM_10006detail6reduce28DeviceReduceSingleTileKernelINS2_10policy_hubIjyN4cuda3std3__44plusIjEEE10Policy1000EPjSC_iS9_jjNS7_10__identityEEEvT0_T1_T2_T3_T4_T6_,"",@"SHT_CUDA_INFO"
	.sectionflags	@""
	.align	4


	//----- nvinfo : EIATTR_CUDA_API_VERSION
	.align		4
        /*0000*/ 	.byte	0x04, 0x37
        /*0002*/ 	.short	(.L_134 - .L_133)
.L_133:
        /*0004*/ 	.word	0x00000082


	//----- nvinfo : EIATTR_KPARAM_INFO
	.align		4
.L_134:
        /*0008*/ 	.byte	0x04, 0x17
        /*000a*/ 	.short	(.L_136 - .L_135)
.L_135:
        /*000c*/ 	.word	0x00000000
        /*0010*/ 	.short	0x0005
        /*0012*/ 	.short	0x001c
        /*0014*/ 	.byte	0x00, 0xf0, 0x05, 0x00


	//----- nvinfo : EIATTR_KPARAM_INFO
	.align		4
.L_136:
        /*0018*/ 	.byte	0x04, 0x17
        /*001a*/ 	.short	(.L_138 - .L_137)
.L_137:
        /*001c*/ 	.word	0x00000000
        /*0020*/ 	.short	0x0004
        /*0022*/ 	.short	0x0018
        /*0024*/ 	.byte	0x00, 0xf0, 0x11, 0x00


	//----- nvinfo : EIATTR_KPARAM_INFO
	.align		4
.L_138:
        /*0028*/ 	.byte	0x04, 0x17
        /*002a*/ 	.short	(.L_140 - .L_139)
.L_139:
        /*002c*/ 	.word	0x00000000
        /*0030*/ 	.short	0x0003
        /*0032*/ 	.short	0x0014
        /*0034*/ 	.byte	0x00, 0xf0, 0x05, 0x00


	//----- nvinfo : EIATTR_KPARAM_INFO
	.align		4
.L_140:
        /*0038*/ 	.byte	0x04, 0x17
        /*003a*/ 	.short	(.L_142 - .L_141)
.L_141:
        /*003c*/ 	.word	0x00000000
        /*0040*/ 	.short	0x0002
        /*0042*/ 	.short	0x0010
        /*0044*/ 	.byte	0x00, 0xf0, 0x11, 0x00


	//----- nvinfo : EIATTR_KPARAM_INFO
	.align		4
.L_142:
        /*0048*/ 	.byte	0x04, 0x17
        /*004a*/ 	.short	(.L_144 - .L_143)
.L_143:
        /*004c*/ 	.word	0x00000000
        /*0050*/ 	.short	0x0001
        /*0052*/ 	.short	0x0008
        /*0054*/ 	.byte	0x00, 0xf5, 0x21, 0x00


	//----- nvinfo : EIATTR_KPARAM_INFO
	.align		4
.L_144:
        /*0058*/ 	.byte	0x04, 0x17
        /*005a*/ 	.short	(.L_146 - .L_145)
.L_145:
        /*005c*/ 	.word	0x00000000
        /*0060*/ 	.short	0x0000
        /*0062*/ 	.short	0x0000
        /*0064*/ 	.byte	0x00, 0xf5, 0x21, 0x00


	//----- nvinfo : EIATTR_SPARSE_MMA_MASK
	.align		4
.L_146:
        /*0068*/ 	.byte	0x03, 0x50
        /*006a*/ 	.short	0x0000


	//----- nvinfo : EIATTR_MAXREG_COUNT
	.align		4
        /*006c*/ 	.byte	0x03, 0x1b
        /*006e*/ 	.short	0x00ff


	//----- nvinfo : EIATTR_NUM_BARRIERS
	.align		4
        /*0070*/ 	.byte	0x02, 0x4c
        /*0072*/ 	.byte	0x01
	.zero		1


	//----- nvinfo : EIATTR_MERCURY_ISA_VERSION
	.align		4
        /*0074*/ 	.byte	0x03, 0x5f
        /*0076*/ 	.short	0x0101


	//----- nvinfo : EIATTR_COOP_GROUP_MASK_REGIDS
	.align		4
        /*0078*/ 	.byte	0x04, 0x29
        /*007a*/ 	.short	(.L_148 - .L_147)


	//   ....[0]....
.L_147:
        /*007c*/ 	.word	0xffffffff


	//   ....[1]....
        /*0080*/ 	.word	0xffffffff


	//   ....[2]....
        /*0084*/ 	.word	0xffffffff


	//   ....[3]....
        /*0088*/ 	.word	0xffffffff


	//   ....[4]....
        /*008c*/ 	.word	0xffffffff


	//   ....[5]....
        /*0090*/ 	.word	0xffffffff


	//   ....[6]....
        /*0094*/ 	.word	0xffffffff


	//   ....[7]....
        /*0098*/ 	.word	0xffffffff


	//   ....[8]....
        /*009c*/ 	.word	0xffffffff


	//   ....[9]....
        /*00a0*/ 	.word	0xffffffff


	//   ....[10]....
        /*00a4*/ 	.word	0xffffffff


	//   ....[11]....
        /*00a8*/ 	.word	0xffffffff


	//   ....[12]....
        /*00ac*/ 	.word	0xffffffff


	//   ....[13]....
        /*00b0*/ 	.word	0xffffffff


	//   ....[14]....
        /*00b4*/ 	.word	0xffffffff


	//   ....[15]....
        /*00b8*/ 	.word	0xffffffff


	//   ....[16]....
        /*00bc*/ 	.word	0xffffffff


	//   ....[17]....
        /*00c0*/ 	.word	0xffffffff


	//   ....[18]....
        /*00c4*/ 	.word	0xffffffff


	//   ....[19]....
        /*00c8*/ 	.word	0xffffffff


	//   ....[20]....
        /*00cc*/ 	.word	0xffffffff


	//   ....[21]....
        /*00d0*/ 	.word	0xffffffff


	//   ....[22]....
        /*00d4*/ 	.word	0xffffffff


	//   ....[23]....
        /*00d8*/ 	.word	0xffffffff


	//   ....[24]....
        /*00dc*/ 	.word	0xffffffff


	//   ....[25]....
        /*00e0*/ 	.word	0xffffffff


	//   ....[26]....
        /*00e4*/ 	.word	0xffffffff


	//   ....[27]....
        /*00e8*/ 	.word	0xffffffff


	//   ....[28]....
        /*00ec*/ 	.word	0xffffffff


	//   ....[29]....
        /*00f0*/ 	.word	0xffffffff


	//----- nvinfo : EIATTR_COOP_GROUP_INSTR_OFFSETS
	.align		4
.L_148:
        /*00f4*/ 	.byte	0x04, 0x28
        /*00f6*/ 	.short	(.L_150 - .L_149)


	//   ....[0]....
.L_149:
        /*00f8*/ 	.word	0x00000890


	//   ....[1]....
        /*00fc*/ 	.word	0x000008f0


	//   ....[2]....
        /*0100*/ 	.word	0x00000940


	//   ....[3]....
        /*0104*/ 	.word	0x000009b0


	//   ....[4]....
        /*0108*/ 	.word	0x00000a10


	//   ....[5]....
        /*010c*/ 	.word	0x00000ba0


	//   ....[6]....
        /*0110*/ 	.word	0x00000c40


	//   ....[7]....
        /*0114*/ 	.word	0x00000cc0


	//   ....[8]....
        /*0118*/ 	.word	0x00000d20


	//   ....[9]....
        /*011c*/ 	.word	0x00000d60


	//   ....[10]....
        /*0120*/ 	.word	0x000019d0


	//   ....[11]....
        /*0124*/ 	.word	0x00001a30


	//   ....[12]....
        /*0128*/ 	.word	0x00001a90


	//   ....[13]....
        /*012c*/ 	.word	0x00001af0


	//   ....[14]....
        /*0130*/ 	.word	0x00001b50


	//   ....[15]....
        /*0134*/ 	.word	0x000023f0


	//   ....[16]....
        /*0138*/ 	.word	0x00002450


	//   ....[17]....
        /*013c*/ 	.word	0x000024a0


	//   ....[18]....
        /*0140*/ 	.word	0x00002510


	//   ....[19]....
        /*0144*/ 	.word	0x00002570


	//   ....[20]....
        /*0148*/ 	.word	0x00002700


	//   ....[21]....
        /*014c*/ 	.word	0x00002790


	//   ....[22]....
        /*0150*/ 	.word	0x000027e0


	//   ....[23]....
        /*0154*/ 	.word	0x00002850


	//   ....[24]....
        /*0158*/ 	.word	0x000028c0


	//   ....[25]....
        /*015c*/ 	.word	0x000036a0


	//   ....[26]....
        /*0160*/ 	.word	0x00003700


	//   ....[27]....
        /*0164*/ 	.word	0x00003760


	//   ....[28]....
        /*0168*/ 	.word	0x000037c0


	//   ....[29]....
        /*016c*/ 	.word	0x00003820


	//----- nvinfo : EIATTR_VRC_CTA_INIT_COUNT
	.align		4
.L_150:
        /*0170*/ 	.byte	0x02, 0x4a
	.zero		1
	.zero		1


	//----- nvinfo : EIATTR_EXIT_INSTR_OFFSETS
	.align		4
        /*0174*/ 	.byte	0x04, 0x1c
        /*0176*/ 	.short	(.L_152 - .L_151)


	//   ....[0]....
.L_151:
        /*0178*/ 	.word	0x00000080


	//   ....[1]....
        /*017c*/ 	.word	0x000000c0


	//   ....[2]....
        /*0180*/ 	.word	0x00003940


	//   ....[3]....
        /*0184*/ 	.word	0x00003990


	//----- nvinfo : EIATTR_MAX_THREADS
	.align		4
.L_152:
        /*0188*/ 	.byte	0x04, 0x05
        /*018a*/ 	.short	(.L_154 - .L_153)
.L_153:
        /*018c*/ 	.word	0x00000100
        /*0190*/ 	.word	0x00000001
        /*0194*/ 	.word	0x00000001


	//----- nvinfo : EIATTR_CRS_STACK_SIZE
	.align		4
.L_154:
        /*0198*/ 	.byte	0x04, 0x1e
        /*019a*/ 	.short	(.L_156 - .L_155)
.L_155:
        /*019c*/ 	.word	0x00000000


	//----- nvinfo : EIATTR_CBANK_PARAM_SIZE
	.align		4
.L_156:
        /*01a0*/ 	.byte	0x03, 0x19
        /*01a2*/ 	.short	0x001d


	//----- nvinfo : EIATTR_PARAM_CBANK
	.align		4
        /*01a4*/ 	.byte	0x04, 0x0a
        /*01a6*/ 	.short	(.L_158 - .L_157)
	.align		4
.L_157:
        /*01a8*/ 	.word	index@(.nv.constant0._ZN3cub18CUB_300001_SM_10006detail6reduce28DeviceReduceSingleTileKernelINS2_10policy_hubIjyN4cuda3std3__44plusIjEEE10Policy1000EPjSC_iS9_jjNS7_10__identityEEEvT0_T1_T2_T3_T4_T6_)
        /*01ac*/ 	.short	0x0380
        /*01ae*/ 	.short	0x001d


	//----- nvinfo : EIATTR_SW_WAR
	.align		4
.L_158:
        /*01b0*/ 	.byte	0x04, 0x36
        /*01b2*/ 	.short	(.L_160 - .L_159)
.L_159:
        /*01b4*/ 	.word	0x00000008
.L_160:


//--------------------- .nv.info._ZN3cub18CUB_300001_SM_10006detail6reduce18DeviceReduceKernelINS2_10policy_hubIjyN4cuda3std3__44plusIjEEE10Policy1000EN6thrust24THRUST_300001_SM_1000_NS6detail15normal_iteratorINSD_10device_ptrIjEEEEyS9_jNS7_10__identityEEEvT0_PT3_T1_NS0_13GridEvenShareISN_EET2_T4_ --------------------------
	.section	.nv.info._ZN3cub18CUB_300001_SM_10006detail6reduce18DeviceReduceKernelINS2_10policy_hubIjyN4cuda3std3__44plusIjEEE10Policy1000EN6thrust24THRUST_300001_SM_1000_NS6detail15normal_iteratorINSD_10device_ptrIjEEEEyS9_jNS7_10__identityEEEvT0_PT3_T1_NS0_13GridEvenShareISN_EET2_T4_,"",@"SHT_CUDA_INFO"
	.sectionflags	@""
	.align	4


	//----- nvinfo : EIATTR_CUDA_API_VERSION
	.align		4
        /*0000*/ 	.byte	0x04, 0x37
        /*0002*/ 	.short	(.L_162 - .L_161)
.L_161:
        /*0004*/ 	.word	0x00000082


	//----- nvinfo : EIATTR_KPARAM_INFO
	.align		4
.L_162:
        /*0008*/ 	.byte	0x04, 0x17
        /*000a*/ 	.short	(.L_164 - .L_163)
.L_163:
        /*000c*/ 	.word	0x00000000
        /*0010*/ 	.short	0x0005
        /*0012*/ 	.short	0x0061
        /*0014*/ 	.byte	0x00, 0xf0, 0x05, 0x00


	//----- nvinfo : EIATTR_KPARAM_INFO
	.align		4
.L_164:
        /*0018*/ 	.byte	0x04, 0x17
        /*001a*/ 	.short	(.L_166 - .L_165)
.L_165:
        /*001c*/ 	.word	0x00000000
        /*0020*/ 	.short	0x0004
        /*0022*/ 	.short	0x0060
        /*0024*/ 	.byte	0x00, 0xf0, 0x05, 0x00


	//----- nvinfo : EIATTR_KPARAM_INFO
	.align		4
.L_166:
        /*0028*/ 	.byte	0x04, 0x17
        /*002a*/ 	.short	(.L_168 - .L_167)
.L_167:
        /*002c*/ 	.word	0x00000000
        /*0030*/ 	.short	0x0003
        /*0032*/ 	.short	0x0018
        /*0034*/ 	.byte	0x00, 0xf0, 0x21, 0x01


	//----- nvinfo : EIATTR_KPARAM_INFO
	.align		4
.L_168:
        /*0038*/ 	.byte	0x04, 0x17
        /*003a*/ 	.short	(.L_170 - .L_169)
.L_169:
        /*003c*/ 	.word	0x00000000
        /*0040*/ 	.short	0x0002
        /*0042*/ 	.short	0x0010
        /*0044*/ 	.byte	0x00, 0xf0, 0x21, 0x00


	//----- nvinfo : EIATTR_KPARAM_INFO
	.align		4
.L_170:
        /*0048*/ 	.byte	0x04, 0x17
        /*004a*/ 	.short	(.L_172 - .L_171)
.L_171:
        /*004c*/ 	.word	0x00000000
        /*0050*/ 	.short	0x0001
        /*0052*/ 	.short	0x0008
        /*0054*/ 	.byte	0x00, 0xf5, 0x21, 0x00


	//----- nvinfo : EIATTR_KPARAM_INFO
	.align		4
.L_172:
        /*0058*/ 	.byte	0x04, 0x17
        /*005a*/ 	.short	(.L_174 - .L_173)
.L_173:
        /*005c*/ 	.word	0x00000000
        /*0060*/ 	.short	0x0000
        /*0062*/ 	.short	0x0000
        /*0064*/ 	.byte	0x00, 0xf0, 0x21, 0x00


	//----- nvinfo : EIATTR_SPARSE_MMA_MASK
	.align		4
.L_174:
        /*0068*/ 	.byte	0x03, 0x50
        /*006a*/ 	.short	0x0000


	//----- nvinfo : EIATTR_MAXREG_COUNT
	.align		4
        /*006c*/ 	.byte	0x03, 0x1b
        /*006e*/ 	.short	0x00ff


	//----- nvinfo : EIATTR_NUM_BARRIERS
	.align		4
        /*0070*/ 	.byte	0x02, 0x4c
        /*0072*/ 	.byte	0x01
	.zero		1


	//----- nvinfo : EIATTR_MERCURY_ISA_VERSION
	.align		4
        /*0074*/ 	.byte	0x03, 0x5f
        /*0076*/ 	.short	0x0101


	//----- nvinfo : EIATTR_COOP_GROUP_MASK_REGIDS
	.align		4
        /*0078*/ 	.byte	0x04, 0x29
        /*007a*/ 	.short	(.L_176 - .L_175)


	//   ....[0]....
.L_175:
        /*007c*/ 	.word	0xffffffff


	//   ....[1]....
        /*0080*/ 	.word	0xffffffff


	//   ....[2]....
        /*0084*/ 	.word	0xffffffff


	//   ....[3]....
        /*0088*/ 	.word	0xffffffff


	//   ....[4]....
        /*008c*/ 	.word	0xffffffff


	//   ....[5]....
        /*0090*/ 	.word	0xffffffff


	//   ....[6]....
        /*0094*/ 	.word	0xffffffff


	//   ....[7]....
        /*0098*/ 	.word	0xffffffff


	//   ....[8]....
        /*009c*/ 	.word	0xffffffff


	//   ....[9]....
        /*00a0*/ 	.word	0xffffffff


	//   ....[10]....
        /*00a4*/ 	.word	0xffffffff


	//   ....[11]....
        /*00a8*/ 	.word	0xffffffff


	//   ....[12]....
        /*00ac*/ 	.word	0xffffffff


	//   ....[13]....
        /*00b0*/ 	.word	0xffffffff


	//   ....[14]....
        /*00b4*/ 	.word	0xffffffff


	//----- nvinfo : EIATTR_COOP_GROUP_INSTR_OFFSETS
	.align		4
.L_176:
        /*00b8*/ 	.byte	0x04, 0x28
        /*00ba*/ 	.short	(.L_178 - .L_177)


	//   ....[0]....
.L_177:
        /*00bc*/ 	.word	0x000008e0


	//   ....[1]....
        /*00c0*/ 	.word	0x00000940


	//   ....[2]....
        /*00c4*/ 	.word	0x000009a0


	//   ....[3]....
        /*00c8*/ 	.word	0x00000a00


	//   ....[4]....
        /*00cc*/ 	.word	0x00000a60


	//   ....[5]....
        /*00d0*/ 	.word	0x00000bf0


	//   ....[6]....
        /*00d4*/ 	.word	0x00000c90


	//   ....[7]....
        /*00d8*/ 	.word	0x00000d10


	//   ....[8]....
        /*00dc*/ 	.word	0x00000d70


	//   ....[9]....
        /*00e0*/ 	.word	0x00000db0


	//   ....[10]....
        /*00e4*/ 	.word	0x00001db0


	//   ....[11]....
        /*00e8*/ 	.word	0x00001e10


	//   ....[12]....
        /*00ec*/ 	.word	0x00001e70


	//   ....[13]....
        /*00f0*/ 	.word	0x00001ed0


	//   ....[14]....
        /*00f4*/ 	.word	0x00001f30


	//----- nvinfo : EIATTR_VRC_CTA_INIT_COUNT
	.align		4
.L_178:
        /*00f8*/ 	.byte	0x02, 0x4a
	.zero		1
	.zero		1


	//----- nvinfo : EIATTR_EXIT_INSTR_OFFSETS
	.align		4
        /*00fc*/ 	.byte	0x04, 0x1c
        /*00fe*/ 	.short	(.L_180 - .L_179)


	//   ....[0]....
.L_179:
        /*0100*/ 	.word	0x00002050


	//   ....[1]....
        /*0104*/ 	.word	0x000020b0


	//----- nvinfo : EIATTR_MAX_THREADS
	.align		4
.L_180:
        /*0108*/ 	.byte	0x04, 0x05
        /*010a*/ 	.short	(.L_182 - .L_181)
.L_181:
        /*010c*/ 	.word	0x00000100
        /*0110*/ 	.word	0x00000001
        /*0114*/ 	.word	0x00000001


	//----- nvinfo : EIATTR_CRS_STACK_SIZE
	.align		4
.L_182:
        /*0118*/ 	.byte	0x04, 0x1e
        /*011a*/ 	.short	(.L_184 - .L_183)
.L_183:
        /*011c*/ 	.word	0x00000000


	//----- nvinfo : EIATTR_CBANK_PARAM_SIZE
	.align		4
.L_184:
        /*0120*/ 	.byte	0x03, 0x19
        /*0122*/ 	.short	0x0062


	//----- nvinfo : EIATTR_PARAM_CBANK
	.align		4
        /*0124*/ 	.byte	0x04, 0x0a
        /*0126*/ 	.short	(.L_186 - .L_185)
	.align		4
.L_185:
        /*0128*/ 	.word	index@(.nv.constant0._ZN3cub18CUB_300001_SM_10006detail6reduce18DeviceReduceKernelINS2_10policy_hubIjyN4cuda3std3__44plusIjEEE10Policy1000EN6thrust24THRUST_300001_SM_1000_NS6detail15normal_iteratorINSD_10device_ptrIjEEEEyS9_jNS7_10__identityEEEvT0_PT3_T1_NS0_13GridEvenShareISN_EET2_T4_)
        /*012c*/ 	.short	0x0380
        /*012e*/ 	.short	0x0062


	//----- nvinfo : EIATTR_SW_WAR
	.align		4
.L_186:
        /*0130*/ 	.byte	0x04, 0x36
        /*0132*/ 	.short	(.L_188 - .L_187)
.L_187:
        /*0134*/ 	.word	0x00000008
.L_188:


//--------------------- .nv.info._ZN3cub18CUB_300001_SM_10006detail6reduce28DeviceReduceSingleTileKernelINS2_10policy_hubIjyN4cuda3std3__44plusIjEEE10Policy1000EN6thrust24THRUST_300001_SM_1000_NS6detail15normal_iteratorINSD_10device_ptrIjEEEEPjyS9_jjNS7_10__identityEEEvT0_T1_T2_T3_T4_T6_ --------------------------
	.section	.nv.info._ZN3cub18CUB_300001_SM_10006detail6reduce28DeviceReduceSingleTileKernelINS2_10policy_hubIjyN4cuda3std3__44plusIjEEE10Policy1000EN6thrust24THRUST_300001_SM_1000_NS6detail15normal_iteratorINSD_10device_ptrIjEEEEPjyS9_jjNS7_10__identityEEEvT0_T1_T2_T3_T4_T6_,"",@"SHT_CUDA_INFO"
	.sectionflags	@""
	.align	4


	//----- nvinfo : EIATTR_CUDA_API_VERSION
	.align		4
        /*0000*/ 	.byte	0x04, 0x37
        /*0002*/ 	.short	(.L_190 - .L_189)
.L_189:
        /*0004*/ 	.word	0x00000082


	//----- nvinfo : EIATTR_KPARAM_INFO
	.align		4
.L_190:
        /*0008*/ 	.byte	0x04, 0x17
        /*000a*/ 	.short	(.L_192 - .L_191)
.L_191:
        /*000c*/ 	.word	0x00000000
        /*0010*/ 	.short	0x0005
        /*0012*/ 	.short	0x0020
        /*0014*/ 	.byte	0x00, 0xf0, 0x05, 0x00


	//----- nvinfo : EIATTR_KPARAM_INFO
	.align		4
.L_192:
        /*0018*/ 	.byte	0x04, 0x17
        /*001a*/ 	.short	(.L_194 - .L_193)
.L_193:
        /*001c*/ 	.word	0x00000000
        /*0020*/ 	.short	0x0004
        /*0022*/ 	.short	0x001c
        /*0024*/ 	.byte	0x00, 0xf0, 0x11, 0x00


	//----- nvinfo : EIATTR_KPARAM_INFO
	.align		4
.L_194:
        /*0028*/ 	.byte	0x04, 0x17
        /*002a*/ 	.short	(.L_196 - .L_195)
.L_195:
        /*002c*/ 	.word	0x00000000
        /*0030*/ 	.short	0x0003
        /*0032*/ 	.short	0x0018
        /*0034*/ 	.byte	0x00, 0xf0, 0x05, 0x00


	//----- nvinfo : EIATTR_KPARAM_INFO
	.align		4
.L_196:
        /*0038*/ 	.byte	0x04, 0x17
        /*003a*/ 	.short	(.L_198 - .L_197)
.L_197:
        /*003c*/ 	.word	0x00000000
        /*0040*/ 	.short	0x0002
        /*0042*/ 	.short	0x0010
        /*0044*/ 	.byte	0x00, 0xf0, 0x21, 0x00


	//----- nvinfo : EIATTR_KPARAM_INFO
	.align		4
.L_198:
        /*0048*/ 	.byte	0x04, 0x17
        /*004a*/ 	.short	(.L_200 - .L_199)
.L_199:
        /*004c*/ 	.word	0x00000000
        /*0050*/ 	.short	0x0001
        /*0052*/ 	.short	0x0008
        /*0054*/ 	.byte	0x00, 0xf5, 0x21, 0x00


	//----- nvinfo : EIATTR_KPARAM_INFO
	.align		4
.L_200:
        /*0058*/ 	.byte	0x04, 0x17
        /*005a*/ 	.short	(.L_202 - .L_201)
.L_201:
        /*005c*/ 	.word	0x00000000
        /*0060*/ 	.short	0x0000
        /*0062*/ 	.short	0x0000
        /*0064*/ 	.byte	0x00, 0xf0, 0x21, 0x00


	//----- nvinfo : EIATTR_SPARSE_MMA_MASK
	.align		4
.L_202:
        /*0068*/ 	.byte	0x03, 0x50
        /*006a*/ 	.short	0x0000


	//----- nvinfo : EIATTR_MAXREG_COUNT
	.align		4
        /*006c*/ 	.byte	0x03, 0x1b
        /*006e*/ 	.short	0x00ff


	//----- nvinfo : EIATTR_NUM_BARRIERS
	.align		4
        /*0070*/ 	.byte	0x02, 0x4c
        /*0072*/ 	.byte	0x01
	.zero		1


	//----- nvinfo : EIATTR_MERCURY_ISA_VERSION
	.align		4
        /*0074*/ 	.byte	0x03, 0x5f
        /*0076*/ 	.short	0x0101


	//----- nvinfo : EIATTR_COOP_GROUP_MASK_REGIDS
	.align		4
        /*0078*/ 	.byte	0x04, 0x29
        /*007a*/ 	.short	(.L_204 - .L_203)


	//   ....[0]....
.L_203:
        /*007c*/ 	.word	0xffffffff


	//   ....[1]....
        /*0080*/ 	.word	0xffffffff


	//   ....[2]....
        /*0084*/ 	.word	0xffffffff


	//   ....[3]....
        /*0088*/ 	.word	0xffffffff


	//   ....[4]....
        /*008c*/ 	.word	0xffffffff


	//   ....[5]....
        /*0090*/ 	.word	0xffffffff


	//   ....[6]....
        /*0094*/ 	.word	0xffffffff


	//   ....[7]....
        /*0098*/ 	.word	0xffffffff


	//   ....[8]....
        /*009c*/ 	.word	0xffffffff


	//   ....[9]....
        /*00a0*/ 	.word	0xffffffff


	//   ....[10]....
        /*00a4*/ 	.word	0xffffffff


	//   ....[11]....
        /*00a8*/ 	.word	0xffffffff


	//   ....[12]....
        /*00ac*/ 	.word	0xffffffff


	//   ....[13]....
        /*00b0*/ 	.word	0xffffffff


	//   ....[14]....
        /*00b4*/ 	.word	0xffffffff


	//----- nvinfo : EIATTR_COOP_GROUP_INSTR_OFFSETS
	.align		4
.L_204:
        /*00b8*/ 	.byte	0x04, 0x28
        /*00ba*/ 	.short	(.L_206 - .L_205)


	//   ....[0]....
.L_205:
        /*00bc*/ 	.word	0x00000850


	//   ....[1]....
        /*00c0*/ 	.word	0x000008b0


	//   ....[2]....
        /*00c4*/ 	.word	0x00000910


	//   ....[3]....
        /*00c8*/ 	.word	0x00000970


	//   ....[4]....
        /*00cc*/ 	.word	0x000009d0


	//   ....[5]....
        /*00d0*/ 	.word	0x00000b60


	//   ....[6]....
        /*00d4*/ 	.word	0x00000c00


	//   ....[7]....
        /*00d8*/ 	.word	0x00000c80


	//   ....[8]....
        /*00dc*/ 	.word	0x00000ce0


	//   ....[9]....
        /*00e0*/ 	.word	0x00000d20


	//   ....[10]....
        /*00e4*/ 	.word	0x00001b90


	//   ....[11]....
        /*00e8*/ 	.word	0x00001bf0


	//   ....[12]....
        /*00ec*/ 	.word	0x00001c50


	//   ....[13]....
        /*00f0*/ 	.word	0x00001cb0


	//   ....[14]....
        /*00f4*/ 	.word	0x00001d10


	//----- nvinfo : EIATTR_VRC_CTA_INIT_COUNT
	.align		4
.L_206:
        /*00f8*/ 	.byte	0x02, 0x4a
	.zero		1
	.zero		1


	//----- nvinfo : EIATTR_EXIT_INSTR_OFFSETS
	.align		4
        /*00fc*/ 	.byte	0x04, 0x1c
        /*00fe*/ 	.short	(.L_208 - .L_207)


	//   ....[0]....
.L_207:
        /*0100*/ 	.word	0x000000a0


	//   ....[1]....
        /*0104*/ 	.word	0x000000e0


	//   ....[2]....
        /*0108*/ 	.word	0x00001e20


	//   ....[3]....
        /*010c*/ 	.word	0x00001e70


	//----- nvinfo : EIATTR_MAX_THREADS
	.align		4
.L_208:
        /*0110*/ 	.byte	0x04, 0x05
        /*0112*/ 	.short	(.L_210 - .L_209)
.L_209:
        /*0114*/ 	.word	0x00000100
        /*0118*/ 	.word	0x00000001
        /*011c*/ 	.word	0x00000001


	//----- nvinfo : EIATTR_CRS_STACK_SIZE
	.align		4
.L_210:
        /*0120*/ 	.byte	0x04, 0x1e
        /*0122*/ 	.short	(.L_212 - .L_211)
.L_211:
        /*0124*/ 	.word	0x00000000


	//----- nvinfo : EIATTR_CBANK_PARAM_SIZE
	.align		4
.L_212:
        /*0128*/ 	.byte	0x03, 0x19
        /*012a*/ 	.short	0x0021


	//----- nvinfo : EIATTR_PARAM_CBANK
	.align		4
        /*012c*/ 	.byte	0x04, 0x0a
        /*012e*/ 	.short	(.L_214 - .L_213)
	.align		4
.L_213:
        /*0130*/ 	.word	index@(.nv.constant0._ZN3cub18CUB_300001_SM_10006detail6reduce28DeviceReduceSingleTileKernelINS2_10policy_hubIjyN4cuda3std3__44plusIjEEE10Policy1000EN6thrust24THRUST_300001_SM_1000_NS6detail15normal_iteratorINSD_10device_ptrIjEEEEPjyS9_jjNS7_10__identityEEEvT0_T1_T2_T3_T4_T6_)
        /*0134*/ 	.short	0x0380
        /*0136*/ 	.short	0x0021


	//----- nvinfo : EIATTR_SW_WAR
	.align		4
.L_214:
        /*0138*/ 	.byte	0x04, 0x36
        /*013a*/ 	.short	(.L_216 - .L_215)
.L_215:
        /*013c*/ 	.word	0x00000008
.L_216:


//--------------------- .nv.info._ZN3cub18CUB_300001_SM_10006detail6reduce28DeviceReduceSingleTileKernelINS2_10policy_hubIjjN4cuda3std3__44plusIjEEE10Policy1000EPjSC_iS9_jjNS7_10__identityEEEvT0_T1_T2_T3_T4_T6_ --------------------------
	.section	.nv.info._ZN3cub18CUB_300001_SM_10006detail6reduce28DeviceReduceSingleTileKernelINS2_10policy_hubIjjN4cuda3std3__44plusIjEEE10Policy1000EPjSC_iS9_jjNS7_10__identityEEEvT0_T1_T2_T3_T4_T6_,"",@"SHT_CUDA_INFO"
	.sectionflags	@""
	.align	4


	//----- nvinfo : EIATTR_CUDA_API_VERSION
	.align		4
        /*0000*/ 	.byte	0x04, 0x37
        /*0002*/ 	.short	(.L_218 - .L_217)
.L_217:
        /*0004*/ 	.word	0x00000082


	//----- nvinfo : EIATTR_KPARAM_INFO
	.align		4
.L_218:
        /*0008*/ 	.byte	0x04, 0x17
        /*000a*/ 	.short	(.L_220 - .L_219)
.L_219:
        /*000c*/ 	.word	0x00000000
        /*0010*/ 	.short	0x0005
        /*0012*/ 	.short	0x001c
        /*0014*/ 	.byte	0x00, 0xf0, 0x05, 0x00


	//----- nvinfo : EIATTR_KPARAM_INFO
	.align		4
.L_220:
        /*0018*/ 	.byte	0x04, 0x17
        /*001a*/ 	.short	(.L_222 - .L_221)
.L_221:
        /*001c*/ 	.word	0x00000000
        /*0020*/ 	.short	0x0004
        /*0022*/ 	.short	0x0018
        /*0024*/ 	.byte	0x00, 0xf0, 0x11, 0x00


	//----- nvinfo : EIATTR_KPARAM_INFO
	.align		4
.L_222:
        /*0028*/ 	.byte	0x04, 0x17
        /*002a*/ 	.short	(.L_224 - .L_223)
.L_223:
        /*002c*/ 	.word	0x00000000
        /*0030*/ 	.short	0x0003
        /*0032*/ 	.short	0x0014
        /*0034*/ 	.byte	0x00, 0xf0, 0x05, 0x00


	//----- nvinfo : EIATTR_KPARAM_INFO
	.align		4
.L_224:
        /*0038*/ 	.byte	0x04, 0x17
        /*003a*/ 	.short	(.L_226 - .L_225)
.L_225:
        /*003c*/ 	.word	0x00000000
        /*0040*/ 	.short	0x0002
        /*0042*/ 	.short	0x0010
        /*0044*/ 	.byte	0x00, 0xf0, 0x11, 0x00


	//----- nvinfo : EIATTR_KPARAM_INFO
	.align		4
.L_226:
        /*0048*/ 	.byte	0x04, 0x17
        /*004a*/ 	.short	(.L_228 - .L_227)
.L_227:
        /*004c*/ 	.word	0x00000000
        /*0050*/ 	.short	0x0001
        /*0052*/ 	.short	0x0008
        /*0054*/ 	.byte	0x00, 0xf5, 0x21, 0x00


	//----- nvinfo : EIATTR_KPARAM_INFO
	.align		4
.L_228:
        /*0058*/ 	.byte	0x04, 0x17
        /*005a*/ 	.short	(.L_230 - .L_229)
.L_229:
        /*005c*/ 	.word	0x00000000
        /*0060*/ 	.short	0x0000
        /*0062*/ 	.short	0x0000
        /*0064*/ 	.byte	0x00, 0xf5, 0x21, 0x00


	//----- nvinfo : EIATTR_SPARSE_MMA_MASK
	.align		4
.L_230:
        /*0068*/ 	.byte	0x03, 0x50
        /*006a*/ 	.short	0x0000


	//----- nvinfo : EIATTR_MAXREG_COUNT
	.align		4
        /*006c*/ 	.byte	0x03, 0x1b
        /*006e*/ 	.short	0x00ff


	//----- nvinfo : EIATTR_NUM_BARRIERS
	.align		4
        /*0070*/ 	.byte	0x02, 0x4c
        /*0072*/ 	.byte	0x01
	.zero		1


	//----- nvinfo : EIATTR_MERCURY_ISA_VERSION
	.align		4
        /*0074*/ 	.byte	0x03, 0x5f
        /*0076*/ 	.short	0x0101


	//----- nvinfo : EIATTR_COOP_GROUP_MASK_REGIDS
	.align		4
        /*0078*/ 	.byte	0x04, 0x29
        /*007a*/ 	.short	(.L_232 - .L_231)


	//   ....[0]....
.L_231:
        /*007c*/ 	.word	0xffffffff


	//   ....[1]....
        /*0080*/ 	.word	0xffffffff


	//   ....[2]....
        /*0084*/ 	.word	0xffffffff


	//   ....[3]....
        /*0088*/ 	.word	0xffffffff


	//   ....[4]....
        /*008c*/ 	.word	0xffffffff


	//   ....[5]....
        /*0090*/ 	.word	0xffffffff


	//   ....[6]....
        /*0094*/ 	.word	0xffffffff


	//   ....[7]....
        /*0098*/ 	.word	0xffffffff


	//   ....[8]....
        /*009c*/ 	.word	0xffffffff


	//   ....[9]....
        /*00a0*/ 	.word	0xffffffff


	//   ....[10]....
        /*00a4*/ 	.word	0xffffffff


	//   ....[11]....
        /*00a8*/ 	.word	0xffffffff


	//   ....[12]....
        /*00ac*/ 	.word	0xffffffff


	//   ....[13]....
        /*00b0*/ 	.word	0xffffffff


	//   ....[14]....
        /*00b4*/ 	.word	0xffffffff


	//   ....[15]....
        /*00b8*/ 	.word	0xffffffff


	//   ....[16]....
        /*00bc*/ 	.word	0xffffffff


	//   ....[17]....
        /*00c0*/ 	.word	0xffffffff


	//   ....[18]....
        /*00c4*/ 	.word	0xffffffff


	//   ....[19]....
        /*00c8*/ 	.word	0xffffffff


	//   ....[20]....
        /*00cc*/ 	.word	0xffffffff


	//   ....[21]....
        /*00d0*/ 	.word	0xffffffff


	//   ....[22]....
        /*00d4*/ 	.word	0xffffffff


	//   ....[23]....
        /*00d8*/ 	.word	0xffffffff


	//   ....[24]....
        /*00dc*/ 	.word	0xffffffff


	//   ....[25]....
        /*00e0*/ 	.word	0xffffffff


	//   ....[26]....
        /*00e4*/ 	.word	0xffffffff


	//   ....[27]....
        /*00e8*/ 	.word	0xffffffff


	//   ....[28]....
        /*00ec*/ 	.word	0xffffffff


	//   ....[29]....
        /*00f0*/ 	.word	0xffffffff


	//----- nvinfo : EIATTR_COOP_GROUP_INSTR_OFFSETS
	.align		4
.L_232:
        /*00f4*/ 	.byte	0x04, 0x28
        /*00f6*/ 	.short	(.L_234 - .L_233)


	//   ....[0]....
.L_233:
        /*00f8*/ 	.word	0x00000890


	//   ....[1]....
        /*00fc*/ 	.word	0x000008f0


	//   ....[2]....
        /*0100*/ 	.word	0x00000940


	//   ....[3]....
        /*0104*/ 	.word	0x000009b0


	//   ....[4]....
        /*0108*/ 	.word	0x00000a10


	//   ....[5]....
        /*010c*/ 	.word	0x00000ba0


	//   ....[6]....
        /*0110*/ 	.word	0x00000c40


	//   ....[7]....
        /*0114*/ 	.word	0x00000cc0


	//   ....[8]....
        /*0118*/ 	.word	0x00000d20


	//   ....[9]....
        /*011c*/ 	.word	0x00000d60


	//   ....[10]....
        /*0120*/ 	.word	0x000019d0


	//   ....[11]....
        /*0124*/ 	.word	0x00001a30


	//   ....[12]....
        /*0128*/ 	.word	0x00001a90


	//   ....[13]....
        /*012c*/ 	.word	0x00001af0


	//   ....[14]....
        /*0130*/ 	.word	0x00001b50


	//   ....[15]....
        /*0134*/ 	.word	0x000023f0


	//   ....[16]....
        /*0138*/ 	.word	0x00002450


	//   ....[17]....
        /*013c*/ 	.word	0x000024a0


	//   ....[18]....
        /*0140*/ 	.word	0x00002510


	//   ....[19]....
        /*0144*/ 	.word	0x00002570


	//   ....[20]....
        /*0148*/ 	.word	0x00002700


	//   ....[21]....
        /*014c*/ 	.word	0x00002790


	//   ....[22]....
        /*0150*/ 	.word	0x000027e0


	//   ....[23]....
        /*0154*/ 	.word	0x00002850


	//   ....[24]....
        /*0158*/ 	.word	0x000028c0


	//   ....[25]....
        /*015c*/ 	.word	0x000036a0


	//   ....[26]....
        /*0160*/ 	.word	0x00003700


	//   ....[27]....
        /*0164*/ 	.word	0x00003760


	//   ....[28]....
        /*0168*/ 	.word	0x000037c0


	//   ....[29]....
        /*016c*/ 	.word	0x00003820


	//----- nvinfo : EIATTR_VRC_CTA_INIT_COUNT
	.align		4
.L_234:
        /*0170*/ 	.byte	0x02, 0x4a
	.zero		1
	.zero		1


	//----- nvinfo : EIATTR_EXIT_INSTR_OFFSETS
	.align		4
        /*0174*/ 	.byte	0x04, 0x1c
        /*0176*/ 	.short	(.L_236 - .L_235)


	//   ....[0]....
.L_235:
        /*0178*/ 	.word	0x00000080


	//   ....[1]....
        /*017c*/ 	.word	0x000000c0


	//   ....[2]....
        /*0180*/ 	.word	0x00003940


	//   ....[3]....
        /*0184*/ 	.word	0x00003990


	//----- nvinfo : EIATTR_MAX_THREADS
	.align		4
.L_236:
        /*0188*/ 	.byte	0x04, 0x05
        /*018a*/ 	.short	(.L_238 - .L_237)
.L_237:
        /*018c*/ 	.word	0x00000100
        /*0190*/ 	.word	0x00000001
        /*0194*/ 	.word	0x00000001


	//----- nvinfo : EIATTR_CRS_STACK_SIZE
	.align		4
.L_238:
        /*0198*/ 	.byte	0x04, 0x1e
        /*019a*/ 	.short	(.L_240 - .L_239)
.L_239:
        /*019c*/ 	.word	0x00000000


	//----- nvinfo : EIATTR_CBANK_PARAM_SIZE
	.align		4
.L_240:
        /*01a0*/ 	.byte	0x03, 0x19
        /*01a2*/ 	.short	0x001d


	//----- nvinfo : EIATTR_PARAM_CBANK
	.align		4
        /*01a4*/ 	.byte	0x04, 0x0a
        /*01a6*/ 	.short	(.L_242 - .L_241)
	.align		4
.L_241:
        /*01a8*/ 	.word	index@(.nv.constant0._ZN3cub18CUB_300001_SM_10006detail6reduce28DeviceReduceSingleTileKernelINS2_10policy_hubIjjN4cuda3std3__44plusIjEEE10Policy1000EPjSC_iS9_jjNS7_10__identityEEEvT0_T1_T2_T3_T4_T6_)
        /*01ac*/ 	.short	0x0380
        /*01ae*/ 	.short	0x001d


	//----- nvinfo : EIATTR_SW_WAR
	.align		4
.L_242:
        /*01b0*/ 	.byte	0x04, 0x36
        /*01b2*/ 	.short	(.L_244 - .L_243)
.L_243:
        /*01b4*/ 	.word	0x00000008
.L_244:


//--------------------- .nv.info._ZN3cub18CUB_300001_SM_10006detail6reduce18DeviceReduceKernelINS2_10policy_hubIjjN4cuda3std3__44plusIjEEE10Policy1000EN6thrust24THRUST_300001_SM_1000_NS6detail15normal_iteratorINSD_10device_ptrIjEEEEjS9_jNS7_10__identityEEEvT0_PT3_T1_NS0_13GridEvenShareISN_EET2_T4_ --------------------------
	.section	.nv.info._ZN3cub18CUB_300001_SM_10006detail6reduce18DeviceReduceKernelINS2_10policy_hubIjjN4cuda3std3__44plusIjEEE10Policy1000EN6thrust24THRUST_300001_SM_1000_NS6detail15normal_iteratorINSD_10device_ptrIjEEEEjS9_jNS7_10__identityEEEvT0_PT3_T1_NS0_13GridEvenShareISN_EET2_T4_,"",@"SHT_CUDA_INFO"
	.sectionflags	@""
	.align	4


	//----- nvinfo : EIATTR_CUDA_API_VERSION
	.align		4
        /*0000*/ 	.byte	0x04, 0x37
        /*0002*/ 	.short	(.L_246 - .L_245)
.L_245:
        /*0004*/ 	.word	0x00000082


	//----- nvinfo : EIATTR_KPARAM_INFO
	.align		4
.L_246:
        /*0008*/ 	.byte	0x04, 0x17
        /*000a*/ 	.short	(.L_248 - .L_247)
.L_247:
        /*000c*/ 	.word	0x00000000
        /*0010*/ 	.short	0x0005
        /*0012*/ 	.short	0x003d
        /*0014*/ 	.byte	0x00, 0xf0, 0x05, 0x00


	//----- nvinfo : EIATTR_KPARAM_INFO
	.align		4
.L_248:
        /*0018*/ 	.byte	0x04, 0x17
        /*001a*/ 	.short	(.L_250 - .L_249)
.L_249:
        /*001c*/ 	.word	0x00000000
        /*0020*/ 	.short	0x0004
        /*0022*/ 	.short	0x003c
        /*0024*/ 	.byte	0x00, 0xf0, 0x05, 0x00


	//----- nvinfo : EIATTR_KPARAM_INFO
	.align		4
.L_250:
        /*0028*/ 	.byte	0x04, 0x17
        /*002a*/ 	.short	(.L_252 - .L_251)
.L_251:
        /*002c*/ 	.word	0x00000000
        /*0030*/ 	.short	0x0003
        /*0032*/ 	.short	0x0014
        /*0034*/ 	.byte	0x00, 0xf0, 0xa1, 0x00


	//----- nvinfo : EIATTR_KPARAM_INFO
	.align		4
.L_252:
        /*0038*/ 	.byte	0x04, 0x17
        /*003a*/ 	.short	(.L_254 - .L_253)
.L_253:
        /*003c*/ 	.word	0x00000000
        /*0040*/ 	.short	0x0002
        /*0042*/ 	.short	0x0010
        /*0044*/ 	.byte	0x00, 0xf0, 0x11, 0x00


	//----- nvinfo : EIATTR_KPARAM_INFO
	.align		4
.L_254:
        /*0048*/ 	.byte	0x04, 0x17
        /*004a*/ 	.short	(.L_256 - .L_255)
.L_255:
        /*004c*/ 	.word	0x00000000
        /*0050*/ 	.short	0x0001
        /*0052*/ 	.short	0x0008
        /*0054*/ 	.byte	0x00, 0xf5, 0x21, 0x00


	//----- nvinfo : EIATTR_KPARAM_INFO
	.align		4
.L_256:
        /*0058*/ 	.byte	0x04, 0x17
        /*005a*/ 	.short	(.L_258 - .L_257)
.L_257:
        /*005c*/ 	.word	0x00000000
        /*0060*/ 	.short	0x0000
        /*0062*/ 	.short	0x0000
        /*0064*/ 	.byte	0x00, 0xf0, 0x21, 0x00


	//----- nvinfo : EIATTR_SPARSE_MMA_MASK
	.align		4
.L_258:
        /*0068*/ 	.byte	0x03, 0x50
        /*006a*/ 	.short	0x0000


	//----- nvinfo : EIATTR_MAXREG_COUNT
	.align		4
        /*006c*/ 	.byte	0x03, 0x1b
        /*006e*/ 	.short	0x00ff


	//----- nvinfo : EIATTR_NUM_BARRIERS
	.align		4
        /*0070*/ 	.byte	0x02, 0x4c
        /*0072*/ 	.byte	0x01
	.zero		1


	//----- nvinfo : EIATTR_MERCURY_ISA_VERSION
	.align		4
        /*0074*/ 	.byte	0x03, 0x5f
        /*0076*/ 	.short	0x0101


	//----- nvinfo : EIATTR_COOP_GROUP_MASK_REGIDS
	.align		4
        /*0078*/ 	.byte	0x04, 0x29
        /*007a*/ 	.short	(.L_260 - .L_259)


	//   ....[0]....
.L_259:
        /*007c*/ 	.word	0xffffffff


	//   ....[1]....
        /*0080*/ 	.word	0xffffffff


	//   ....[2]....
        /*0084*/ 	.word	0xffffffff


	//   ....[3]....
        /*0088*/ 	.word	0xffffffff


	//   ....[4]....
        /*008c*/ 	.word	0xffffffff


	//   ....[5]....
        /*0090*/ 	.word	0xffffffff


	//   ....[6]....
        /*0094*/ 	.word	0xffffffff


	//   ....[7]....
        /*0098*/ 	.word	0xffffffff


	//   ....[8]....
        /*009c*/ 	.word	0xffffffff


	//   ....[9]....
        /*00a0*/ 	.word	0xffffffff


	//   ....[10]....
        /*00a4*/ 	.word	0xffffffff


	//   ....[11]....
        /*00a8*/ 	.word	0xffffffff


	//   ....[12]....
        /*00ac*/ 	.word	0xffffffff


	//   ....[13]....
        /*00b0*/ 	.word	0xffffffff


	//   ....[14]....
        /*00b4*/ 	.word	0xffffffff


	//----- nvinfo : EIATTR_COOP_GROUP_INSTR_OFFSETS
	.align		4
.L_260:
        /*00b8*/ 	.byte	0x04, 0x28
        /*00ba*/ 	.short	(.L_262 - .L_261)


	//   ....[0]....
.L_261:
        /*00bc*/ 	.word	0x00000b10


	//   ....[1]....
        /*00c0*/ 	.word	0x00000b70


	//   ....[2]....
        /*00c4*/ 	.word	0x00000bd0


	//   ....[3]....
        /*00c8*/ 	.word	0x00000c30


	//   ....[4]....
        /*00cc*/ 	.word	0x00000c90


	//   ....[5]....
        /*00d0*/ 	.word	0x00000e20


	//   ....[6]....
        /*00d4*/ 	.word	0x00000ec0


	//   ....[7]....
        /*00d8*/ 	.word	0x00000f20


	//   ....[8]....
        /*00dc*/ 	.word	0x00000f80


	//   ....[9]....
        /*00e0*/ 	.word	0x00000fe0


	//   ....[10]....
        /*00e4*/ 	.word	0x00002100


	//   ....[11]....
        /*00e8*/ 	.word	0x00002170


	//   ....[12]....
        /*00ec*/ 	.word	0x000021c0


	//   ....[13]....
        /*00f0*/ 	.word	0x00002210


	//   ....[14]....
        /*00f4*/ 	.word	0x00002280


	//----- nvinfo : EIATTR_VRC_CTA_INIT_COUNT
	.align		4
.L_262:
        /*00f8*/ 	.byte	0x02, 0x4a
	.zero		1
	.zero		1


	//----- nvinfo : EIATTR_EXIT_INSTR_OFFSETS
	.align		4
        /*00fc*/ 	.byte	0x04, 0x1c
        /*00fe*/ 	.short	(.L_264 - .L_263)


	//   ....[0]....
.L_263:
        /*0100*/ 	.word	0x000023b0


	//   ....[1]....
        /*0104*/ 	.word	0x000023f0


	//----- nvinfo : EIATTR_MAX_THREADS
	.align		4
.L_264:
        /*0108*/ 	.byte	0x04, 0x05
        /*010a*/ 	.short	(.L_266 - .L_265)
.L_265:
        /*010c*/ 	.word	0x00000100
        /*0110*/ 	.word	0x00000001
        /*0114*/ 	.word	0x00000001


	//----- nvinfo : EIATTR_CRS_STACK_SIZE
	.align		4
.L_266:
        /*0118*/ 	.byte	0x04, 0x1e
        /*011a*/ 	.short	(.L_268 - .L_267)
.L_267:
        /*011c*/ 	.word	0x00000000


	//----- nvinfo : EIATTR_CBANK_PARAM_SIZE
	.align		4
.L_268:
        /*0120*/ 	.byte	0x03, 0x19
        /*0122*/ 	.short	0x003e


	//----- nvinfo : EIATTR_PARAM_CBANK
	.align		4
        /*0124*/ 	.byte	0x04, 0x0a
        /*0126*/ 	.short	(.L_270 - .L_269)
	.align		4
.L_269:
        /*0128*/ 	.word	index@(.nv.constant0._ZN3cub18CUB_300001_SM_10006detail6reduce18DeviceReduceKernelINS2_10policy_hubIjjN4cuda3std3__44plusIjEEE10Policy1000EN6thrust24THRUST_300001_SM_1000_NS6detail15normal_iteratorINSD_10device_ptrIjEEEEjS9_jNS7_10__identityEEEvT0_PT3_T1_NS0_13GridEvenShareISN_EET2_T4_)
        /*012c*/ 	.short	0x0380
        /*012e*/ 	.short	0x003e


	//----- nvinfo : EIATTR_SW_WAR
	.align		4
.L_270:
        /*0130*/ 	.byte	0x04, 0x36
        /*0132*/ 	.short	(.L_272 - .L_271)
.L_271:
        /*0134*/ 	.word	0x00000008
.L_272:


//--------------------- .nv.info._ZN3cub18CUB_300001_SM_10006detail6reduce28DeviceReduceSingleTileKernelINS2_10policy_hubIjjN4cuda3std3__44plusIjEEE10Policy1000EN6thrust24THRUST_300001_SM_1000_NS6detail15normal_iteratorINSD_10device_ptrIjEEEEPjjS9_jjNS7_10__identityEEEvT0_T1_T2_T3_T4_T6_ --------------------------
	.section	.nv.info._ZN3cub18CUB_300001_SM_10006detail6reduce28DeviceReduceSingleTileKernelINS2_10policy_hubIjjN4cuda3std3__44plusIjEEE10Policy1000EN6thrust24THRUST_300001_SM_1000_NS6detail15normal_iteratorINSD_10device_ptrIjEEEEPjjS9_jjNS7_10__identityEEEvT0_T1_T2_T3_T4_T6_,"",@"SHT_CUDA_INFO"
	.sectionflags	@""
	.align	4


	//----- nvinfo : EIATTR_CUDA_API_VERSION
	.align		4
        /*0000*/ 	.byte	0x04, 0x37
        /*0002*/ 	.short	(.L_274 - .L_273)
.L_273:
        /*0004*/ 	.word	0x00000082


	//----- nvinfo : EIATTR_KPARAM_INFO
	.align		4
.L_274:
        /*0008*/ 	.byte	0x04, 0x17
        /*000a*/ 	.short	(.L_276 - .L_275)
.L_275:
        /*000c*/ 	.word	0x00000000
        /*0010*/ 	.short	0x0005
        /*0012*/ 	.short	0x001c
        /*0014*/ 	.byte	0x00, 0xf0, 0x05, 0x00


	//----- nvinfo : EIATTR_KPARAM_INFO
	.align		4
.L_276:
        /*0018*/ 	.byte	0x04, 0x17
        /*001a*/ 	.short	(.L_278 - .L_277)
.L_277:
        /*001c*/ 	.word	0x00000000
        /*0020*/ 	.short	0x0004
        /*0022*/ 	.short	0x0018
        /*0024*/ 	.byte	0x00, 0xf0, 0x11, 0x00


	//----- nvinfo : EIATTR_KPARAM_INFO
	.align		4
.L_278:
        /*0028*/ 	.byte	0x04, 0x17
        /*002a*/ 	.short	(.L_280 - .L_279)
.L_279:
        /*002c*/ 	.word	0x00000000
        /*0030*/ 	.short	0x0003
        /*0032*/ 	.short	0x0014
        /*0034*/ 	.byte	0x00, 0xf0, 0x05, 0x00


	//----- nvinfo : EIATTR_KPARAM_INFO
	.align		4
.L_280:
        /*0038*/ 	.byte	0x04, 0x17
        /*003a*/ 	.short	(.L_282 - .L_281)
.L_281:
        /*003c*/ 	.word	0x00000000
        /*0040*/ 	.short	0x0002
        /*0042*/ 	.short	0x0010
        /*0044*/ 	.byte	0x00, 0xf0, 0x11, 0x00


	//----- nvinfo : EIATTR_KPARAM_INFO
	.align		4
.L_282:
        /*0048*/ 	.byte	0x04, 0x17
        /*004a*/ 	.short	(.L_284 - .L_283)
.L_283:
        /*004c*/ 	.word	0x00000000
        /*0050*/ 	.short	0x0001
        /*0052*/ 	.short	0x0008
        /*0054*/ 	.byte	0x00, 0xf5, 0x21, 0x00


	//----- nvinfo : EIATTR_KPARAM_INFO
	.align		4
.L_284:
        /*0058*/ 	.byte	0x04, 0x17
        /*005a*/ 	.short	(.L_286 - .L_285)
.L_285:
        /*005c*/ 	.word	0x00000000
        /*0060*/ 	.short	0x0000
        /*0062*/ 	.short	0x0000
        /*0064*/ 	.byte	0x00, 0xf0, 0x21, 0x00


	//----- nvinfo : EIATTR_SPARSE_MMA_MASK
	.align		4
.L_286:
        /*0068*/ 	.byte	0x03, 0x50
        /*006a*/ 	.short	0x0000


	//----- nvinfo : EIATTR_MAXREG_COUNT
	.align		4
        /*006c*/ 	.byte	0x03, 0x1b
        /*006e*/ 	.short	0x00ff


	//----- nvinfo : EIATTR_NUM_BARRIERS
	.align		4
        /*0070*/ 	.byte	0x02, 0x4c
        /*0072*/ 	.byte	0x01
	.zero		1


	//----- nvinfo : EIATTR_MERCURY_ISA_VERSION
	.align		4
        /*0074*/ 	.byte	0x03, 0x5f
        /*0076*/ 	.short	0x0101


	//----- nvinfo : EIATTR_COOP_GROUP_MASK_REGIDS
	.align		4
        /*0078*/ 	.byte	0x04, 0x29
        /*007a*/ 	.short	(.L_288 - .L_287)


	//   ....[0]....
.L_287:
        /*007c*/ 	.word	0xffffffff


	//   ....[1]....
        /*0080*/ 	.word	0xffffffff


	//   ....[2]....
        /*0084*/ 	.word	0xffffffff


	//   ....[3]....
        /*0088*/ 	.word	0xffffffff


	//   ....[4]....
        /*008c*/ 	.word	0xffffffff


	//   ....[5]....
        /*0090*/ 	.word	0xffffffff


	//   ....[6]....
        /*0094*/ 	.word	0xffffffff


	//   ....[7]....
        /*0098*/ 	.word	0xffffffff


	//   ....[8]....
        /*009c*/ 	.word	0xffffffff


	//   ....[9]....
        /*00a0*/ 	.word	0xffffffff


	//   ....[10]....
        /*00a4*/ 	.word	0xffffffff


	//   ....[11]....
        /*00a8*/ 	.word	0xffffffff


	//   ....[12]....
        /*00ac*/ 	.word	0xffffffff


	//   ....[13]....
        /*00b0*/ 	.word	0xffffffff


	//   ....[14]....
        /*00b4*/ 	.word	0xffffffff


	//----- nvinfo : EIATTR_COOP_GROUP_INSTR_OFFSETS
	.align		4
.L_288:
        /*00b8*/ 	.byte	0x04, 0x28
        /*00ba*/ 	.short	(.L_290 - .L_289)


	//   ....[0]....
.L_289:
        /*00bc*/ 	.word	0x00000830


	//   ....[1]....
        /*00c0*/ 	.word	0x00000890


	//   ....[2]....
        /*00c4*/ 	.word	0x000008f0


	//   ....[3]....
        /*00c8*/ 	.word	0x00000950


	//   ....[4]....
        /*00cc*/ 	.word	0x000009b0


	//   ....[5]....
        /*00d0*/ 	.word	0x00000b40


	//   ....[6]....
        /*00d4*/ 	.word	0x00000be0


	//   ....[7]....
        /*00d8*/ 	.word	0x00000c60


	//   ....[8]....
        /*00dc*/ 	.word	0x00000cc0


	//   ....[9]....
        /*00e0*/ 	.word	0x00000d00


	//   ....[10]....
        /*00e4*/ 	.word	0x00001cc0


	//   ....[11]....
        /*00e8*/ 	.word	0x00001d20


	//   ....[12]....
        /*00ec*/ 	.word	0x00001d80


	//   ....[13]....
        /*00f0*/ 	.word	0x00001de0


	//   ....[14]....
        /*00f4*/ 	.word	0x00001e40


	//----- nvinfo : EIATTR_VRC_CTA_INIT_COUNT
	.align		4
.L_290:
        /*00f8*/ 	.byte	0x02, 0x4a
	.zero		1
	.zero		1


	//----- nvinfo : EIATTR_EXIT_INSTR_OFFSETS
	.align		4
        /*00fc*/ 	.byte	0x04, 0x1c
        /*00fe*/ 	.short	(.L_292 - .L_291)


	//   ....[0]....
.L_291:
        /*0100*/ 	.word	0x00000080


	//   ....[1]....
        /*0104*/ 	.word	0x000000c0


	//   ....[2]....
        /*0108*/ 	.word	0x00001f60


	//   ....[3]....
        /*010c*/ 	.word	0x00001fb0


	//----- nvinfo : EIATTR_MAX_THREADS
	.align		4
.L_292:
        /*0110*/ 	.byte	0x04, 0x05
        /*0112*/ 	.short	(.L_294 - .L_293)
.L_293:
        /*0114*/ 	.word	0x00000100
        /*0118*/ 	.word	0x00000001
        /*011c*/ 	.word	0x00000001


	//----- nvinfo : EIATTR_CRS_STACK_SIZE
	.align		4
.L_294:
        /*0120*/ 	.byte	0x04, 0x1e
        /*0122*/ 	.short	(.L_296 - .L_295)
.L_295:
        /*0124*/ 	.word	0x00000000


	//----- nvinfo : EIATTR_CBANK_PARAM_SIZE
	.align		4
.L_296:
        /*0128*/ 	.byte	0x03, 0x19
        /*012a*/ 	.short	0x001d


	//----- nvinfo : EIATTR_PARAM_CBANK
	.align		4
        /*012c*/ 	.byte	0x04, 0x0a
        /*012e*/ 	.short	(.L_298 - .L_297)
	.align		4
.L_297:
        /*0130*/ 	.word	index@(.nv.constant0._ZN3cub18CUB_300001_SM_10006detail6reduce28DeviceReduceSingleTileKernelINS2_10policy_hubIjjN4cuda3std3__44plusIjEEE10Policy1000EN6thrust24THRUST_300001_SM_1000_NS6detail15normal_iteratorINSD_10device_ptrIjEEEEPjjS9_jjNS7_10__identityEEEvT0_T1_T2_T3_T4_T6_)
        /*0134*/ 	.short	0x0380
        /*0136*/ 	.short	0x001d


	//----- nvinfo : EIATTR_SW_WAR
	.align		4
.L_298:
        /*0138*/ 	.byte	0x04, 0x36
        /*013a*/ 	.short	(.L_300 - .L_299)
.L_299:
        /*013c*/ 	.word	0x00000008
.L_300:


//--------------------- .nv.info._ZN3cub18CUB_300001_SM_10006detail6reduce28DeviceReduceSingleTileKernelINS2_10policy_hubIiyN4cuda3std3__44plusIiEEE10Policy1000EPiSC_iS9_iiNS7_10__identityEEEvT0_T1_T2_T3_T4_T6_ --------------------------
	.section	.nv.info._ZN3cub18CUB_300001_SM_10006detail6reduce28DeviceReduceSingleTileKernelINS2_10policy_hubIiyN4cuda3std3__44plusIiEEE10Policy1000EPiSC_iS9_iiNS7_10__identityEEEvT0_T1_T2_T3_T4_T6_,"",@"SHT_CUDA_INFO"
	.sectionflags	@""
	.align	4


	//----- nvinfo : EIATTR_CUDA_API_VERSION
	.align		4
        /*0000*/ 	.byte	0x04, 0x37
        /*0002*/ 	.short	(.L_302 - .L_301)
.L_301:
        /*0004*/ 	.word	0x00000082


	//----- nvinfo : EIATTR_KPARAM_INFO
	.align		4
.L_302:
        /*0008*/ 	.byte	0x04, 0x17
        /*000a*/ 	.short	(.L_304 - .L_303)
.L_303:
        /*000c*/ 	.word	0x00000000
        /*0010*/ 	.short	0x0005
        /*0012*/ 	.short	0x001c
        /*0014*/ 	.byte	0x00, 0xf0, 0x05, 0x00


	//----- nvinfo : EIATTR_KPARAM_INFO
	.align		4
.L_304:
        /*0018*/ 	.byte	0x04, 0x17
        /*001a*/ 	.short	(.L_306 - .L_305)
.L_305:
        /*001c*/ 	.word	0x00000000
        /*0020*/ 	.short	0x0004
        /*0022*/ 	.short	0x0018
        /*0024*/ 	.byte	0x00, 0xf0, 0x11, 0x00


	//----- nvinfo : EIATTR_KPARAM_INFO
	.align		4
.L_306:
        /*0028*/ 	.byte	0x04, 0x17
        /*002a*/ 	.short	(.L_308 - .L_307)
.L_307:
        /*002c*/ 	.word	0x00000000
        /*0030*/ 	.short	0x0003
        /*0032*/ 	.short	0x0014
        /*0034*/ 	.byte	0x00, 0xf0, 0x05, 0x00


	//----- nvinfo : EIATTR_KPARAM_INFO
	.align		4
.L_308:
        /*0038*/ 	.byte	0x04, 0x17
        /*003a*/ 	.short	(.L_310 - .L_309)
.L_309:
        /*003c*/ 	.word	0x00000000
        /*0040*/ 	.short	0x0002
        /*0042*/ 	.short	0x0010
        /*0044*/ 	.byte	0x00, 0xf0, 0x11, 0x00


	//----- nvinfo : EIATTR_KPARAM_INFO
	.align		4
.L_310:
        /*0048*/ 	.byte	0x04, 0x17
        /*004a*/ 	.short	(.L_312 - .L_311)
.L_311:
        /*004c*/ 	.word	0x00000000
        /*0050*/ 	.short	0x0001
        /*0052*/ 	.short	0x0008
        /*0054*/ 	.byte	0x00, 0xf5, 0x21, 0x00


	//----- nvinfo : EIATTR_KPARAM_INFO
	.align		4
.L_312:
        /*0058*/ 	.byte	0x04, 0x17
        /*005a*/ 	.short	(.L_314 - .L_313)
.L_313:
        /*005c*/ 	.word	0x00000000
        /*0060*/ 	.short	0x0000
        /*0062*/ 	.short	0x0000
        /*0064*/ 	.byte	0x00, 0xf5, 0x21, 0x00


	//----- nvinfo : EIATTR_SPARSE_MMA_MASK
	.align		4
.L_314:
        /*0068*/ 	.byte	0x03, 0x50
        /*006a*/ 	.short	0x0000


	//----- nvinfo : EIATTR_MAXREG_COUNT
	.align		4
        /*006c*/ 	.byte	0x03, 0x1b
        /*006e*/ 	.short	0x00ff


	//----- nvinfo : EIATTR_NUM_BARRIERS
	.align		4
        /*0070*/ 	.byte	0x02, 0x4c
        /*0072*/ 	.byte	0x01
	.zero		1


	//----- nvinfo : EIATTR_MERCURY_ISA_VERSION
	.align		4
        /*0074*/ 	.byte	0x03, 0x5f
        /*0076*/ 	.short	0x0101


	//----- nvinfo : EIATTR_COOP_GROUP_MASK_REGIDS
	.align		4
        /*0078*/ 	.byte	0x04, 0x29
        /*007a*/ 	.short	(.L_316 - .L_315)


	//   ....[0]....
.L_315:
        /*007c*/ 	.word	0xffffffff


	//   ....[1]....
        /*0080*/ 	.word	0xffffffff


	//   ....[2]....
        /*0084*/ 	.word	0xffffffff


	//   ....[3]....
        /*0088*/ 	.word	0xffffffff


	//   ....[4]....
        /*008c*/ 	.word	0xffffffff


	//   ....[5]....
        /*0090*/ 	.word	0xffffffff


	//   ....[6]....
        /*0094*/ 	.word	0xffffffff


	//   ....[7]....
        /*0098*/ 	.word	0xffffffff


	//   ....[8]....
        /*009c*/ 	.word	0xffffffff


	//   ....[9]....
        /*00a0*/ 	.word	0xffffffff


	//   ....[10]....
        /*00a4*/ 	.word	0xffffffff


	//   ....[11]....
        /*00a8*/ 	.word	0xffffffff


	//   ....[12]....
        /*00ac*/ 	.word	0xffffffff


	//   ....[13]....
        /*00b0*/ 	.word	0xffffffff


	//   ....[14]....
        /*00b4*/ 	.word	0xffffffff


	//   ....[15]....
        /*00b8*/ 	.word	0xffffffff


	//   ....[16]....
        /*00bc*/ 	.word	0xffffffff


	//   ....[17]....
        /*00c0*/ 	.word	0xffffffff


	//   ....[18]....
        /*00c4*/ 	.word	0xffffffff


	//   ....[19]....
        /*00c8*/ 	.word	0xffffffff


	//   ....[20]....
        /*00cc*/ 	.word	0xffffffff


	//   ....[21]....
        /*00d0*/ 	.word	0xffffffff


	//   ....[22]....
        /*00d4*/ 	.word	0xffffffff


	//   ....[23]....
        /*00d8*/ 	.word	0xffffffff


	//   ....[24]....
        /*00dc*/ 	.word	0xffffffff


	//   ....[25]....
        /*00e0*/ 	.word	0xffffffff


	//   ....[26]....
        /*00e4*/ 	.word	0xffffffff


	//   ....[27]....
        /*00e8*/ 	.word	0xffffffff


	//   ....[28]....
        /*00ec*/ 	.word	0xffffffff


	//   ....[29]....
        /*00f0*/ 	.word	0xffffffff


	//----- nvinfo : EIATTR_COOP_GROUP_INSTR_OFFSETS
	.align		4
.L_316:
        /*00f4*/ 	.byte	0x04, 0x28
        /*00f6*/ 	.short	(.L_318 - .L_317)


	//   ....[0]....
.L_317:
        /*00f8*/ 	.word	0x00000890


	//   ....[1]....
        /*00fc*/ 	.word	0x000008f0


	//   ....[2]....
        /*0100*/ 	.word	0x00000940


	//   ....[3]....
        /*0104*/ 	.word	0x000009b0


	//   ....[4]....
        /*0108*/ 	.word	0x00000a10


	//   ....[5]....
        /*010c*/ 	.word	0x00000ba0


	//   ....[6]....
        /*0110*/ 	.word	0x00000c40


	//   ....[7]....
        /*0114*/ 	.word	0x00000cc0


	//   ....[8]....
        /*0118*/ 	.word	0x00000d20


	//   ....[9]....
        /*011c*/ 	.word	0x00000d60


	//   ....[10]....
        /*0120*/ 	.word	0x000019d0


	//   ....[11]....
        /*0124*/ 	.word	0x00001a30


	//   ....[12]....
        /*0128*/ 	.word	0x00001a90


	//   ....[13]....
        /*012c*/ 	.word	0x00001af0


	//   ....[14]....
        /*0130*/ 	.word	0x00001b50


	//   ....[15]....
        /*0134*/ 	.word	0x000023f0


	//   ....[16]....
        /*0138*/ 	.word	0x00002450


	//   ....[17]....
        /*013c*/ 	.word	0x000024a0


	//   ....[18]....
        /*0140*/ 	.word	0x00002510


	//   ....[19]....
        /*0144*/ 	.word	0x00002570


	//   ....[20]....
        /*0148*/ 	.word	0x00002700


	//   ....[21]....
        /*014c*/ 	.word	0x00002790


	//   ....[22]....
        /*0150*/ 	.word	0x000027e0


	//   ....[23]....
        /*0154*/ 	.word	0x00002850


	//   ....[24]....
        /*0158*/ 	.word	0x000028c0


	//   ....[25]....
        /*015c*/ 	.word	0x000036a0


	//   ....[26]....
        /*0160*/ 	.word	0x00003700


	//   ....[27]....
        /*0164*/ 	.word	0x00003760


	//   ....[28]....
        /*0168*/ 	.word	0x000037c0


	//   ....[29]....
        /*016c*/ 	.word	0x00003820


	//----- nvinfo : EIATTR_VRC_CTA_INIT_COUNT
	.align		4
.L_318:
        /*0170*/ 	.byte	0x02, 0x4a
	.zero		1
	.zero		1


	//----- nvinfo : EIATTR_EXIT_INSTR_OFFSETS
	.align		4
        /*0174*/ 	.byte	0x04, 0x1c
        /*0176*/ 	.short	(.L_320 - .L_319)


	//   ....[0]....
.L_319:
        /*0178*/ 	.word	0x00000080


	//   ....[1]....
        /*017c*/ 	.word	0x000000c0


	//   ....[2]....
        /*0180*/ 	.word	0x00003940


	//   ....[3]....
        /*0184*/ 	.word	0x00003990


	//----- nvinfo : EIATTR_MAX_THREADS
	.align		4
.L_320:
        /*0188*/ 	.byte	0x04, 0x05
        /*018a*/ 	.short	(.L_322 - .L_321)
.L_321:
        /*018c*/ 	.word	0x00000100
        /*0190*/ 	.word	0x00000001
        /*0194*/ 	.word	0x00000001


	//----- nvinfo : EIATTR_CRS_STACK_SIZE
	.align		4
.L_322:
        /*0198*/ 	.byte	0x04, 0x1e
        /*019a*/ 	.short	(.L_324 - .L_323)
.L_323:
        /*019c*/ 	.word	0x00000000


	//----- nvinfo : EIATTR_CBANK_PARAM_SIZE
	.align		4
.L_324:
        /*01a0*/ 	.byte	0x03, 0x19
        /*01a2*/ 	.short	0x001d


	//----- nvinfo : EIATTR_PARAM_CBANK
	.align		4
        /*01a4*/ 	.byte	0x04, 0x0a
        /*01a6*/ 	.short	(.L_326 - .L_325)
	.align		4
.L_325:
        /*01a8*/ 	.word	index@(.nv.constant0._ZN3cub18CUB_300001_SM_10006detail6reduce28DeviceReduceSingleTileKernelINS2_10policy_hubIiyN4cuda3std3__44plusIiEEE10Policy1000EPiSC_iS9_iiNS7_10__identityEEEvT0_T1_T2_T3_T4_T6_)
        /*01ac*/ 	.short	0x0380
        /*01ae*/ 	.short	0x001d


	//----- nvinfo : EIATTR_SW_WAR
	.align		4
.L_326:
        /*01b0*/ 	.byte	0x04, 0x36
        /*01b2*/ 	.short	(.L_328 - .L_327)
.L_327:
        /*01b4*/ 	.word	0x00000008
.L_328:


//--------------------- .nv.info._ZN3cub18CUB_300001_SM_10006detail6reduce18DeviceReduceKernelINS2_10policy_hubIiyN4cuda3std3__44plusIiEEE10Policy1000EN6thrust24THRUST_300001_SM_1000_NS6detail15normal_iteratorINSD_10device_ptrIjEEEEyS9_iNS7_10__identityEEEvT0_PT3_T1_NS0_13GridEvenShareISN_EET2_T4_ --------------------------
	.section	.nv.info._ZN3cub18CUB_300001_SM_10006detail6reduce18DeviceReduceKernelINS2_10policy_hubIiyN4cuda3std3__44plusIiEEE10Policy1000EN6thrust24THRUST_300001_SM_1000_NS6detail15normal_iteratorINSD_10device_ptrIjEEEEyS9_iNS7_10__identityEEEvT0_PT3_T1_NS0_13GridEvenShareISN_EET2_T4_,"",@"SHT_CUDA_INFO"
	.sectionflags	@""
	.align	4


	//----- nvinfo : EIATTR_CUDA_API_VERSION
	.align		4
        /*0000*/ 	.byte	0x04, 0x37
        /*0002*/ 	.short	(.L_330 - .L_329)
.L_329:
        /*0004*/ 	.word	0x00000082


	//----- nvinfo : EIATTR_KPARAM_INFO
	.align		4
.L_330:
        /*0008*/ 	.byte	0x04, 0x17
        /*000a*/ 	.short	(.L_332 - .L_331)
.L_331:
        /*000c*/ 	.word	0x00000000
        /*0010*/ 	.short	0x0005
        /*0012*/ 	.short	0x0061
        /*0014*/ 	.byte	0x00, 0xf0, 0x05, 0x00


	//----- nvinfo : EIATTR_KPARAM_INFO
	.align		4
.L_332:
        /*0018*/ 	.byte	0x04, 0x17
        /*001a*/ 	.short	(.L_334 - .L_333)
.L_333:
        /*001c*/ 	.word	0x00000000
        /*0020*/ 	.short	0x0004
        /*0022*/ 	.short	0x0060
        /*0024*/ 	.byte	0x00, 0xf0, 0x05, 0x00


	//----- nvinfo : EIATTR_KPARAM_INFO
	.align		4
.L_334:
        /*0028*/ 	.byte	0x04, 0x17
        /*002a*/ 	.short	(.L_336 - .L_335)
.L_335:
        /*002c*/ 	.word	0x00000000
        /*0030*/ 	.short	0x0003
        /*0032*/ 	.short	0x0018
        /*0034*/ 	.byte	0x00, 0xf0, 0x21, 0x01


	//----- nvinfo : EIATTR_KPARAM_INFO
	.align		4
.L_336:
        /*0038*/ 	.byte	0x04, 0x17
        /*003a*/ 	.short	(.L_338 - .L_337)
.L_337:
        /*003c*/ 	.word	0x00000000
        /*0040*/ 	.short	0x0002
        /*0042*/ 	.short	0x0010
        /*0044*/ 	.byte	0x00, 0xf0, 0x21, 0x00


	//----- nvinfo : EIATTR_KPARAM_INFO
	.align		4
.L_338:
        /*0048*/ 	.byte	0x04, 0x17
        /*004a*/ 	.short	(.L_340 - .L_339)
.L_339:
        /*004c*/ 	.word	0x00000000
        /*0050*/ 	.short	0x0001
        /*0052*/ 	.short	0x0008
        /*0054*/ 	.byte	0x00, 0xf5, 0x21, 0x00


	//----- nvinfo : EIATTR_KPARAM_INFO
	.align		4
.L_340:
        /*0058*/ 	.byte	0x04, 0x17
        /*005a*/ 	.short	(.L_342 - .L_341)
.L_341:
        /*005c*/ 	.word	0x00000000
        /*0060*/ 	.short	0x0000
        /*0062*/ 	.short	0x0000
        /*0064*/ 	.byte	0x00, 0xf0, 0x21, 0x00


	//----- nvinfo : EIATTR_SPARSE_MMA_MASK
	.align		4
.L_342:
        /*0068*/ 	.byte	0x03, 0x50
        /*006a*/ 	.short	0x0000


	//----- nvinfo : EIATTR_MAXREG_COUNT
	.align		4
        /*006c*/ 	.byte	0x03, 0x1b
        /*006e*/ 	.short	0x00ff


	//----- nvinfo : EIATTR_NUM_BARRIERS
	.align		4
        /*0070*/ 	.byte	0x02, 0x4c
        /*0072*/ 	.byte	0x01
	.zero		1


	//----- nvinfo : EIATTR_MERCURY_ISA_VERSION
	.align		4
        /*0074*/ 	.byte	0x03, 0x5f
        /*0076*/ 	.short	0x0101


	//----- nvinfo : EIATTR_COOP_GROUP_MASK_REGIDS
	.align		4
        /*0078*/ 	.byte	0x04, 0x29
        /*007a*/ 	.short	(.L_344 - .L_343)


	//   ....[0]....
.L_343:
        /*007c*/ 	.word	0xffffffff


	//   ....[1]....
        /*0080*/ 	.word	0xffffffff


	//   ....[2]....
        /*0084*/ 	.word	0xffffffff


	//   ....[3]....
        /*0088*/ 	.word	0xffffffff


	//   ....[4]....
        /*008c*/ 	.word	0xffffffff


	//   ....[5]....
        /*0090*/ 	.word	0xffffffff


	//   ....[6]....
        /*0094*/ 	.word	0xffffffff


	//   ....[7]....
        /*0098*/ 	.word	0xffffffff


	//   ....[8]....
        /*009c*/ 	.word	0xffffffff


	//   ....[9]....
        /*00a0*/ 	.word	0xffffffff


	//   ....[10]....
        /*00a4*/ 	.word	0xffffffff


	//   ....[11]....
        /*00a8*/ 	.word	0xffffffff


	//   ....[12]....
        /*00ac*/ 	.word	0xffffffff


	//   ....[13]....
        /*00b0*/ 	.word	0xffffffff


	//   ....[14]....
        /*00b4*/ 	.word	0xffffffff


	//----- nvinfo : EIATTR_COOP_GROUP_INSTR_OFFSETS
	.align		4
.L_344:
        /*00b8*/ 	.byte	0x04, 0x28
        /*00ba*/ 	.short	(.L_346 - .L_345)


	//   ....[0]....
.L_345:
        /*00bc*/ 	.word	0x000008e0


	//   ....[1]....
        /*00c0*/ 	.word	0x00000940


	//   ....[2]....
        /*00c4*/ 	.word	0x000009a0


	//   ....[3]....
        /*00c8*/ 	.word	0x00000a00


	//   ....[4]....
        /*00cc*/ 	.word	0x00000a60


	//   ....[5]....
        /*00d0*/ 	.word	0x00000bf0


	//   ....[6]....
        /*00d4*/ 	.word	0x00000c90


	//   ....[7]....
        /*00d8*/ 	.word	0x00000d10


	//   ....[8]....
        /*00dc*/ 	.word	0x00000d70


	//   ....[9]....
        /*00e0*/ 	.word	0x00000db0


	//   ....[10]....
        /*00e4*/ 	.word	0x00001db0


	//   ....[11]....
        /*00e8*/ 	.word	0x00001e10


	//   ....[12]....
        /*00ec*/ 	.word	0x00001e70


	//   ....[13]....
        /*00f0*/ 	.word	0x00001ed0


	//   ....[14]....
        /*00f4*/ 	.word	0x00001f30


	//----- nvinfo : EIATTR_VRC_CTA_INIT_COUNT
	.align		4
.L_346:
        /*00f8*/ 	.byte	0x02, 0x4a
	.zero		1
	.zero		1


	//----- nvinfo : EIATTR_EXIT_INSTR_OFFSETS
	.align		4
        /*00fc*/ 	.byte	0x04, 0x1c
        /*00fe*/ 	.short	(.L_348 - .L_347)


	//   ....[0]....
.L_347:
        /*0100*/ 	.word	0x00002050


	//   ....[1]....
        /*0104*/ 	.word	0x000020b0


	//----- nvinfo : EIATTR_MAX_THREADS
	.align		4
.L_348:
        /*0108*/ 	.byte	0x04, 0x05
        /*010a*/ 	.short	(.L_350 - .L_349)
.L_349:
        /*010c*/ 	.word	0x00000100
        /*0110*/ 	.word	0x00000001
        /*0114*/ 	.word	0x00000001


	//----- nvinfo : EIATTR_CRS_STACK_SIZE
	.align		4
.L_350:
        /*0118*/ 	.byte	0x04, 0x1e
        /*011a*/ 	.short	(.L_352 - .L_351)
.L_351:
        /*011c*/ 	.word	0x00000000


	//----- nvinfo : EIATTR_CBANK_PARAM_SIZE
	.align		4
.L_352:
        /*0120*/ 	.byte	0x03, 0x19
        /*0122*/ 	.short	0x0062


	//----- nvinfo : EIATTR_PARAM_CBANK
	.align		4
        /*0124*/ 	.byte	0x04, 0x0a
        /*0126*/ 	.short	(.L_354 - .L_353)
	.align		4
.L_353:
        /*0128*/ 	.word	index@(.nv.constant0._ZN3cub18CUB_300001_SM_10006detail6reduce18DeviceReduceKernelINS2_10policy_hubIiyN4cuda3std3__44plusIiEEE10Policy1000EN6thrust24THRUST_300001_SM_1000_NS6detail15normal_iteratorINSD_10device_ptrIjEEEEyS9_iNS7_10__identityEEEvT0_PT3_T1_NS0_13GridEvenShareISN_EET2_T4_)
        /*012c*/ 	.short	0x0380
        /*012e*/ 	.short	0x0062


	//----- nvinfo : EIATTR_SW_WAR
	.align		4
.L_354:
        /*0130*/ 	.byte	0x04, 0x36
        /*0132*/ 	.short	(.L_356 - .L_355)
.L_355:
        /*0134*/ 	.word	0x00000008
.L_356:


//--------------------- .nv.info._ZN3cub18CUB_300001_SM_10006detail6reduce28DeviceReduceSingleTileKernelINS2_10policy_hubIiyN4cuda3std3__44plusIiEEE10Policy1000EN6thrust24THRUST_300001_SM_1000_NS6detail15normal_iteratorINSD_10device_ptrIjEEEEPiyS9_iiNS7_10__identityEEEvT0_T1_T2_T3_T4_T6_ --------------------------
	.section	.nv.info._ZN3cub18CUB_300001_SM_10006detail6reduce28DeviceReduceSingleTileKernelINS2_10policy_hubIiyN4cuda3std3__44plusIiEEE10Policy1000EN6thrust24THRUST_300001_SM_1000_NS6detail15normal_iteratorINSD_10device_ptrIjEEEEPiyS9_iiNS7_10__identityEEEvT0_T1_T2_T3_T4_T6_,"",@"SHT_CUDA_INFO"
	.sectionflags	@""
	.align	4


	//----- nvinfo : EIATTR_CUDA_API_VERSION
	.align		4
        /*0000*/ 	.byte	0x04, 0x37
        /*0002*/ 	.short	(.L_358 - .L_357)
.L_357:
        /*0004*/ 	.word	0x00000082


	//----- nvinfo : EIATTR_KPARAM_INFO
	.align		4
.L_358:
        /*0008*/ 	.byte	0x04, 0x17
        /*000a*/ 	.short	(.L_360 - .L_359)
.L_359:
        /*000c*/ 	.word	0x00000000
        /*0010*/ 	.short	0x0005
        /*0012*/ 	.short	0x0020
        /*0014*/ 	.byte	0x00, 0xf0, 0x05, 0x00


	//----- nvinfo : EIATTR_KPARAM_INFO
	.align		4
.L_360:
        /*0018*/ 	.byte	0x04, 0x17
        /*001a*/ 	.short	(.L_362 - .L_361)
.L_361:
        /*001c*/ 	.word	0x00000000
        /*0020*/ 	.short	0x0004
        /*0022*/ 	.short	0x001c
        /*0024*/ 	.byte	0x00, 0xf0, 0x11, 0x00


	//----- nvinfo : EIATTR_KPARAM_INFO
	.align		4
.L_362:
        /*0028*/ 	.byte	0x04, 0x17
        /*002a*/ 	.short	(.L_364 - .L_363)
.L_363:
        /*002c*/ 	.word	0x00000000
        /*0030*/ 	.short	0x0003
        /*0032*/ 	.short	0x0018
        /*0034*/ 	.byte	0x00, 0xf0, 0x05, 0x00


	//----- nvinfo : EIATTR_KPARAM_INFO
	.align		4
.L_364:
        /*0038*/ 	.byte	0x04, 0x17
        /*003a*/ 	.short	(.L_366 - .L_365)
.L_365:
        /*003c*/ 	.word	0x00000000
        /*0040*/ 	.short	0x0002
        /*0042*/ 	.short	0x0010
        /*0044*/ 	.byte	0x00, 0xf0, 0x21, 0x00


	//----- nvinfo : EIATTR_KPARAM_INFO
	.align		4
.L_366:
        /*0048*/ 	.byte	0x04, 0x17
        /*004a*/ 	.short	(.L_368 - .L_367)
.L_367:
        /*004c*/ 	.word	0x00000000
        /*0050*/ 	.short	0x0001
        /*0052*/ 	.short	0x0008
        /*0054*/ 	.byte	0x00, 0xf5, 0x21, 0x00


	//----- nvinfo : EIATTR_KPARAM_INFO
	.align		4
.L_368:
        /*0058*/ 	.byte	0x04, 0x17
        /*005a*/ 	.short	(.L_370 - .L_369)
.L_369:
        /*005c*/ 	.word	0x00000000
        /*0060*/ 	.short	0x0000
        /*0062*/ 	.short	0x0000
        /*0064*/ 	.byte	0x00, 0xf0, 0x21, 0x00


	//----- nvinfo : EIATTR_SPARSE_MMA_MASK
	.align		4
.L_370:
        /*0068*/ 	.byte	0x03, 0x50
        /*006a*/ 	.short	0x0000


	//----- nvinfo : EIATTR_MAXREG_COUNT
	.align		4
        /*006c*/ 	.byte	0x03, 0x1b
        /*006e*/ 	.short	0x00ff


	//----- nvinfo : EIATTR_NUM_BARRIERS
	.align		4
        /*0070*/ 	.byte	0x02, 0x4c
        /*0072*/ 	.byte	0x01
	.zero		1


	//----- nvinfo : EIATTR_MERCURY_ISA_VERSION
	.align		4
        /*0074*/ 	.byte	0x03, 0x5f
        /*0076*/ 	.short	0x0101


	//----- nvinfo : EIATTR_COOP_GROUP_MASK_REGIDS
	.align		4
        /*0078*/ 	.byte	0x04, 0x29
        /*007a*/ 	.short	(.L_372 - .L_371)


	//   ....[0]....
.L_371:
        /*007c*/ 	.word	0xffffffff


	//   ....[1]....
        /*0080*/ 	.word	0xffffffff


	//   ....[2]....
        /*0084*/ 	.word	0xffffffff


	//   ....[3]....
        /*0088*/ 	.word	0xffffffff


	//   ....[4]....
        /*008c*/ 	.word	0xffffffff


	//   ....[5]....
        /*0090*/ 	.word	0xffffffff


	//   ....[6]....
        /*0094*/ 	.word	0xffffffff


	//   ....[7]....
        /*0098*/ 	.word	0xffffffff


	//   ....[8]....
        /*009c*/ 	.word	0xffffffff


	//   ....[9]....
        /*00a0*/ 	.word	0xffffffff


	//   ....[10]....
        /*00a4*/ 	.word	0xffffffff


	//   ....[11]....
        /*00a8*/ 	.word	0xffffffff


	//   ....[12]....
        /*00ac*/ 	.word	0xffffffff


	//   ....[13]....
        /*00b0*/ 	.word	0xffffffff


	//   ....[14]....
        /*00b4*/ 	.word	0xffffffff


	//----- nvinfo : EIATTR_COOP_GROUP_INSTR_OFFSETS
	.align		4
.L_372:
        /*00b8*/ 	.byte	0x04, 0x28
        /*00ba*/ 	.short	(.L_374 - .L_373)


	//   ....[0]....
.L_373:
        /*00bc*/ 	.word	0x00000850


	//   ....[1]....
        /*00c0*/ 	.word	0x000008b0


	//   ....[2]....
        /*00c4*/ 	.word	0x00000910


	//   ....[3]....
        /*00c8*/ 	.word	0x00000970


	//   ....[4]....
        /*00cc*/ 	.word	0x000009d0


	//   ....[5]....
        /*00d0*/ 	.word	0x00000b60


	//   ....[6]....
        /*00d4*/ 	.word	0x00000c00


	//   ....[7]....
        /*00d8*/ 	.word	0x00000c80


	//   ....[8]....
        /*00dc*/ 	.word	0x00000ce0


	//   ....[9]....
        /*00e0*/ 	.word	0x00000d20


	//   ....[10]....
        /*00e4*/ 	.word	0x00001b90


	//   ....[11]....
        /*00e8*/ 	.word	0x00001bf0


	//   ....[12]....
        /*00ec*/ 	.word	0x00001c50


	//   ....[13]....
        /*00f0*/ 	.word	0x00001cb0


	//   ....[14]....
        /*00f4*/ 	.word	0x00001d10


	//----- nvinfo : EIATTR_VRC_CTA_INIT_COUNT
	.align		4
.L_374:
        /*00f8*/ 	.byte	0x02, 0x4a
	.zero		1
	.zero		1


	//----- nvinfo : EIATTR_EXIT_INSTR_OFFSETS
	.align		4
        /*00fc*/ 	.byte	0x04, 0x1c
        /*00fe*/ 	.short	(.L_376 - .L_375)


	//   ....[0]....
.L_375:
        /*0100*/ 	.word	0x000000a0


	//   ....[1]....
        /*0104*/ 	.word	0x000000e0


	//   ....[2]....
        /*0108*/ 	.word	0x00001e20


	//   ....[3]....
        /*010c*/ 	.word	0x00001e70


	//----- nvinfo : EIATTR_MAX_THREADS
	.align		4
.L_376:
        /*0110*/ 	.byte	0x04, 0x05
        /*0112*/ 	.short	(.L_378 - .L_377)
.L_377:
        /*0114*/ 	.word	0x00000100
        /*0118*/ 	.word	0x00000001
        /*011c*/ 	.word	0x00000001


	//----- nvinfo : EIATTR_CRS_STACK_SIZE
	.align		4
.L_378:
        /*0120*/ 	.byte	0x04, 0x1e
        /*0122*/ 	.short	(.L_380 - .L_379)
.L_379:
        /*0124*/ 	.word	0x00000000


	//----- nvinfo : EIATTR_CBANK_PARAM_SIZE
	.align		4
.L_380:
        /*0128*/ 	.byte	0x03, 0x19
        /*012a*/ 	.short	0x0021


	//----- nvinfo : EIATTR_PARAM_CBANK
	.align		4
        /*012c*/ 	.byte	0x04, 0x0a
        /*012e*/ 	.short	(.L_382 - .L_381)
	.align		4
.L_381:
        /*0130*/ 	.word	index@(.nv.constant0._ZN3cub18CUB_300001_SM_10006detail6reduce28DeviceReduceSingleTileKernelINS2_10policy_hubIiyN4cuda3std3__44plusIiEEE10Policy1000EN6thrust24THRUST_300001_SM_1000_NS6detail15normal_iteratorINSD_10device_ptrIjEEEEPiyS9_iiNS7_10__identityEEEvT0_T1_T2_T3_T4_T6_)
        /*0134*/ 	.short	0x0380
        /*0136*/ 	.short	0x0021


	//----- nvinfo : EIATTR_SW_WAR
	.align		4
.L_382:
        /*0138*/ 	.byte	0x04, 0x36
        /*013a*/ 	.short	(.L_384 - .L_383)
.L_383:
        /*013c*/ 	.word	0x00000008
.L_384:


//--------------------- .nv.info._ZN3cub18CUB_300001_SM_10006detail6reduce28DeviceReduceSingleTileKernelINS2_10policy_hubIijN4cuda3std3__44plusIiEEE10Policy1000EPiSC_iS9_iiNS7_10__identityEEEvT0_T1_T2_T3_T4_T6_ --------------------------
	.section	.nv.info._ZN3cub18CUB_300001_SM_10006detail6reduce28DeviceReduceSingleTileKernelINS2_10policy_hubIijN4cuda3std3__44plusIiEEE10Policy1000EPiSC_iS9_iiNS7_10__identityEEEvT0_T1_T2_T3_T4_T6_,"",@"SHT_CUDA_INFO"
	.sectionflags	@""
	.align	4


	//----- nvinfo : EIATTR_CUDA_API_VERSION
	.align		4
        /*0000*/ 	.byte	0x04, 0x37
        /*0002*/ 	.short	(.L_386 - .L_385)
.L_385:
        /*0004*/ 	.word	0x00000082


	//----- nvinfo : EIATTR_KPARAM_INFO
	.align		4
.L_386:
        /*0008*/ 	.byte	0x04, 0x17
        /*000a*/ 	.short	(.L_388 - .L_387)
.L_387:
        /*000c*/ 	.word	0x00000000
        /*0010*/ 	.short	0x0005
        /*0012*/ 	.short	0x001c
        /*0014*/ 	.byte	0x00, 0xf0, 0x05, 0x00


	//----- nvinfo : EIATTR_KPARAM_INFO
	.align		4
.L_388:
        /*0018*/ 	.byte	0x04, 0x17
        /*001a*/ 	.short	(.L_390 - .L_389)
.L_389:
        /*001c*/ 	.word	0x00000000
        /*0020*/ 	.short	0x0004
        /*0022*/ 	.short	0x0018
        /*0024*/ 	.byte	0x00, 0xf0, 0x11, 0x00


	//----- nvinfo : EIATTR_KPARAM_INFO
	.align		4
.L_390:
        /*0028*/ 	.byte	0x04, 0x17
        /*002a*/ 	.short	(.L_392 - .L_391)
.L_391:
        /*002c*/ 	.word	0x00000000
        /*0030*/ 	.short	0x0003
        /*0032*/ 	.short	0x0014
        /*0034*/ 	.byte	0x00, 0xf0, 0x05, 0x00


	//----- nvinfo : EIATTR_KPARAM_INFO
	.align		4
.L_392:
        /*0038*/ 	.byte	0x04, 0x17
        /*003a*/ 	.short	(.L_394 - .L_393)
.L_393:
        /*003c*/ 	.word	0x00000000
        /*0040*/ 	.short	0x0002
        /*0042*/ 	.short	0x0010
        /*0044*/ 	.byte	0x00, 0xf0, 0x11, 0x00


	//----- nvinfo : EIATTR_KPARAM_INFO
	.align		4
.L_394:
        /*0048*/ 	.byte	0x04, 0x17
        /*004a*/ 	.short	(.L_396 - .L_395)
.L_395:
        /*004c*/ 	.word	0x00000000
        /*0050*/ 	.short	0x0001
        /*0052*/ 	.short	0x0008
        /*0054*/ 	.byte	0x00, 0xf5, 0x21, 0x00


	//----- nvinfo : EIATTR_KPARAM_INFO
	.align		4
.L_396:
        /*0058*/ 	.byte	0x04, 0x17
        /*005a*/ 	.short	(.L_398 - .L_397)
.L_397:
        /*005c*/ 	.word	0x00000000
        /*0060*/ 	.short	0x0000
        /*0062*/ 	.short	0x0000
        /*0064*/ 	.byte	0x00, 0xf5, 0x21, 0x00


	//----- nvinfo : EIATTR_SPARSE_MMA_MASK
	.align		4
.L_398:
        /*0068*/ 	.byte	0x03, 0x50
        /*006a*/ 	.short	0x0000


	//----- nvinfo : EIATTR_MAXREG_COUNT
	.align		4
        /*006c*/ 	.byte	0x03, 0x1b
        /*006e*/ 	.short	0x00ff


	//----- nvinfo : EIATTR_NUM_BARRIERS
	.align		4
        /*0070*/ 	.byte	0x02, 0x4c
        /*0072*/ 	.byte	0x01
	.zero		1


	//----- nvinfo : EIATTR_MERCURY_ISA_VERSION
	.align		4
        /*0074*/ 	.byte	0x03, 0x5f
        /*0076*/ 	.short	0x0101


	//----- nvinfo : EIATTR_COOP_GROUP_MASK_REGIDS
	.align		4
        /*0078*/ 	.byte	0x04, 0x29
        /*007a*/ 	.short	(.L_400 - .L_399)


	//   ....[0]....
.L_399:
        /*007c*/ 	.word	0xffffffff


	//   ....[1]....
        /*0080*/ 	.word	0xffffffff


	//   ....[2]....
        /*0084*/ 	.word	0xffffffff


	//   ....[3]....
        /*0088*/ 	.word	0xffffffff


	//   ....[4]....
        /*008c*/ 	.word	0xffffffff


	//   ....[5]....
        /*0090*/ 	.word	0xffffffff


	//   ....[6]....
        /*0094*/ 	.word	0xffffffff


	//   ....[7]....
        /*0098*/ 	.word	0xffffffff


	//   ....[8]....
        /*009c*/ 	.word	0xffffffff


	//   ....[9]....
        /*00a0*/ 	.word	0xffffffff


	//   ....[10]....
        /*00a4*/ 	.word	0xffffffff


	//   ....[11]....
        /*00a8*/ 	.word	0xffffffff


	//   ....[12]....
        /*00ac*/ 	.word	0xffffffff


	//   ....[13]....
        /*00b0*/ 	.word	0xffffffff


	//   ....[14]....
        /*00b4*/ 	.word	0xffffffff


	//   ....[15]....
        /*00b8*/ 	.word	0xffffffff


	//   ....[16]....
        /*00bc*/ 	.word	0xffffffff


	//   ....[17]....
        /*00c0*/ 	.word	0xffffffff


	//   ....[18]....
        /*00c4*/ 	.word	0xffffffff


	//   ....[19]....
        /*00c8*/ 	.word	0xffffffff


	//   ....[20]....
        /*00cc*/ 	.word	0xffffffff


	//   ....[21]....
        /*00d0*/ 	.word	0xffffffff


	//   ....[22]....
        /*00d4*/ 	.word	0xffffffff


	//   ....[23]....
        /*00d8*/ 	.word	0xffffffff


	//   ....[24]....
        /*00dc*/ 	.word	0xffffffff


	//   ....[25]....
        /*00e0*/ 	.word	0xffffffff


	//   ....[26]....
        /*00e4*/ 	.word	0xffffffff


	//   ....[27]....
        /*00e8*/ 	.word	0xffffffff


	//   ....[28]....
        /*00ec*/ 	.word	0xffffffff


	//   ....[29]....
        /*00f0*/ 	.word	0xffffffff


	//----- nvinfo : EIATTR_COOP_GROUP_INSTR_OFFSETS
	.align		4
.L_400:
        /*00f4*/ 	.byte	0x04, 0x28
        /*00f6*/ 	.short	(.L_402 - .L_401)


	//   ....[0]....
.L_401:
        /*00f8*/ 	.word	0x00000890


	//   ....[1]....
        /*00fc*/ 	.word	0x000008f0


	//   ....[2]....
        /*0100*/ 	.word	0x00000940


	//   ....[3]....
        /*0104*/ 	.word	0x000009b0


	//   ....[4]....
        /*0108*/ 	.word	0x00000a10


	//   ....[5]....
        /*010c*/ 	.word	0x00000ba0


	//   ....[6]....
        /*0110*/ 	.word	0x00000c40


	//   ....[7]....
        /*0114*/ 	.word	0x00000cc0


	//   ....[8]....
        /*0118*/ 	.word	0x00000d20


	//   ....[9]....
        /*011c*/ 	.word	0x00000d60


	//   ....[10]....
        /*0120*/ 	.word	0x000019d0


	//   ....[11]....
        /*0124*/ 	.word	0x00001a30


	//   ....[12]....
        /*0128*/ 	.word	0x00001a90


	//   ....[13]....
        /*012c*/ 	.word	0x00001af0


	//   ....[14]....
        /*0130*/ 	.word	0x00001b50


	//   ....[15]....
        /*0134*/ 	.word	0x000023f0


	//   ....[16]....
        /*0138*/ 	.word	0x00002450


	//   ....[17]....
        /*013c*/ 	.word	0x000024a0


	//   ....[18]....
        /*0140*/ 	.word	0x00002510


	//   ....[19]....
        /*0144*/ 	.word	0x00002570


	//   ....[20]....
        /*0148*/ 	.word	0x00002700


	//   ....[21]....
        /*014c*/ 	.word	0x00002790


	//   ....[22]....
        /*0150*/ 	.word	0x000027e0


	//   ....[23]....
        /*0154*/ 	.word	0x00002850


	//   ....[24]....
        /*0158*/ 	.word	0x000028c0


	//   ....[25]....
        /*015c*/ 	.word	0x000036a0


	//   ....[26]....
        /*0160*/ 	.word	0x00003700


	//   ....[27]....
        /*0164*/ 	.word	0x00003760


	//   ....[28]....
        /*0168*/ 	.word	0x000037c0


	//   ....[29]....
        /*016c*/ 	.word	0x00003820


	//----- nvinfo : EIATTR_VRC_CTA_INIT_COUNT
	.align		4
.L_402:
        /*0170*/ 	.byte	0x02, 0x4a
	.zero		1
	.zero		1


	//----- nvinfo : EIATTR_EXIT_INSTR_OFFSETS
	.align		4
        /*0174*/ 	.byte	0x04, 0x1c
        /*0176*/ 	.short	(.L_404 - .L_403)


	//   ....[0]....
.L_403:
        /*0178*/ 	.word	0x00000080


	//   ....[1]....
        /*017c*/ 	.word	0x000000c0


	//   ....[2]....
        /*0180*/ 	.word	0x00003940


	//   ....[3]....
        /*0184*/ 	.word	0x00003990


	//----- nvinfo : EIATTR_MAX_THREADS
	.align		4
.L_404:
        /*0188*/ 	.byte	0x04, 0x05
        /*018a*/ 	.short	(.L_406 - .L_405)
.L_405:
        /*018c*/ 	.word	0x00000100
        /*0190*/ 	.word	0x00000001
        /*0194*/ 	.word	0x00000001


	//----- nvinfo : EIATTR_CRS_STACK_SIZE
	.align		4
.L_406:
        /*0198*/ 	.byte	0x04, 0x1e
        /*019a*/ 	.short	(.L_408 - .L_407)
.L_407:
        /*019c*/ 	.word	0x00000000


	//----- nvinfo : EIATTR_CBANK_PARAM_SIZE
	.align		4
.L_408:
        /*01a0*/ 	.byte	0x03, 0x19
        /*01a2*/ 	.short	0x001d


	//----- nvinfo : EIATTR_PARAM_CBANK
	.align		4
        /*01a4*/ 	.byte	0x04, 0x0a
        /*01a6*/ 	.short	(.L_410 - .L_409)
	.align		4
.L_409:
        /*01a8*/ 	.word	index@(.nv.constant0._ZN3cub18CUB_300001_SM_10006detail6reduce28DeviceReduceSingleTileKernelINS2_10policy_hubIijN4cuda3std3__44plusIiEEE10Policy1000EPiSC_iS9_iiNS7_10__identityEEEvT0_T1_T2_T3_T4_T6_)
        /*01ac*/ 	.short	0x0380
        /*01ae*/ 	.short	0x001d


	//----- nvinfo : EIATTR_SW_WAR
	.align		4
.L_410:
        /*01b0*/ 	.byte	0x04, 0x36
        /*01b2*/ 	.short	(.L_412 - .L_411)
.L_411:
        /*01b4*/ 	.word	0x00000008
.L_412:


//--------------------- .nv.info._ZN3cub18CUB_300001_SM_10006detail6reduce18DeviceReduceKernelINS2_10policy_hubIijN4cuda3std3__44plusIiEEE10Policy1000EN6thrust24THRUST_300001_SM_1000_NS6detail15normal_iteratorINSD_10device_ptrIjEEEEjS9_iNS7_10__identityEEEvT0_PT3_T1_NS0_13GridEvenShareISN_EET2_T4_ --------------------------
	.section	.nv.info._ZN3cub18CUB_300001_SM_10006detail6reduce18DeviceReduceKernelINS2_10policy_hubIijN4cuda3std3__44plusIiEEE10Policy1000EN6thrust24THRUST_300001_SM_1000_NS6detail15normal_iteratorINSD_10device_ptrIjEEEEjS9_iNS7_10__identityEEEvT0_PT3_T1_NS0_13GridEvenShareISN_EET2_T4_,"",@"SHT_CUDA_INFO"
	.sectionflags	@""
	.align	4


	//----- nvinfo : EIATTR_CUDA_API_VERSION
	.align		4
        /*0000*/ 	.byte	0x04, 0x37
        /*0002*/ 	.short	(.L_414 - .L_413)
.L_413:
        /*0004*/ 	.word	0x00000082


	//----- nvinfo : EIATTR_KPARAM_INFO
	.align		4
.L_414:
        /*0008*/ 	.byte	0x04, 0x17
        /*000a*/ 	.short	(.L_416 - .L_415)
.L_415:
        /*000c*/ 	.word	0x00000000
        /*0010*/ 	.short	0x0005
        /*0012*/ 	.short	0x003d
        /*0014*/ 	.byte	0x00, 0xf0, 0x05, 0x00


	//----- nvinfo : EIATTR_KPARAM_INFO
	.align		4
.L_416:
        /*0018*/ 	.byte	0x04, 0x17
        /*001a*/ 	.short	(.L_418 - .L_417)
.L_417:
        /*001c*/ 	.word	0x00000000
        /*0020*/ 	.short	0x0004
        /*0022*/ 	.short	0x003c
        /*0024*/ 	.byte	0x00, 0xf0, 0x05, 0x00


	//----- nvinfo : EIATTR_KPARAM_INFO
	.align		4
.L_418:
        /*0028*/ 	.byte	0x04, 0x17
        /*002a*/ 	.short	(.L_420 - .L_419)
.L_419:
        /*002c*/ 	.word	0x00000000
        /*0030*/ 	.short	0x0003
        /*0032*/ 	.short	0x0014
        /*0034*/ 	.byte	0x00, 0xf0, 0xa1, 0x00


	//----- nvinfo : EIATTR_KPARAM_INFO
	.align		4
.L_420:
        /*0038*/ 	.byte	0x04, 0x17
        /*003a*/ 	.short	(.L_422 - .L_421)
.L_421:
        /*003c*/ 	.word	0x00000000
        /*0040*/ 	.short	0x0002
        /*0042*/ 	.short	0x0010
        /*0044*/ 	.byte	0x00, 0xf0, 0x11, 0x00


	//----- nvinfo : EIATTR_KPARAM_INFO
	.align		4
.L_422:
        /*0048*/ 	.byte	0x04, 0x17
        /*004a*/ 	.short	(.L_424 - .L_423)
.L_423:
        /*004c*/ 	.word	0x00000000
        /*0050*/ 	.short	0x0001
        /*0052*/ 	.short	0x0008
        /*0054*/ 	.byte	0x00, 0xf5, 0x21, 0x00


	//----- nvinfo : EIATTR_KPARAM_INFO
	.align		4
.L_424:
        /*0058*/ 	.byte	0x04, 0x17
        /*005a*/ 	.short	(.L_426 - .L_425)
.L_425:
        /*005c*/ 	.word	0x00000000
        /*0060*/ 	.short	0x0000
        /*0062*/ 	.short	0x0000
        /*0064*/ 	.byte	0x00, 0xf0, 0x21, 0x00


	//----- nvinfo : EIATTR_SPARSE_MMA_MASK
	.align		4
.L_426:
        /*0068*/ 	.byte	0x03, 0x50
        /*006a*/ 	.short	0x0000


	//----- nvinfo : EIATTR_MAXREG_COUNT
	.align		4
        /*006c*/ 	.byte	0x03, 0x1b
        /*006e*/ 	.short	0x00ff


	//----- nvinfo : EIATTR_NUM_BARRIERS
	.align		4
        /*0070*/ 	.byte	0x02, 0x4c
        /*0072*/ 	.byte	0x01
	.zero		1


	//----- nvinfo : EIATTR_MERCURY_ISA_VERSION
	.align		4
        /*0074*/ 	.byte	0x03, 0x5f
        /*0076*/ 	.short	0x0101


	//----- nvinfo : EIATTR_COOP_GROUP_MASK_REGIDS
	.align		4
        /*0078*/ 	.byte	0x04, 0x29
        /*007a*/ 	.short	(.L_428 - .L_427)


	//   ....[0]....
.L_427:
        /*007c*/ 	.word	0xffffffff


	//   ....[1]....
        /*0080*/ 	.word	0xffffffff


	//   ....[2]....
        /*0084*/ 	.word	0xffffffff


	//   ....[3]....
        /*0088*/ 	.word	0xffffffff


	//   ....[4]....
        /*008c*/ 	.word	0xffffffff


	//   ....[5]....
        /*0090*/ 	.word	0xffffffff


	//   ....[6]....
        /*0094*/ 	.word	0xffffffff


	//   ....[7]....
        /*0098*/ 	.word	0xffffffff


	//   ....[8]....
        /*009c*/ 	.word	0xffffffff


	//   ....[9]....
        /*00a0*/ 	.word	0xffffffff


	//   ....[10]....
        /*00a4*/ 	.word	0xffffffff


	//   ....[11]....
        /*00a8*/ 	.word	0xffffffff


	//   ....[12]....
        /*00ac*/ 	.word	0xffffffff


	//   ....[13]....
        /*00b0*/ 	.word	0xffffffff


	//   ....[14]....
        /*00b4*/ 	.word	0xffffffff


	//----- nvinfo : EIATTR_COOP_GROUP_INSTR_OFFSETS
	.align		4
.L_428:
        /*00b8*/ 	.byte	0x04, 0x28
        /*00ba*/ 	.short	(.L_430 - .L_429)


	//   ....[0]....
.L_429:
        /*00bc*/ 	.word	0x00000b10


	//   ....[1]....
        /*00c0*/ 	.word	0x00000b70


	//   ....[2]....
        /*00c4*/ 	.word	0x00000bd0


	//   ....[3]....
        /*00c8*/ 	.word	0x00000c30


	//   ....[4]....
        /*00cc*/ 	.word	0x00000c90


	//   ....[5]....
        /*00d0*/ 	.word	0x00000e20


	//   ....[6]....
        /*00d4*/ 	.word	0x00000ec0


	//   ....[7]....
        /*00d8*/ 	.word	0x00000f20


	//   ....[8]....
        /*00dc*/ 	.word	0x00000f80


	//   ....[9]....
        /*00e0*/ 	.word	0x00000fe0


	//   ....[10]....
        /*00e4*/ 	.word	0x00002100


	//   ....[11]....
        /*00e8*/ 	.word	0x00002170


	//   ....[12]....
        /*00ec*/ 	.word	0x000021c0


	//   ....[13]....
        /*00f0*/ 	.word	0x00002210


	//   ....[14]....
        /*00f4*/ 	.word	0x00002280


	//----- nvinfo : EIATTR_VRC_CTA_INIT_COUNT
	.align		4
.L_430:
        /*00f8*/ 	.byte	0x02, 0x4a
	.zero		1
	.zero		1


	//----- nvinfo : EIATTR_EXIT_INSTR_OFFSETS
	.align		4
        /*00fc*/ 	.byte	0x04, 0x1c
        /*00fe*/ 	.short	(.L_432 - .L_431)


	//   ....[0]....
.L_431:
        /*0100*/ 	.word	0x000023b0


	//   ....[1]....
        /*0104*/ 	.word	0x000023f0


	//----- nvinfo : EIATTR_MAX_THREADS
	.align		4
.L_432:
        /*0108*/ 	.byte	0x04, 0x05
        /*010a*/ 	.short	(.L_434 - .L_433)
.L_433:
        /*010c*/ 	.word	0x00000100
        /*0110*/ 	.word	0x00000001
        /*0114*/ 	.word	0x00000001


	//----- nvinfo : EIATTR_CRS_STACK_SIZE
	.align		4
.L_434:
        /*0118*/ 	.byte	0x04, 0x1e
        /*011a*/ 	.short	(.L_436 - .L_435)
.L_435:
        /*011c*/ 	.word	0x00000000


	//----- nvinfo : EIATTR_CBANK_PARAM_SIZE
	.align		4
.L_436:
        /*0120*/ 	.byte	0x03, 0x19
        /*0122*/ 	.short	0x003e


	//----- nvinfo : EIATTR_PARAM_CBANK
	.align		4
        /*0124*/ 	.byte	0x04, 0x0a
        /*0126*/ 	.short	(.L_438 - .L_437)
	.align		4
.L_437:
        /*0128*/ 	.word	index@(.nv.constant0._ZN3cub18CUB_300001_SM_10006detail6reduce18DeviceReduceKernelINS2_10policy_hubIijN4cuda3std3__44plusIiEEE10Policy1000EN6thrust24THRUST_300001_SM_1000_NS6detail15normal_iteratorINSD_10device_ptrIjEEEEjS9_iNS7_10__identityEEEvT0_PT3_T1_NS0_13GridEvenShareISN_EET2_T4_)
        /*012c*/ 	.short	0x0380
        /*012e*/ 	.short	0x003e


	//----- nvinfo : EIATTR_SW_WAR
	.align		4
.L_438:
        /*0130*/ 	.byte	0x04, 0x36
        /*0132*/ 	.short	(.L_440 - .L_439)
.L_439:
        /*0134*/ 	.word	0x00000008
.L_440:


//--------------------- .nv.info._ZN3cub18CUB_300001_SM_10006detail6reduce28DeviceReduceSingleTileKernelINS2_10policy_hubIijN4cuda3std3__44plusIiEEE10Policy1000EN6thrust24THRUST_300001_SM_1000_NS6detail15normal_iteratorINSD_10device_ptrIjEEEEPijS9_iiNS7_10__identityEEEvT0_T1_T2_T3_T4_T6_ --------------------------
	.section	.nv.info._ZN3cub18CUB_300001_SM_10006detail6reduce28DeviceReduceSingleTileKernelINS2_10policy_hubIijN4cuda3std3__44plusIiEEE10Policy1000EN6thrust24THRUST_300001_SM_1000_NS6detail15normal_iteratorINSD_10device_ptrIjEEEEPijS9_iiNS7_10__identityEEEvT0_T1_T2_T3_T4_T6_,"",@"SHT_CUDA_INFO"
	.sectionflags	@""
	.align	4


	//----- nvinfo : EIATTR_CUDA_API_VERSION
	.align		4
        /*0000*/ 	.byte	0x04, 0x37
        /*0002*/ 	.short	(.L_442 - .L_441)
.L_441:
        /*0004*/ 	.word	0x00000082


	//----- nvinfo : EIATTR_KPARAM_INFO
	.align		4
.L_442:
        /*0008*/ 	.byte	0x04, 0x17
        /*000a*/ 	.short	(.L_444 - .L_443)
.L_443:
        /*000c*/ 	.word	0x00000000
        /*0010*/ 	.short	0x0005
        /*0012*/ 	.short	0x001c
        /*0014*/ 	.byte	0x00, 0xf0, 0x05, 0x00


	//----- nvinfo : EIATTR_KPARAM_INFO
	.align		4
.L_444:
        /*0018*/ 	.byte	0x04, 0x17
        /*001a*/ 	.short	(.L_446 - .L_445)
.L_445:
        /*001c*/ 	.word	0x00000000
        /*0020*/ 	.short	0x0004
        /*0022*/ 	.short	0x0018
        /*0024*/ 	.byte	0x00, 0xf0, 0x11, 0x00


	//----- nvinfo : EIATTR_KPARAM_INFO
	.align		4
.L_446:
        /*0028*/ 	.byte	0x04, 0x17
        /*002a*/ 	.short	(.L_448 - .L_447)
.L_447:
        /*002c*/ 	.word	0x00000000
        /*0030*/ 	.short	0x0003
        /*0032*/ 	.short	0x0014
        /*0034*/ 	.byte	0x00, 0xf0, 0x05, 0x00


	//----- nvinfo : EIATTR_KPARAM_INFO
	.align		4
.L_448:
        /*0038*/ 	.byte	0x04, 0x17
        /*003a*/ 	.short	(.L_450 - .L_449)
.L_449:
        /*003c*/ 	.word	0x00000000
        /*0040*/ 	.short	0x0002
        /*0042*/ 	.short	0x0010
        /*0044*/ 	.byte	0x00, 0xf0, 0x11, 0x00


	//----- nvinfo : EIATTR_KPARAM_INFO
	.align		4
.L_450:
        /*0048*/ 	.byte	0x04, 0x17
        /*004a*/ 	.short	(.L_452 - .L_451)
.L_451:
        /*004c*/ 	.word	0x00000000
        /*0050*/ 	.short	0x0001
        /*0052*/ 	.short	0x0008
        /*0054*/ 	.byte	0x00, 0xf5, 0x21, 0x00


	//----- nvinfo : EIATTR_KPARAM_INFO
	.align		4
.L_452:
        /*0058*/ 	.byte	0x04, 0x17
        /*005a*/ 	.short	(.L_454 - .L_453)
.L_453:
        /*005c*/ 	.word	0x00000000
        /*0060*/ 	.short	0x0000
        /*0062*/ 	.short	0x0000
        /*0064*/ 	.byte	0x00, 0xf0, 0x21, 0x00


	//----- nvinfo : EIATTR_SPARSE_MMA_MASK
	.align		4
.L_454:
        /*0068*/ 	.byte	0x03, 0x50
        /*006a*/ 	.short	0x0000


	//----- nvinfo : EIATTR_MAXREG_COUNT
	.align		4
        /*006c*/ 	.byte	0x03, 0x1b
        /*006e*/ 	.short	0x00ff


	//----- nvinfo : EIATTR_NUM_BARRIERS
	.align		4
        /*0070*/ 	.byte	0x02, 0x4c
        /*0072*/ 	.byte	0x01
	.zero		1


	//----- nvinfo : EIATTR_MERCURY_ISA_VERSION
	.align		4
        /*0074*/ 	.byte	0x03, 0x5f
        /*0076*/ 	.short	0x0101


	//----- nvinfo : EIATTR_COOP_GROUP_MASK_REGIDS
	.align		4
        /*0078*/ 	.byte	0x04, 0x29
        /*007a*/ 	.short	(.L_456 - .L_455)


	//   ....[0]....
.L_455:
        /*007c*/ 	.word	0xffffffff


	//   ....[1]....
        /*0080*/ 	.word	0xffffffff


	//   ....[2]....
        /*0084*/ 	.word	0xffffffff


	//   ....[3]....
        /*0088*/ 	.word	0xffffffff


	//   ....[4]....
        /*008c*/ 	.word	0xffffffff


	//   ....[5]....
        /*0090*/ 	.word	0xffffffff


	//   ....[6]....
        /*0094*/ 	.word	0xffffffff


	//   ....[7]....
        /*0098*/ 	.word	0xffffffff


	//   ....[8]....
        /*009c*/ 	.word	0xffffffff


	//   ....[9]....
        /*00a0*/ 	.word	0xffffffff


	//   ....[10]....
        /*00a4*/ 	.word	0xffffffff


	//   ....[11]....
        /*00a8*/ 	.word	0xffffffff


	//   ....[12]....
        /*00ac*/ 	.word	0xffffffff


	//   ....[13]....
        /*00b0*/ 	.word	0xffffffff


	//   ....[14]....
        /*00b4*/ 	.word	0xffffffff


	//----- nvinfo : EIATTR_COOP_GROUP_INSTR_OFFSETS
	.align		4
.L_456:
        /*00b8*/ 	.byte	0x04, 0x28
        /*00ba*/ 	.short	(.L_458 - .L_457)


	//   ....[0]....
.L_457:
        /*00bc*/ 	.word	0x00000830


	//   ....[1]....
        /*00c0*/ 	.word	0x00000890


	//   ....[2]....
        /*00c4*/ 	.word	0x000008f0


	//   ....[3]....
        /*00c8*/ 	.word	0x00000950


	//   ....[4]....
        /*00cc*/ 	.word	0x000009b0


	//   ....[5]....
        /*00d0*/ 	.word	0x00000b40


	//   ....[6]....
        /*00d4*/ 	.word	0x00000be0


	//   ....[7]....
        /*00d8*/ 	.word	0x00000c60


	//   ....[8]....
        /*00dc*/ 	.word	0x00000cc0


	//   ....[9]....
        /*00e0*/ 	.word	0x00000d00


	//   ....[10]....
        /*00e4*/ 	.word	0x00001cc0


	//   ....[11]....
        /*00e8*/ 	.word	0x00001d20


	//   ....[12]....
        /*00ec*/ 	.word	0x00001d80


	//   ....[13]....
        /*00f0*/ 	.word	0x00001de0


	//   ....[14]....
        /*00f4*/ 	.word	0x00001e40


	//----- nvinfo : EIATTR_VRC_CTA_INIT_COUNT
	.align		4
.L_458:
        /*00f8*/ 	.byte	0x02, 0x4a
	.zero		1
	.zero		1


	//----- nvinfo : EIATTR_EXIT_INSTR_OFFSETS
	.align		4
        /*00fc*/ 	.byte	0x04, 0x1c
        /*00fe*/ 	.short	(.L_460 - .L_459)


	//   ....[0]....
.L_459:
        /*0100*/ 	.word	0x00000080


	//   ....[1]....
        /*0104*/ 	.word	0x000000c0


	//   ....[2]....
        /*0108*/ 	.word	0x00001f60


	//   ....[3]....
        /*010c*/ 	.word	0x00001fb0


	//----- nvinfo : EIATTR_MAX_THREADS
	.align		4
.L_460:
        /*0110*/ 	.byte	0x04, 0x05
        /*0112*/ 	.short	(.L_462 - .L_461)
.L_461:
        /*0114*/ 	.word	0x00000100
        /*0118*/ 	.word	0x00000001
        /*011c*/ 	.word	0x00000001


	//----- nvinfo : EIATTR_CRS_STACK_SIZE
	.align		4
.L_462:
        /*0120*/ 	.byte	0x04, 0x1e
        /*0122*/ 	.short	(.L_464 - .L_463)
.L_463:
        /*0124*/ 	.word	0x00000000


	//----- nvinfo : EIATTR_CBANK_PARAM_SIZE
	.align		4
.L_464:
        /*0128*/ 	.byte	0x03, 0x19
        /*012a*/ 	.short	0x001d


	//----- nvinfo : EIATTR_PARAM_CBANK
	.align		4
        /*012c*/ 	.byte	0x04, 0x0a
        /*012e*/ 	.short	(.L_466 - .L_465)
	.align		4
.L_465:
        /*0130*/ 	.word	index@(.nv.constant0._ZN3cub18CUB_300001_SM_10006detail6reduce28DeviceReduceSingleTileKernelINS2_10policy_hubIijN4cuda3std3__44plusIiEEE10Policy1000EN6thrust24THRUST_300001_SM_1000_NS6detail15normal_iteratorINSD_10device_ptrIjEEEEPijS9_iiNS7_10__identityEEEvT0_T1_T2_T3_T4_T6_)
        /*0134*/ 	.short	0x0380
        /*0136*/ 	.short	0x001d


	//----- nvinfo : EIATTR_SW_WAR
	.align		4
.L_466:
        /*0138*/ 	.byte	0x04, 0x36
        /*013a*/ 	.short	(.L_468 - .L_467)
.L_467:
        /*013c*/ 	.word	0x00000008
.L_468:


//--------------------- .nv.info._ZN3cub18CUB_300001_SM_10006detail8for_each13static_kernelINS2_12policy_hub_t12policy_500_tEmN6thrust24THRUST_300001_SM_1000_NS8cuda_cub20__uninitialized_fill7functorINS7_10device_ptrIjEEjEEEEvT0_T1_ --------------------------
	.section	.nv.info._ZN3cub18CUB_300001_SM_10006detail8for_each13static_kernelINS2_12policy_hub_t12policy_500_tEmN6thrust24THRUST_300001_SM_1000_NS8cuda_cub20__uninitialized_fill7functorINS7_10device_ptrIjEEjEEEEvT0_T1_,"",@"SHT_CUDA_INFO"
	.sectionflags	@""
	.align	4


	//----- nvinfo : EIATTR_CUDA_API_VERSION
	.align		4
        /*0000*/ 	.byte	0x04, 0x37
        /*0002*/ 	.short	(.L_470 - .L_469)
.L_469:
        /*0004*/ 	.word	0x00000082


	//----- nvinfo : EIATTR_KPARAM_INFO
	.align		4
.L_470:
        /*0008*/ 	.byte	0x04, 0x17
        /*000a*/ 	.short	(.L_472 - .L_471)
.L_471:
        /*000c*/ 	.word	0x00000000
        /*0010*/ 	.short	0x0001
        /*0012*/ 	.short	0x0008
        /*0014*/ 	.byte	0x00, 0xf0, 0x41, 0x00


	//----- nvinfo : EIATTR_KPARAM_INFO
	.align		4
.L_472:
        /*0018*/ 	.byte	0x04, 0x17
        /*001a*/ 	.short	(.L_474 - .L_473)
.L_473:
        /*001c*/ 	.word	0x00000000
        /*0020*/ 	.short	0x0000
        /*0022*/ 	.short	0x0000
        /*0024*/ 	.byte	0x00, 0xf0, 0x21, 0x00


	//----- nvinfo : EIATTR_SPARSE_MMA_MASK
	.align		4
.L_474:
        /*0028*/ 	.byte	0x03, 0x50
        /*002a*/ 	.short	0x0000


	//----- nvinfo : EIATTR_MAXREG_COUNT
	.align		4
        /*002c*/ 	.byte	0x03, 0x1b
        /*002e*/ 	.short	0x00ff


	//----- nvinfo : EIATTR_MERCURY_ISA_VERSION
	.align		4
        /*0030*/ 	.byte	0x03, 0x5f
        /*0032*/ 	.short	0x0101


	//----- nvinfo : EIATTR_VRC_CTA_INIT_COUNT
	.align		4
        /*0034*/ 	.byte	0x02, 0x4a
	.zero		1
	.zero		1


	//----- nvinfo : EIATTR_EXIT_INSTR_OFFSETS
	.align		4
        /*0038*/ 	.byte	0x04, 0x1c
        /*003a*/ 	.short	(.L_476 - .L_475)


	//   ....[0]....
.L_475:
        /*003c*/ 	.word	0x00000130


	//   ....[1]....
        /*0040*/ 	.word	0x00000230


	//   ....[2]....
        /*0044*/ 	.word	0x00000260


	//----- nvinfo : EIATTR_MAX_THREADS
	.align		4
.L_476:
        /*0048*/ 	.byte	0x04, 0x05
        /*004a*/ 	.short	(.L_478 - .L_477)
.L_477:
        /*004c*/ 	.word	0x00000100
        /*0050*/ 	.word	0x00000001
        /*0054*/ 	.word	0x00000001


	//----- nvinfo : EIATTR_CBANK_PARAM_SIZE
	.align		4
.L_478:
        /*0058*/ 	.byte	0x03, 0x19
        /*005a*/ 	.short	0x0018


	//----- nvinfo : EIATTR_PARAM_CBANK
	.align		4
        /*005c*/ 	.byte	0x04, 0x0a
        /*005e*/ 	.short	(.L_480 - .L_479)
	.align		4
.L_479:
        /*0060*/ 	.word	index@(.nv.constant0._ZN3cub18CUB_300001_SM_10006detail8for_each13static_kernelINS2_12policy_hub_t12policy_500_tEmN6thrust24THRUST_300001_SM_1000_NS8cuda_cub20__uninitialized_fill7functorINS7_10device_ptrIjEEjEEEEvT0_T1_)
        /*0064*/ 	.short	0x0380
        /*0066*/ 	.short	0x0018


	//----- nvinfo : EIATTR_SW_WAR
	.align		4
.L_480:
        /*0068*/ 	.byte	0x04, 0x36
        /*006a*/ 	.short	(.L_482 - .L_481)
.L_481:
        /*006c*/ 	.word	0x00000008
.L_482:


//--------------------- .nv.info._ZN3cub18CUB_300001_SM_10006detail11EmptyKernelIvEEvv --------------------------
	.section	.nv.info._ZN3cub18CUB_300001_SM_10006detail11EmptyKernelIvEEvv,"",@"SHT_CUDA_INFO"
	.sectionflags	@""
	.align	4


	//----- nvinfo : EIATTR_CUDA_API_VERSION
	.align		4
        /*0000*/ 	.byte	0x04, 0x37
        /*0002*/ 	.short	(.L_484 - .L_483)
.L_483:
        /*0004*/ 	.word	0x00000082


	//----- nvinfo : EIATTR_SPARSE_MMA_MASK
	.align		4
.L_484:
        /*0008*/ 	.byte	0x03, 0x50
        /*000a*/ 	.short	0x0000


	//----- nvinfo : EIATTR_MAXREG_COUNT
	.align		4
        /*000c*/ 	.byte	0x03, 0x1b
        /*000e*/ 	.short	0x00ff


	//----- nvinfo : EIATTR_MERCURY_ISA_VERSION
	.align		4
        /*0010*/ 	.byte	0x03, 0x5f
        /*0012*/ 	.short	0x0101


	//----- nvinfo : EIATTR_VRC_CTA_INIT_COUNT
	.align		4
        /*0014*/ 	.byte	0x02, 0x4a
	.zero		1
	.zero		1


	//----- nvinfo : EIATTR_EXIT_INSTR_OFFSETS
	.align		4
        /*0018*/ 	.byte	0x04, 0x1c
        /*001a*/ 	.short	(.L_486 - .L_485)


	//   ....[0]....
.L_485:
        /*001c*/ 	.word	0x00000010


	//----- nvinfo : EIATTR_SW_WAR
	.align		4
.L_486:
        /*0020*/ 	.byte	0x04, 0x36
        /*0022*/ 	.short	(.L_488 - .L_487)
.L_487:
        /*0024*/ 	.word	0x00000008
.L_488:


//--------------------- .nv.info._Z13reduce_kernelIN6thrust24THRUST_300001_SM_1000_NS6detail15normal_iteratorINS1_10device_ptrIjEEEEiN4cuda3std3__44plusIiEES5_EvT_SC_T0_T1_T2_ --------------------------
	.section	.nv.info._Z13reduce_kernelIN6thrust24THRUST_300001_SM_1000_NS6detail15normal_iteratorINS1_10device_ptrIjEEEEiN4cuda3std3__44plusIiEES5_EvT_SC_T0_T1_T2_,"",@"SHT_CUDA_INFO"
	.sectionflags	@""
	.align	4


	//----- nvinfo : EIATTR_CUDA_API_VERSION
	.align		4
        /*0000*/ 	.byte	0x04, 0x37
        /*0002*/ 	.short	(.L_490 - .L_489)
.L_489:
        /*0004*/ 	.word	0x00000082


	//----- nvinfo : EIATTR_KPARAM_INFO
	.align		4
.L_490:
        /*0008*/ 	.byte	0x04, 0x17
        /*000a*/ 	.short	(.L_492 - .L_491)
.L_491:
        /*000c*/ 	.word	0x00000000
        /*0010*/ 	.short	0x0004
        /*0012*/ 	.short	0x0018
        /*0014*/ 	.byte	0x00, 0xf0, 0x21, 0x00


	//----- nvinfo : EIATTR_KPARAM_INFO
	.align		4
.L_492:
        /*0018*/ 	.byte	0x04, 0x17
        /*001a*/ 	.short	(.L_494 - .L_493)
.L_493:
        /*001c*/ 	.word	0x00000000
        /*0020*/ 	.short	0x0003
        /*0022*/ 	.short	0x0014
        /*0024*/ 	.byte	0x00, 0xf0, 0x05, 0x00


	//----- nvinfo : EIATTR_KPARAM_INFO
	.align		4
.L_494:
        /*0028*/ 	.byte	0x04, 0x17
        /*002a*/ 	.short	(.L_496 - .L_495)
.L_495:
        /*002c*/ 	.word	0x00000000
        /*0030*/ 	.short	0x0002
        /*0032*/ 	.short	0x0010
        /*0034*/ 	.byte	0x00, 0xf0, 0x11, 0x00


	//----- nvinfo : EIATTR_KPARAM_INFO
	.align		4
.L_496:
        /*0038*/ 	.byte	0x04, 0x17
        /*003a*/ 	.short	(.L_498 - .L_497)
.L_497:
        /*003c*/ 	.word	0x00000000
        /*0040*/ 	.short	0x0001
        /*0042*/ 	.short	0x0008
        /*0044*/ 	.byte	0x00, 0xf0, 0x21, 0x00


	//----- nvinfo : EIATTR_KPARAM_INFO
	.align		4
.L_498:
        /*0048*/ 	.byte	0x04, 0x17
        /*004a*/ 	.short	(.L_500 - .L_499)
.L_499:
        /*004c*/ 	.word	0x00000000
        /*0050*/ 	.short	0x0000
        /*0052*/ 	.short	0x0000
        /*0054*/ 	.byte	0x00, 0xf0, 0x21, 0x00


	//----- nvinfo : EIATTR_SPARSE_MMA_MASK
	.align		4
.L_500:
        /*0058*/ 	.byte	0x03, 0x50
        /*005a*/ 	.short	0x0000


	//----- nvinfo : EIATTR_MAXREG_COUNT
	.align		4
        /*005c*/ 	.byte	0x03, 0x1b
        /*005e*/ 	.short	0x00ff


	//----- nvinfo : EIATTR_MERCURY_ISA_VERSION
	.align		4
        /*0060*/ 	.byte	0x03, 0x5f
        /*0062*/ 	.short	0x0101


	//----- nvinfo : EIATTR_VRC_CTA_INIT_COUNT
	.align		4
        /*0064*/ 	.byte	0x02, 0x4a
	.zero		1
	.zero		1


	//----- nvinfo : EIATTR_EXIT_INSTR_OFFSETS
	.align		4
        /*0068*/ 	.byte	0x04, 0x1c
        /*006a*/ 	.short	(.L_502 - .L_501)


	//   ....[0]....
.L_501:
        /*006c*/ 	.word	0x000007c0


	//----- nvinfo : EIATTR_CBANK_PARAM_SIZE
	.align		4
.L_502:
        /*0070*/ 	.byte	0x03, 0x19
        /*0072*/ 	.short	0x0020


	//----- nvinfo : EIATTR_PARAM_CBANK
	.align		4
        /*0074*/ 	.byte	0x04, 0x0a
        /*0076*/ 	.short	(.L_504 - .L_503)
	.align		4
.L_503:
        /*0078*/ 	.word	index@(.nv.constant0._Z13reduce_kernelIN6thrust24THRUST_300001_SM_1000_NS6detail15normal_iteratorINS1_10device_ptrIjEEEEiN4cuda3std3__44plusIiEES5_EvT_SC_T0_T1_T2_)
        /*007c*/ 	.short	0x0380
        /*007e*/ 	.short	0x0020


	//----- nvinfo : EIATTR_SW_WAR
	.align		4
.L_504:
        /*0080*/ 	.byte	0x04, 0x36
        /*0082*/ 	.short	(.L_506 - .L_505)
.L_505:
        /*0084*/ 	.word	0x00000008
.L_506:


//--------------------- .nv.callgraph             --------------------------
	.section	.nv.callgraph,"",@"SHT_CUDA_CALLGRAPH"
	.align	4
	.sectionentsize	8
	.align		4
        /*0000*/ 	.word	0x00000000
	.align		4
        /*0004*/ 	.word	0xffffffff
	.align		4
        /*0008*/ 	.word	0x00000000
	.align		4
        /*000c*/ 	.word	0xfffffffe
	.align		4
        /*0010*/ 	.word	0x00000000
	.align		4
        /*0014*/ 	.word	0xfffffffd
	.align		4
        /*0018*/ 	.word	0x00000000
	.align		4
        /*001c*/ 	.word	0xfffffffc


//--------------------- .nv.constant4             --------------------------
	.section	.nv.constant4,"a",@progbits
	.align	8
	.align		8
.nv.constant4:
        /*0000*/ 	.dword	_ZN30_INTERNAL_4d32a39f_4_k_cu_main4cuda3std3__45__cpo5beginE
	.align		8
        /*0008*/ 	.dword	_ZN30_INTERNAL_4d32a39f_4_k_cu_main4cuda3std3__45__cpo3endE
	.align		8
        /*0010*/ 	.dword	_ZN30_INTERNAL_4d32a39f_4_k_cu_main4cuda3std3__45__cpo6cbeginE
	.align		8
        /*0018*/ 	.dword	_ZN30_INTERNAL_4d32a39f_4_k_cu_main4cuda3std3__45__cpo4cendE
	.align		8
        /*0020*/ 	.dword	_ZN30_INTERNAL_4d32a39f_4_k_cu_main4cuda3std3__45__cpo6rbeginE
	.align		8
        /*0028*/ 	.dword	_ZN30_INTERNAL_4d32a39f_4_k_cu_main4cuda3std3__45__cpo4rendE
	.align		8
        /*0030*/ 	.dword	_ZN30_INTERNAL_4d32a39f_4_k_cu_main4cuda3std3__45__cpo7crbeginE
	.align		8
        /*0038*/ 	.dword	_ZN30_INTERNAL_4d32a39f_4_k_cu_main4cuda3std3__45__cpo5crendE
	.align		8
        /*0040*/ 	.dword	_ZN30_INTERNAL_4d32a39f_4_k_cu_main4cuda3std3__432_GLOBAL__N__4d32a39f_4_k_cu_main6ignoreE
	.align		8
        /*0048*/ 	.dword	_ZN30_INTERNAL_4d32a39f_4_k_cu_main4cuda3std3__419piecewise_constructE
	.align		8
        /*0050*/ 	.dword	_ZN30_INTERNAL_4d32a39f_4_k_cu_main4cuda3std3__48in_placeE
	.align		8
        /*0058*/ 	.dword	_ZN30_INTERNAL_4d32a39f_4_k_cu_main4cuda3std3__420unreachable_sentinelE
	.align		8
        /*0060*/ 	.dword	_ZN30_INTERNAL_4d32a39f_4_k_cu_main4cuda3std3__47nulloptE
	.align		8
        /*0068*/ 	.dword	_ZN30_INTERNAL_4d32a39f_4_k_cu_main4cuda3std3__48unexpectE
	.align		8
        /*0070*/ 	.dword	_ZN30_INTERNAL_4d32a39f_4_k_cu_main4cuda3std6ranges3__45__cpo4swapE
	.align		8
        /*0078*/ 	.dword	_ZN30_INTERNAL_4d32a39f_4_k_cu_main4cuda3std6ranges3__45__cpo9iter_moveE
	.align		8
        /*0080*/ 	.dword	_ZN30_INTERNAL_4d32a39f_4_k_cu_main4cuda3std6ranges3__45__cpo5beginE
	.align		8
        /*0088*/ 	.dword	_ZN30_INTERNAL_4d32a39f_4_k_cu_main4cuda3std6ranges3__45__cpo3endE
	.align		8
        /*0090*/ 	.dword	_ZN30_INTERNAL_4d32a39f_4_k_cu_main4cuda3std6ranges3__45__cpo6cbeginE
	.align		8
        /*0098*/ 	.dword	_ZN30_INTERNAL_4d32a39f_4_k_cu_main4cuda3std6ranges3__45__cpo4cendE
	.align		8
        /*00a0*/ 	.dword	_ZN30_INTERNAL_4d32a39f_4_k_cu_main4cuda3std6ranges3__45__cpo7advanceE
	.align		8
        /*00a8*/ 	.dword	_ZN30_INTERNAL_4d32a39f_4_k_cu_main4cuda3std6ranges3__45__cpo9iter_swapE
	.align		8
        /*00b0*/ 	.dword	_ZN30_INTERNAL_4d32a39f_4_k_cu_main4cuda3std6ranges3__45__cpo4nextE
	.align		8
        /*00b8*/ 	.dword	_ZN30_INTERNAL_4d32a39f_4_k_cu_main4cuda3std6ranges3__45__cpo4prevE
	.align		8
        /*00c0*/ 	.dword	_ZN30_INTERNAL_4d32a39f_4_k_cu_main4cuda3std6ranges3__45__cpo4dataE
	.align		8
        /*00c8*/ 	.dword	_ZN30_INTERNAL_4d32a39f_4_k_cu_main4cuda3std6ranges3__45__cpo5cdataE
	.align		8
        /*00d0*/ 	.dword	_ZN30_INTERNAL_4d32a39f_4_k_cu_main4cuda3std6ranges3__45__cpo4sizeE
	.align		8
        /*00d8*/ 	.dword	_ZN30_INTERNAL_4d32a39f_4_k_cu_main4cuda3std6ranges3__45__cpo5ssizeE
	.align		8
        /*00e0*/ 	.dword	_ZN30_INTERNAL_4d32a39f_4_k_cu_main4cuda3std6ranges3__45__cpo8distanceE
	.align		8
        /*00e8*/ 	.dword	_ZN30_INTERNAL_4d32a39f_4_k_cu_main6thrust24THRUST_300001_SM_1000_NS8cuda_cub3parE
	.align		8
        /*00f0*/ 	.dword	_ZN30_INTERNAL_4d32a39f_4_k_cu_main6thrust24THRUST_300001_SM_1000_NS8cuda_cub10par_nosyncE
	.align		8
        /*00f8*/ 	.dword	_ZN30_INTERNAL_4d32a39f_4_k_cu_main6thrust24THRUST_300001_SM_1000_NS6system6detail10sequential3seqE
	.align		8
        /*0100*/ 	.dword	_ZN30_INTERNAL_4d32a39f_4_k_cu_main6thrust24THRUST_300001_SM_1000_NS12placeholders2_1E
	.align		8
        /*0108*/ 	.dword	_ZN30_INTERNAL_4d32a39f_4_k_cu_main6thrust24THRUST_300001_SM_1000_NS12placeholders2_2E
	.align		8
        /*0110*/ 	.dword	_ZN30_INTERNAL_4d32a39f_4_k_cu_main6thrust24THRUST_300001_SM_1000_NS12placeholders2_3E
	.align		8
        /*0118*/ 	.dword	_ZN30_INTERNAL_4d32a39f_4_k_cu_main6thrust24THRUST_300001_SM_1000_NS12placeholders2_4E
	.align		8
        /*0120*/ 	.dword	_ZN30_INTERNAL_4d32a39f_4_k_cu_main6thrust24THRUST_300001_SM_1000_NS12placeholders2_5E
	.align		8
        /*0128*/ 	.dword	_ZN30_INTERNAL_4d32a39f_4_k_cu_main6thrust24THRUST_300001_SM_1000_NS12placeholders2_6E
	.align		8
        /*0130*/ 	.dword	_ZN30_INTERNAL_4d32a39f_4_k_cu_main6thrust24THRUST_300001_SM_1000_NS12placeholders2_7E
	.align		8
        /*0138*/ 	.dword	_ZN30_INTERNAL_4d32a39f_4_k_cu_main6thrust24THRUST_300001_SM_1000_NS12placeholders2_8E
	.align		8
        /*0140*/ 	.dword	_ZN30_INTERNAL_4d32a39f_4_k_cu_main6thrust24THRUST_300001_SM_1000_NS12placeholders2_9E
	.align		8
        /*0148*/ 	.dword	_ZN30_INTERNAL_4d32a39f_4_k_cu_main6thrust24THRUST_300001_SM_1000_NS12placeholders3_10E
	.align		8
        /*0150*/ 	.dword	_ZN30_INTERNAL_4d32a39f_4_k_cu_main6thrust24THRUST_300001_SM_1000_NS3seqE


//--------------------- .text._ZN3cub18CUB_300001_SM_10006detail6reduce28DeviceReduceSingleTileKernelINS2_10policy_hubIjyN4cuda3std3__44plusIjEEE10Policy1000EPjSC_iS9_jjNS7_10__identityEEEvT0_T1_T2_T3_T4_T6_ --------------------------
	.section	.text._ZN3cub18CUB_300001_SM_10006detail6reduce28DeviceReduceSingleTileKernelINS2_10policy_hubIjyN4cuda3std3__44plusIjEEE10Policy1000EPjSC_iS9_jjNS7_10__identityEEEvT0_T1_T2_T3_T4_T6_,"ax",@progbits
	.align	128
        .global         _ZN3cub18CUB_300001_SM_10006detail6reduce28DeviceReduceSingleTileKernelINS2_10policy_hubIjyN4cuda3std3__44plusIjEEE10Policy1000EPjSC_iS9_jjNS7_10__identityEEEvT0_T1_T2_T3_T4_T6_
        .type           _ZN3cub18CUB_300001_SM_10006detail6reduce28DeviceReduceSingleTileKernelINS2_10policy_hubIjyN4cuda3std3__44plusIjEEE10Policy1000EPjSC_iS9_jjNS7_10__identityEEEvT0_T1_T2_T3_T4_T6_,@function
        .size           _ZN3cub18CUB_300001_SM_10006detail6reduce28DeviceReduceSingleTileKernelINS2_10policy_hubIjyN4cuda3std3__44plusIjEEE10Policy1000EPjSC_iS9_jjNS7_10__identityEEEvT0_T1_T2_T3_T4_T6_,(.L_x_481 - _ZN3cub18CUB_300001_SM_10006detail6reduce28DeviceReduceSingleTileKernelINS2_10policy_hubIjyN4cuda3std3__44plusIjEEE10Policy1000EPjSC_iS9_jjNS7_10__identityEEEvT0_T1_T2_T3_T4_T6_)
        .other          _ZN3cub18CUB_300001_SM_10006detail6reduce28DeviceReduceSingleTileKernelINS2_10policy_hubIjyN4cuda3std3__44plusIjEEE10Policy1000EPjSC_iS9_jjNS7_10__identityEEEvT0_T1_T2_T3_T4_T6_,@"STO_CUDA_ENTRY STV_DEFAULT"
_ZN3cub18CUB_300001_SM_10006detail6reduce28DeviceReduceSingleTileKernelINS2_10policy_hubIjyN4cuda3std3__44plusIjEEE10Policy1000EPjSC_iS9_jjNS7_10__identityEEEvT0_T1_T2_T3_T4_T6_:
.text._ZN3cub18CUB_300001_SM_10006detail6reduce28DeviceReduceSingleTileKernelINS2_10policy_hubIjyN4cuda3std3__44plusIjEEE10Policy1000EPjSC_iS9_jjNS7_10__identityEEEvT0_T1_T2_T3_T4_T6_:
[----:B------:R-:W-:Y:S01]  /*0000*/  LDC R1, c[0x0][0x37c] ;  /* 0x0000df00ff017b82 */ /* 0x000fe20000000800 */
[----:B------:R-:W0:Y:S01]  /*0010*/  LDCU UR4, c[0x0][0x390] ;  /* 0x00007200ff0477ac */ /* 0x000e220008000800 */
[----:B------:R-:W1:Y:S01]  /*0020*/  LDCU.64 UR6, c[0x0][0x358] ;  /* 0x00006b00ff0677ac */ /* 0x000e620008000a00 */
[----:B0-----:R-:W-:-:S05]  /*0030*/  IMAD.U32 R20, RZ, RZ, UR4 ;  /* 0x00000004ff147e24 */ /* 0x001fca000f8e00ff */
[----:B------:R-:W-:-:S13]  /*0040*/  ISETP.NE.AND P0, PT, R20, RZ, PT ;  /* 0x000000ff1400720c */ /* 0x000fda0003f05270 */
[----:B-1----:R-:W-:Y:S05]  /*0050*/  @P0 BRA `(.L_x_0) ;  /* 0x00000000001c0947 */ /* 0x002fea0003800000 */
[----:B------:R-:W0:Y:S02]  /*0060*/  S2R R0, SR_TID.X ;  /* 0x0000000000007919 */ /* 0x000e240000002100 */
[----:B0-----:R-:W-:-:S13]  /*0070*/  ISETP.NE.AND P0, PT, R0, RZ, PT ;  /* 0x000000ff0000720c */ /* 0x001fda0003f05270 */
[----:B------:R-:W-:Y:S05]  /*0080*/  @P0 EXIT ;  /* 0x000000000000094d */ /* 0x000fea0003800000 */
[----:B------:R-:W0:Y:S08]  /*0090*/  LDC R5, c[0x0][0x398] ;  /* 0x0000e600ff057b82 */ /* 0x000e300000000800 */
[----:B------:R-:W0:Y:S02]  /*00a0*/  LDC.64 R2, c[0x0][0x388] ;  /* 0x0000e200ff027b82 */ /* 0x000e240000000a00 */
[----:B0-----:R-:W-:Y:S01]  /*00b0*/  STG.E desc[UR6][R2.64], R5 ;  /* 0x0000000502007986 */ /* 0x001fe2000c101906 */
[----:B------:R-:W-:Y:S05]  /*00c0*/  EXIT ;  /* 0x000000000000794d */ /* 0x000fea0003800000 */
.L_x_0:
[----:B------:R-:W0:Y:S01]  /*00d0*/  LDCU UR4, c[0x0][0x380] ;  /* 0x00007000ff0477ac */ /* 0x000e220008000800 */
[----:B------:R-:W-:Y:S01]  /*00e0*/  BSSY.RECONVERGENT B0, `(.L_x_1) ;  /* 0x0000385000007945 */ /* 0x000fe20003800200 */
[----:B0-----:R-:W-:-:S09]  /*00f0*/  ULOP3.LUT UP0, URZ, UR4, 0xf, URZ, 0xc0, !UPT ;  /* 0x0000000f04ff7892 */ /* 0x001fd2000f80c0ff */
[----:B------:R-:W-:Y:S05]  /*0100*/  BRA.U UP0, `(.L_x_2) ;  /* 0x0000001900d87547 */ /* 0x000fea000b800000 */
[----:B------:R-:W-:-:S13]  /*0110*/  ISETP.GT.AND P0, PT, R20, 0xfff, PT ;  /* 0x00000fff1400780c */ /* 0x000fda0003f04270 */
[----:B------:R-:W-:Y:S05]  /*0120*/  @P0 BRA `(.L_x_3) ;  /* 0x0000000c008c0947 */ /* 0x000fea0003800000 */
[----:B------:R-:W0:Y:S01]  /*0130*/  S2R R9, SR_TID.X ;  /* 0x0000000000097919 */ /* 0x000e220000002100 */
[----:B------:R-:W-:Y:S01]  /*0140*/  BSSY.RECONVERGENT B1, `(.L_x_4) ;  /* 0x0000009000017945 */ /* 0x000fe20003800200 */
[----:B------:R-:W-:Y:S01]  /*0150*/  IMAD.MOV.U32 R0, RZ, RZ, RZ ;  /* 0x000000ffff007224 */ /* 0x000fe200078e00ff */
[----:B0-----:R-:W-:Y:S01]  /*0160*/  ISETP.GE.AND P0, PT, R9, R20, PT ;  /* 0x000000140900720c */ /* 0x001fe20003f06270 */
[----:B------:R-:W-:-:S12]  /*0170*/  IMAD.MOV.U32 R11, RZ, RZ, R9 ;  /* 0x000000ffff0b7224 */ /* 0x000fd800078e0009 */
[----:B------:R-:W-:Y:S05]  /*0180*/  @P0 BRA `(.L_x_5) ;  /* 0x0000000000100947 */ /* 0x000fea0003800000 */
[----:B------:R-:W0:Y:S02]  /*0190*/  LDC.64 R2, c[0x0][0x380] ;  /* 0x0000e000ff027b82 */ /* 0x000e240000000a00 */
[----:B0-----:R-:W-:-:S05]  /*01a0*/  IMAD.WIDE.U32 R2, R9, 0x4, R2 ;  /* 0x0000000409027825 */ /* 0x001fca00078e0002 */
[----:B------:R0:W5:Y:S01]  /*01b0*/  LDG.E.CONSTANT R0, desc[UR6][R2.64] ;  /* 0x0000000602007981 */ /* 0x000162000c1e9900 */
[----:B------:R-:W-:-:S07]  /*01c0*/  VIADD R11, R9, 0x100 ;  /* 0x00000100090b7836 */ /* 0x000fce0000000000 */
.L_x_5:
[----:B------:R-:W-:Y:S05]  /*01d0*/  BSYNC.RECONVERGENT B1 ;  /* 0x0000000000017941 */ /* 0x000fea0003800200 */
.L_x_4:
[----:B------:R-:W-:Y:S01]  /*01e0*/  ISETP.GE.AND P0, PT, R11, R20, PT ;  /* 0x000000140b00720c */ /* 0x000fe20003f06270 */
[----:B------:R-:W-:-:S12]  /*01f0*/  BSSY.RECONVERGENT B1, `(.L_x_6) ;  /* 0x0000066000017945 */ /* 0x000fd80003800200 */
[----:B------:R-:W-:Y:S05]  /*0200*/  @P0 BRA `(.L_x_7) ;  /* 0x0000000400900947 */ /* 0x000fea0003800000 */
[----:B0-----:R-:W-:Y:S01]  /*0210*/  LOP3.LUT R3, RZ, R11, RZ, 0x33, !PT ;  /* 0x0000000bff037212 */ /* 0x001fe200078e33ff */
[----:B------:R-:W-:Y:S04]  /*0220*/  BSSY.RECONVERGENT B2, `(.L_x_8) ;  /* 0x0000015000027945 */ /* 0x000fe80003800200 */
[----:B------:R-:W-:-:S05]  /*0230*/  IMAD.IADD R4, R3, 0x1, R20 ;  /* 0x0000000103047824 */ /* 0x000fca00078e0214 */
[C---:B------:R-:W-:Y:S02]  /*0240*/  LOP3.LUT R2, R4.reuse, 0x300, RZ, 0xc0, !PT ;  /* 0x0000030004027812 */ /* 0x040fe400078ec0ff */
[----:B------:R-:W-:Y:S02]  /*0250*/  ISETP.GE.U32.AND P1, PT, R4, 0x300, PT ;  /* 0x000003000400780c */ /* 0x000fe40003f26070 */
[----:B------:R-:W-:-:S13]  /*0260*/  ISETP.NE.AND P0, PT, R2, 0x300, PT ;  /* 0x000003000200780c */ /* 0x000fda0003f05270 */
[----:B------:R-:W-:Y:S05]  /*0270*/  @!P0 BRA `(.L_x_9) ;  /* 0x00000000003c8947 */ /* 0x000fea0003800000 */
[----:B------:R-:W0:Y:S01]  /*0280*/  LDC.64 R2, c[0x0][0x380] ;  /* 0x0000e000ff027b82 */ /* 0x000e220000000a00 */
[----:B------:R-:W-:-:S04]  /*0290*/  LEA.HI R4, R4, 0x1, RZ, 0x18 ;  /* 0x0000000104047811 */ /* 0x000fc800078fc0ff */
[----:B------:R-:W-:-:S05]  /*02a0*/  LOP3.LUT R4, R4, 0x3, RZ, 0xc0, !PT ;  /* 0x0000000304047812 */ /* 0x000fca00078ec0ff */
[----:B------:R-:W-:Y:S02]  /*02b0*/  IMAD.MOV R4, RZ, RZ, -R4 ;  /* 0x000000ffff047224 */ /* 0x000fe400078e0a04 */
[----:B0-----:R-:W-:-:S04]  /*02c0*/  IMAD.WIDE.U32 R2, R11, 0x4, R2 ;  /* 0x000000040b027825 */ /* 0x001fc800078e0002 */
[----:B------:R-:W-:-:S07]  /*02d0*/  IMAD.MOV.U32 R5, RZ, RZ, R3 ;  /* 0x000000ffff057224 */ /* 0x000fce00078e0003 */
.L_x_10:
[----:B------:R-:W-:-:S06]  /*02e0*/  IMAD.MOV.U32 R3, RZ, RZ, R5 ;  /* 0x000000ffff037224 */ /* 0x000fcc00078e0005 */
[----:B------:R0:W2:Y:S01]  /*02f0*/  LDG.E.CONSTANT R3, desc[UR6][R2.64] ;  /* 0x0000000602037981 */ /* 0x0000a2000c1e9900 */
[----:B------:R-:W-:Y:S02]  /*0300*/  VIADD R4, R4, 0x1 ;  /* 0x0000000104047836 */ /* 0x000fe40000000000 */
[----:B------:R-:W-:-:S03]  /*0310*/  VIADD R11, R11, 0x100 ;  /* 0x000001000b0b7836 */ /* 0x000fc60000000000 */
[----:B------:R-:W-:Y:S02]  /*0320*/  ISETP.NE.AND P0, PT, R4, RZ, PT ;  /* 0x000000ff0400720c */ /* 0x000fe40003f05270 */
[----:B0-----:R-:W-:-:S05]  /*0330*/  IADD3 R2, P2, PT, R2, 0x400, RZ ;  /* 0x0000040002027810 */ /* 0x001fca0007f5e0ff */
[----:B------:R-:W-:Y:S02]  /*0340*/  IMAD.X R5, RZ, RZ, R5, P2 ;  /* 0x000000ffff057224 */ /* 0x000fe400010e0605 */
[----:B--2--5:R-:W-:-:S04]  /*0350*/  IMAD.IADD R0, R3, 0x1, R0 ;  /* 0x0000000103007824 */ /* 0x024fc800078e0200 */
[----:B------:R-:W-:Y:S05]  /*0360*/  @P0 BRA `(.L_x_10) ;  /* 0xfffffffc00dc0947 */ /* 0x000fea000383ffff */
.L_x_9:
[----:B------:R-:W-:Y:S05]  /*0370*/  BSYNC.RECONVERGENT B2 ;  /* 0x0000000000027941 */ /* 0x000fea0003800200 */
.L_x_8:
[----:B------:R-:W-:Y:S05]  /*0380*/  @!P1 BRA `(.L_x_7) ;  /* 0x0000000400309947 */ /* 0x000fea0003800000 */
[----:B------:R-:W-:Y:S01]  /*0390*/  IMAD.IADD R2, R20, 0x1, -R11 ;  /* 0x0000000114027824 */ /* 0x000fe200078e0a0b */
[----:B------:R-:W-:Y:S01]  /*03a0*/  BSSY.RECONVERGENT B2, `(.L_x_11) ;  /* 0x0000029000027945 */ /* 0x000fe20003800200 */
[----:B------:R-:W-:-:S03]  /*03b0*/  PLOP3.LUT P0, PT, PT, PT, PT, 0x80, 0x8 ;  /* 0x000000000008781c */ /* 0x000fc60003f0f070 */
[----:B------:R-:W-:-:S13]  /*03c0*/  ISETP.GT.AND P1, PT, R2, 0xc00, PT ;  /* 0x00000c000200780c */ /* 0x000fda0003f24270 */
[----:B------:R-:W-:Y:S05]  /*03d0*/  @!P1 BRA `(.L_x_12) ;  /* 0x0000000000949947 */ /* 0x000fea0003800000 */
[----:B------:R-:W-:Y:S01]  /*03e0*/  PLOP3.LUT P0, PT, PT, PT, PT, 0x8, 0x80 ;  /* 0x000000000080781c */ /* 0x000fe20003f0e170 */
[----:B------:R-:W-:-:S12]  /*03f0*/  VIADD R8, R20, 0xfffff400 ;  /* 0xfffff40014087836 */ /* 0x000fd80000000000 */
.L_x_13:
[----:B------:R-:W0:Y:S01]  /*0400*/  LDC.64 R4, c[0x0][0x380] ;  /* 0x0000e000ff047b82 */ /* 0x000e220000000a00 */
[C---:B------:R-:W-:Y:S02]  /*0410*/  VIADD R7, R11.reuse, 0x400 ;  /* 0x000004000b077836 */ /* 0x040fe40000000000 */
[C---:B------:R-:W-:Y:S02]  /*0420*/  VIADD R3, R11.reuse, 0x800 ;  /* 0x000008000b037836 */ /* 0x040fe40000000000 */
[----:B0-----:R-:W-:-:S05]  /*0430*/  IMAD.WIDE R22, R11, 0x4, R4 ;  /* 0x000000040b167825 */ /* 0x001fca00078e0204 */
[----:B------:R-:W2:Y:S01]  /*0440*/  LDG.E.CONSTANT R13, desc[UR6][R22.64] ;  /* 0x00000006160d7981 */ /* 0x000ea2000c1e9900 */
[----:B------:R-:W-:-:S03]  /*0450*/  IMAD.WIDE R6, R7, 0x4, R4 ;  /* 0x0000000407067825 */ /* 0x000fc600078e0204 */
[----:B------:R-:W2:Y:S04]  /*0460*/  LDG.E.CONSTANT R10, desc[UR6][R22.64+0x400] ;  /* 0x00040006160a7981 */ /* 0x000ea8000c1e9900 */
[----:B------:R-:W3:Y:S04]  /*0470*/  LDG.E.CONSTANT R12, desc[UR6][R22.64+0x800] ;  /* 0x00080006160c7981 */ /* 0x000ee8000c1e9900 */
[----:B------:R-:W3:Y:S01]  /*0480*/  LDG.E.CONSTANT R19, desc[UR6][R22.64+0xc00] ;  /* 0x000c000616137981 */ /* 0x000ee2000c1e9900 */
[----:B------:R-:W-:-:S03]  /*0490*/  IMAD.WIDE R2, R3, 0x4, R4 ;  /* 0x0000000403027825 */ /* 0x000fc600078e0204 */
[----:B------:R-:W4:Y:S04]  /*04a0*/  LDG.E.CONSTANT R16, desc[UR6][R6.64] ;  /* 0x0000000606107981 */ /* 0x000f28000c1e9900 */
[----:B------:R-:W4:Y:S01]  /*04b0*/  LDG.E.CONSTANT R15, desc[UR6][R6.64+0x400] ;  /* 0x00040006060f7981 */ /* 0x000f22000c1e9900 */
[----:B------:R-:W-:-:S03]  /*04c0*/  VIADD R25, R11, 0xc00 ;  /* 0x00000c000b197836 */ /* 0x000fc60000000000 */
[----:B------:R-:W4:Y:S04]  /*04d0*/  LDG.E.CONSTANT R14, desc[UR6][R6.64+0x800] ;  /* 0x00080006060e7981 */ /* 0x000f28000c1e9900 */
[----:B------:R-:W4:Y:S01]  /*04e0*/  LDG.E.CONSTANT R21, desc[UR6][R6.64+0xc00] ;  /* 0x000c000606157981 */ /* 0x000f22000c1e9900 */
[----:B------:R-:W-:-:S03]  /*04f0*/  IMAD.WIDE R4, R25, 0x4, R4 ;  /* 0x0000000419047825 */ /* 0x000fc600078e0204 */
[----:B------:R-:W4:Y:S04]  /*0500*/  LDG.E.CONSTANT R18, desc[UR6][R2.64] ;  /* 0x0000000602127981 */ /* 0x000f28000c1e9900 */
[----:B------:R-:W4:Y:S04]  /*0510*/  LDG.E.CONSTANT R17, desc[UR6][R2.64+0x400] ;  /* 0x0004000602117981 */ /* 0x000f28000c1e9900 */
[----:B------:R-:W4:Y:S04]  /*0520*/  LDG.E.CONSTANT R23, desc[UR6][R2.64+0x800] ;  /* 0x0008000602177981 */ /* 0x000f28000c1e9900 */
[----:B------:R-:W4:Y:S04]  /*0530*/  LDG.E.CONSTANT R24, desc[UR6][R2.64+0xc00] ;  /* 0x000c000602187981 */ /* 0x000f28000c1e9900 */
[----:B------:R-:W4:Y:S04]  /*0540*/  LDG.E.CONSTANT R25, desc[UR6][R4.64] ;  /* 0x0000000604197981 */ /* 0x000f28000c1e9900 */
[----:B------:R-:W4:Y:S04]  /*0550*/  LDG.E.CONSTANT R26, desc[UR6][R4.64+0x400] ;  /* 0x00040006041a7981 */ /* 0x000f28000c1e9900 */
[----:B------:R-:W4:Y:S04]  /*0560*/  LDG.E.CONSTANT R22, desc[UR6][R4.64+0x800] ;  /* 0x0008000604167981 */ /* 0x000f28000c1e9900 */
[----:B------:R-:W4:Y:S01]  /*0570*/  LDG.E.CONSTANT R27, desc[UR6][R4.64+0xc00] ;  /* 0x000c0006041b7981 */ /* 0x000f22000c1e9900 */
[----:B------:R-:W-:-:S05]  /*0580*/  VIADD R11, R11, 0x1000 ;  /* 0x000010000b0b7836 */ /* 0x000fca0000000000 */
[----:B------:R-:W-:Y:S02]  /*0590*/  ISETP.GE.AND P1, PT, R11, R8, PT ;  /* 0x000000080b00720c */ /* 0x000fe40003f26270 */
[----:B--2--5:R-:W-:-:S04]  /*05a0*/  IADD3 R10, PT, PT, R10, R13, R0 ;  /* 0x0000000d0a0a7210 */ /* 0x024fc80007ffe000 */
[----:B---3--:R-:W-:-:S04]  /*05b0*/  IADD3 R10, PT, PT, R19, R12, R10 ;  /* 0x0000000c130a7210 */ /* 0x008fc80007ffe00a */
[----:B----4-:R-:W-:-:S04]  /*05c0*/  IADD3 R10, PT, PT, R15, R16, R10 ;  /* 0x000000100f0a7210 */ /* 0x010fc80007ffe00a */
[----:B------:R-:W-:-:S04]  /*05d0*/  IADD3 R10, PT, PT, R21, R14, R10 ;  /* 0x0000000e150a7210 */ /* 0x000fc80007ffe00a */
[----:B------:R-:W-:-:S04]  /*05e0*/  IADD3 R10, PT, PT, R17, R18, R10 ;  /* 0x00000012110a7210 */ /* 0x000fc80007ffe00a */
[----:B------:R-:W-:-:S04]  /*05f0*/  IADD3 R10, PT, PT, R24, R23, R10 ;  /* 0x00000017180a7210 */ /* 0x000fc80007ffe00a */
[----:B------:R-:W-:-:S04]  /*0600*/  IADD3 R25, PT, PT, R26, R25, R10 ;  /* 0x000000191a197210 */ /* 0x000fc80007ffe00a */
[----:B------:R-:W-:Y:S01]  /*0610*/  IADD3 R0, PT, PT, R27, R22, R25 ;  /* 0x000000161b007210 */ /* 0x000fe20007ffe019 */
[----:B------:R-:W-:Y:S06]  /*0620*/  @!P1 BRA `(.L_x_13) ;  /* 0xfffffffc00749947 */ /* 0x000fec000383ffff */
.L_x_12:
[----:B------:R-:W-:Y:S05]  /*0630*/  BSYNC.RECONVERGENT B2 ;  /* 0x0000000000027941 */ /* 0x000fea0003800200 */
.L_x_11:
[----:B------:R-:W-:Y:S01]  /*0640*/  IMAD.IADD R2, R20, 0x1, -R11 ;  /* 0x0000000114027824 */ /* 0x000fe200078e0a0b */
[----:B------:R-:W-:Y:S04]  /*0650*/  BSSY.RECONVERGENT B2, `(.L_x_14) ;  /* 0x0000015000027945 */ /* 0x000fe80003800200 */
[----:B------:R-:W-:-:S13]  /*0660*/  ISETP.GT.AND P1, PT, R2, 0x400, PT ;  /* 0x000004000200780c */ /* 0x000fda0003f24270 */
[----:B------:R-:W-:Y:S05]  /*0670*/  @!P1 BRA `(.L_x_15) ;  /* 0x0000000000489947 */ /* 0x000fea0003800000 */
[----:B------:R-:W0:Y:S01]  /*0680*/  LDC.64 R4, c[0x0][0x380] ;  /* 0x0000e000ff047b82 */ /* 0x000e220000000a00 */
[C---:B------:R-:W-:Y:S02]  /*0690*/  VIADD R13, R11.reuse, 0x400 ;  /* 0x000004000b0d7836 */ /* 0x040fe40000000000 */
[----:B0-----:R-:W-:-:S05]  /*06a0*/  IMAD.WIDE R2, R11, 0x4, R4 ;  /* 0x000000040b027825 */ /* 0x001fca00078e0204 */
[----:B------:R-:W2:Y:S01]  /*06b0*/  LDG.E.CONSTANT R7, desc[UR6][R2.64] ;  /* 0x0000000602077981 */ /* 0x000ea2000c1e9900 */
[----:B------:R-:W-:-:S03]  /*06c0*/  IMAD.WIDE R4, R13, 0x4, R4 ;  /* 0x000000040d047825 */ /* 0x000fc600078e0204 */
[----:B------:R-:W2:Y:S04]  /*06d0*/  LDG.E.CONSTANT R6, desc[UR6][R2.64+0x400] ;  /* 0x0004000602067981 */ /* 0x000ea8000c1e9900 */
[----:B------:R-:W3:Y:S04]  /*06e0*/  LDG.E.CONSTANT R13, desc[UR6][R2.64+0x800] ;  /* 0x00080006020d7981 */ /* 0x000ee8000c1e9900 */
[----:B------:R-:W3:Y:S04]  /*06f0*/  LDG.E.CONSTANT R8, desc[UR6][R2.64+0xc00] ;  /* 0x000c000602087981 */ /* 0x000ee8000c1e9900 */
[----:B------:R-:W4:Y:S04]  /*0700*/  LDG.E.CONSTANT R15, desc[UR6][R4.64] ;  /* 0x00000006040f7981 */ /* 0x000f28000c1e9900 */
[----:B------:R-:W4:Y:S04]  /*0710*/  LDG.E.CONSTANT R10, desc[UR6][R4.64+0x400] ;  /* 0x00040006040a7981 */ /* 0x000f28000c1e9900 */
[----:B------:R-:W4:Y:S04]  /*0720*/  LDG.E.CONSTANT R17, desc[UR6][R4.64+0x800] ;  /* 0x0008000604117981 */ /* 0x000f28000c1e9900 */
[----:B------:R-:W4:Y:S01]  /*0730*/  LDG.E.CONSTANT R12, desc[UR6][R4.64+0xc00] ;  /* 0x000c0006040c7981 */ /* 0x000f22000c1e9900 */
[----:B------:R-:W-:Y:S01]  /*0740*/  PLOP3.LUT P0, PT, PT, PT, PT, 0x8, 0x80 ;  /* 0x000000000080781c */ /* 0x000fe20003f0e170 */
[----:B------:R-:W-:Y:S01]  /*0750*/  VIADD R11, R11, 0x800 ;  /* 0x000008000b0b7836 */ /* 0x000fe20000000000 */
[----:B--2--5:R-:W-:-:S04]  /*0760*/  IADD3 R6, PT, PT, R6, R7, R0 ;  /* 0x0000000706067210 */ /* 0x024fc80007ffe000 */
[----:B---3--:R-:W-:-:S04]  /*0770*/  IADD3 R6, PT, PT, R8, R13, R6 ;  /* 0x0000000d08067210 */ /* 0x008fc80007ffe006 */
[----:B----4-:R-:W-:-:S04]  /*0780*/  IADD3 R6, PT, PT, R10, R15, R6 ;  /* 0x0000000f0a067210 */ /* 0x010fc80007ffe006 */
[----:B------:R-:W-:-:S07]  /*0790*/  IADD3 R0, PT, PT, R12, R17, R6 ;  /* 0x000000110c007210 */ /* 0x000fce0007ffe006 */
.L_x_15:
[----:B------:R-:W-:Y:S05]  /*07a0*/  BSYNC.RECONVERGENT B2 ;  /* 0x0000000000027941 */ /* 0x000fea0003800200 */
.L_x_14:
[----:B------:R-:W-:-:S13]  /*07b0*/  ISETP.LT.OR P0, PT, R11, R20, P0 ;  /* 0x000000140b00720c */ /* 0x000fda0000701670 */
[----:B------:R-:W-:Y:S05]  /*07c0*/  @!P0 BRA `(.L_x_7) ;  /* 0x0000000000208947 */ /* 0x000fea0003800000 */
[----:B------:R-:W0:Y:S02]  /*07d0*/  LDC.64 R2, c[0x0][0x380] ;  /* 0x0000e000ff027b82 */ /* 0x000e240000000a00 */
[----:B0-----:R-:W-:-:S05]  /*07e0*/  IMAD.WIDE R2, R11, 0x4, R2 ;  /* 0x000000040b027825 */ /* 0x001fca00078e0202 */
[----:B------:R-:W2:Y:S04]  /*07f0*/  LDG.E.CONSTANT R5, desc[UR6][R2.64] ;  /* 0x0000000602057981 */ /* 0x000ea8000c1e9900 */
[----:B------:R-:W2:Y:S04]  /*0800*/  LDG.E.CONSTANT R4, desc[UR6][R2.64+0x400] ;  /* 0x0004000602047981 */ /* 0x000ea8000c1e9900 */
[----:B------:R-:W3:Y:S04]  /*0810*/  LDG.E.CONSTANT R7, desc[UR6][R2.64+0x800] ;  /* 0x0008000602077981 */ /* 0x000ee8000c1e9900 */
[----:B------:R-:W3:Y:S01]  /*0820*/  LDG.E.CONSTANT R6, desc[UR6][R2.64+0xc00] ;  /* 0x000c000602067981 */ /* 0x000ee2000c1e9900 */
[----:B--2--5:R-:W-:-:S04]  /*0830*/  IADD3 R0, PT, PT, R4, R5, R0 ;  /* 0x0000000504007210 */ /* 0x024fc80007ffe000 */
[----:B---3--:R-:W-:-:S07]  /*0840*/  IADD3 R0, PT, PT, R6, R7, R0 ;  /* 0x0000000706007210 */ /* 0x008fce0007ffe000 */
.L_x_7:
[----:B------:R-:W-:Y:S05]  /*0850*/  BSYNC.RECONVERGENT B1 ;  /* 0x0000000000017941 */ /* 0x000fea0003800200 */
.L_x_6:
[----:B------:R-:W-:-:S13]  /*0860*/  ISETP.GE.AND P0, PT, R20, 0x100, PT ;  /* 0x000001001400780c */ /* 0x000fda0003f06270 */
[----:B------:R-:W-:Y:S05]  /*0870*/  @!P0 BRA `(.L_x_16) ;  /* 0x0000000000ac8947 */ /* 0x000fea0003800000 */
[----:B------:R-:W1:Y:S01]  /*0880*/  S2R R6, SR_LANEID ;  /* 0x0000000000067919 */ /* 0x000e620000000000 */
[----:B0----5:R-:W0:Y:S01]  /*0890*/  SHFL.DOWN PT, R2, R0, 0x1, 0x1f ;  /* 0x08201f0000027f89 */ /* 0x021e2200000e0000 */
[C---:B-1----:R-:W-:Y:S02]  /*08a0*/  ISETP.GT.AND P0, PT, R6.reuse, 0x1e, PT ;  /* 0x0000001e0600780c */ /* 0x042fe40003f04270 */
[----:B------:R-:W-:Y:S02]  /*08b0*/  ISETP.NE.AND P1, PT, R6, RZ, PT ;  /* 0x000000ff0600720c */ /* 0x000fe40003f25270 */
[----:B0-----:R-:W-:Y:S02]  /*08c0*/  SEL R3, R2, RZ, !P0 ;  /* 0x000000ff02037207 */ /* 0x001fe40004000000 */
[----:B------:R-:W-:-:S03]  /*08d0*/  ISETP.GT.AND P0, PT, R6, 0x1d, PT ;  /* 0x0000001d0600780c */ /* 0x000fc60003f04270 */
[----:B------:R-:W-:-:S05]  /*08e0*/  IMAD.IADD R3, R3, 0x1, R0 ;  /* 0x0000000103037824 */ /* 0x000fca00078e0200 */
[----:B------:R-:W0:Y:S01]  /*08f0*/  SHFL.DOWN PT, R2, R3, 0x2, 0x1f ;  /* 0x08401f0003027f89 */ /* 0x000e2200000e0000 */
[----:B------:R-:W1:Y:S01]  /*0900*/  @!P1 S2R R7, SR_CgaCtaId ;  /* 0x0000000000079919 */ /* 0x000e620000008800 */
[----:B0-----:R-:W-:Y:S02]  /*0910*/  SEL R2, R2, RZ, !P0 ;  /* 0x000000ff02027207 */ /* 0x001fe40004000000 */
[----:B------:R-:W-:-:S03]  /*0920*/  ISETP.GT.AND P0, PT, R6, 0x1b, PT ;  /* 0x0000001b0600780c */ /* 0x000fc60003f04270 */
[----:B------:R-:W-:-:S05]  /*0930*/  IMAD.IADD R2, R3, 0x1, R2 ;  /* 0x0000000103027824 */ /* 0x000fca00078e0202 */
[----:B------:R-:W0:Y:S02]  /*0940*/  SHFL.DOWN PT, R4, R2, 0x4, 0x1f ;  /* 0x08801f0002047f89 */ /* 0x000e2400000e0000 */
[----:B0-----:R-:W-:Y:S02]  /*0950*/  SEL R5, R4, RZ, !P0 ;  /* 0x000000ff04057207 */ /* 0x001fe40004000000 */
[----:B------:R-:W-:Y:S02]  /*0960*/  ISETP.GT.AND P0, PT, R6, 0x17, PT ;  /* 0x000000170600780c */ /* 0x000fe40003f04270 */
[----:B------:R-:W-:Y:S01]  /*0970*/  @!P1 MOV R4, 0x400 ;  /* 0x0000040000049802 */ /* 0x000fe20000000f00 */
[----:B------:R-:W-:Y:S01]  /*0980*/  IMAD.IADD R5, R2, 0x1, R5 ;  /* 0x0000000102057824 */ /* 0x000fe200078e0205 */
[----:B------:R-:W-:Y:S02]  /*0990*/  @!P1 SHF.R.U32.HI R2, RZ, 0x3, R9 ;  /* 0x00000003ff029819 */ /* 0x000fe40000011609 */
[----:B-1----:R-:W-:-:S02]  /*09a0*/  @!P1 LEA R7, R7, R4, 0x18 ;  /* 0x0000000407079211 */ /* 0x002fc400078ec0ff */
[----:B------:R-:W0:Y:S01]  /*09b0*/  SHFL.DOWN PT, R0, R5, 0x8, 0x1f ;  /* 0x09001f0005007f89 */ /* 0x000e2200000e0000 */
[----:B------:R-:W-:-:S05]  /*09c0*/  @!P1 LOP3.LUT R2, R2, 0x7c, RZ, 0xc0, !PT ;  /* 0x0000007c02029812 */ /* 0x000fca00078ec0ff */
[----:B------:R-:W-:Y:S01]  /*09d0*/  @!P1 IMAD.IADD R2, R2, 0x1, R7 ;  /* 0x0000000102029824 */ /* 0x000fe200078e0207 */
[----:B0-----:R-:W-:Y:S02]  /*09e0*/  SEL R0, R0, RZ, !P0 ;  /* 0x000000ff00007207 */ /* 0x001fe40004000000 */
[----:B------:R-:W-:-:S03]  /*09f0*/  ISETP.GT.AND P0, PT, R6, 0xf, PT ;  /* 0x0000000f0600780c */ /* 0x000fc60003f04270 */
[----:B------:R-:W-:-:S05]  /*0a00*/  IMAD.IADD R0, R5, 0x1, R0 ;  /* 0x0000000105007824 */ /* 0x000fca00078e0200 */
[----:B------:R-:W0:Y:S02]  /*0a10*/  SHFL.DOWN PT, R3, R0, 0x10, 0x1f ;  /* 0x0a001f0000037f89 */ /* 0x000e2400000e0000 */
[----:B0-----:R-:W-:Y:S02]  /*0a20*/  SEL R3, R3, RZ, !P0 ;  /* 0x000000ff03037207 */ /* 0x001fe40004000000 */
[----:B------:R-:W-:-:S03]  /*0a30*/  ISETP.NE.AND P0, PT, R9, RZ, PT ;  /* 0x000000ff0900720c */ /* 0x000fc60003f05270 */
[----:B------:R-:W-:-:S05]  /*0a40*/  IMAD.IADD R3, R0, 0x1, R3 ;  /* 0x0000000100037824 */ /* 0x000fca00078e0203 */
[----:B------:R0:W-:Y:S01]  /*0a50*/  @!P1 STS [R2+0x8], R3 ;  /* 0x0000080302009388 */ /* 0x0001e20000000800 */
[----:B------:R-:W-:Y:S06]  /*0a60*/  BAR.SYNC.DEFER_BLOCKING 0x0 ;  /* 0x0000000000007b1d */ /* 0x000fec0000010000 */
[----:B------:R-:W-:Y:S05]  /*0a70*/  @P0 BRA `(.L_x_17) ;  /* 0x0000002c00ac0947 */ /* 0x000fea0003800000 */
[----:B------:R-:W1:Y:S01]  /*0a80*/  S2UR UR5, SR_CgaCtaId ;  /* 0x00000000000579c3 */ /* 0x000e620000008800 */
[----:B------:R-:W-:Y:S02]  /*0a90*/  UMOV UR4, 0x400 ;  /* 0x0000040000047882 */ /* 0x000fe40000000000 */
[----:B-1----:R-:W-:-:S09]  /*0aa0*/  ULEA UR4, UR5, UR4, 0x18 ;  /* 0x0000000405047291 */ /* 0x002fd2000f8ec0ff */
[----:B------:R-:W-:Y:S04]  /*0ab0*/  LDS R0, [UR4+0xc] ;  /* 0x00000c04ff007984 */ /* 0x000fe80008000800 */
[----:B------:R-:W1:Y:S04]  /*0ac0*/  LDS.128 R4, [UR4+0x10] ;  /* 0x00001004ff047984 */ /* 0x000e680008000c00 */
[----:B------:R-:W2:Y:S01]  /*0ad0*/  LDS.64 R8, [UR4+0x20] ;  /* 0x00002004ff087984 */ /* 0x000ea20008000a00 */
[----:B-1----:R-:W-:-:S04]  /*0ae0*/  IADD3 R0, PT, PT, R4, R0, R3 ;  /* 0x0000000004007210 */ /* 0x002fc80007ffe003 */
[----:B------:R-:W-:-:S04]  /*0af0*/  IADD3 R0, PT, PT, R6, R0, R5 ;  /* 0x0000000006007210 */ /* 0x000fc80007ffe005 */
[----:B--2---:R-:W-:-:S05]  /*0b00*/  IADD3 R0, PT, PT, R8, R0, R7 ;  /* 0x0000000008007210 */ /* 0x004fca0007ffe007 */
[----:B0-----:R-:W-:Y:S01]  /*0b10*/  IMAD.IADD R3, R0, 0x1, R9 ;  /* 0x0000000100037824 */ /* 0x001fe200078e0209 */
[----:B------:R-:W-:Y:S06]  /*0b20*/  BRA `(.L_x_17) ;  /* 0x0000002c00807947 */ /* 0x000fec0003800000 */
.L_x_16:
[----:B0-----:R-:W-:Y:S01]  /*0b30*/  LOP3.LUT R2, R9, 0x3e0, RZ, 0xc0, !PT ;  /* 0x000003e009027812 */ /* 0x001fe200078ec0ff */
[----:B------:R-:W0:Y:S03]  /*0b40*/  S2R R8, SR_LANEID ;  /* 0x0000000000087919 */ /* 0x000e260000000000 */
[----:B------:R-:W-:Y:S01]  /*0b50*/  LOP3.LUT R5, RZ, R2, RZ, 0x33, !PT ;  /* 0x00000002ff057212 */ /* 0x000fe200078e33ff */
[----:B------:R-:W-:-:S04]  /*0b60*/  VIADD R3, R2, 0x20 ;  /* 0x0000002002037836 */ /* 0x000fc80000000000 */
[----:B------:R-:W-:Y:S01]  /*0b70*/  IMAD.IADD R5, R5, 0x1, R20 ;  /* 0x0000000105057824 */ /* 0x000fe200078e0214 */
[----:B------:R-:W-:-:S04]  /*0b80*/  ISETP.GT.AND P0, PT, R3, R20, PT ;  /* 0x000000140300720c */ /* 0x000fc80003f04270 */
[----:B------:R-:W-:-:S05]  /*0b90*/  SEL R5, R5, 0x1f, P0 ;  /* 0x0000001f05057807 */ /* 0x000fca0000000000 */
[----:B-----5:R-:W1:Y:S01]  /*0ba0*/  SHFL.DOWN PT, R2, R0, 0x1, R5 ;  /* 0x0820000000027989 */ /* 0x020e6200000e0005 */
[CC--:B0-----:R-:W-:Y:S01]  /*0bb0*/  ISETP.GE.AND P0, PT, R8.reuse, R5.reuse, PT ;  /* 0x000000050800720c */ /* 0x0c1fe20003f06270 */
[C---:B------:R-:W-:Y:S01]  /*0bc0*/  VIADD R4, R8.reuse, 0x2 ;  /* 0x0000000208047836 */ /* 0x040fe20000000000 */
[C---:B------:R-:W-:Y:S01]  /*0bd0*/  ISETP.NE.AND P1, PT, R8.reuse, RZ, PT ;  /* 0x000000ff0800720c */ /* 0x040fe20003f25270 */
[----:B------:R-:W-:Y:S01]  /*0be0*/  VIADD R6, R8, 0x4 ;  /* 0x0000000408067836 */ /* 0x000fe20000000000 */
[----:B-1----:R-:W-:Y:S02]  /*0bf0*/  SEL R3, R2, RZ, !P0 ;  /* 0x000000ff02037207 */ /* 0x002fe40004000000 */
[----:B------:R-:W-:-:S03]  /*0c00*/  ISETP.GT.AND P0, PT, R4, R5, PT ;  /* 0x000000050400720c */ /* 0x000fc60003f04270 */
[----:B------:R-:W-:-:S06]  /*0c10*/  IMAD.IADD R2, R3, 0x1, R0 ;  /* 0x0000000103027824 */ /* 0x000fcc00078e0200 */
[----:B------:R-:W0:Y:S01]  /*0c20*/  @!P1 S2R R10, SR_CgaCtaId ;  /* 0x00000000000a9919 */ /* 0x000e220000008800 */
[----:B------:R-:W-:Y:S01]  /*0c30*/  @!P1 MOV R7, 0x400 ;  /* 0x0000040000079802 */ /* 0x000fe20000000f00 */
[----:B------:R-:W1:Y:S02]  /*0c40*/  SHFL.DOWN PT, R3, R2, 0x2, R5 ;  /* 0x0840000002037989 */ /* 0x000e6400000e0005 */
[----:B-1----:R-:W-:Y:S02]  /*0c50*/  SEL R3, R3, RZ, !P0 ;  /* 0x000000ff03037207 */ /* 0x002fe40004000000 */
[----:B------:R-:W-:Y:S02]  /*0c60*/  ISETP.GT.AND P0, PT, R6, R5, PT ;  /* 0x000000050600720c */ /* 0x000fe40003f04270 */
[----:B------:R-:W-:Y:S01]  /*0c70*/  @!P1 SHF.R.U32.HI R6, RZ, 0x3, R9 ;  /* 0x00000003ff069819 */ /* 0x000fe20000011609 */
[----:B------:R-:W-:Y:S01]  /*0c80*/  IMAD.IADD R4, R2, 0x1, R3 ;  /* 0x0000000102047824 */ /* 0x000fe200078e0203 */
[----:B0-----:R-:W-:Y:S01]  /*0c90*/  @!P1 LEA R7, R10, R7, 0x18 ;  /* 0x000000070a079211 */ /* 0x001fe200078ec0ff */
[----:B------:R-:W-:Y:S01]  /*0ca0*/  VIADD R2, R8, 0x8 ;  /* 0x0000000808027836 */ /* 0x000fe20000000000 */
[----:B------:R-:W-:-:S02]  /*0cb0*/  @!P1 LOP3.LUT R6, R6, 0x7c, RZ, 0xc0, !PT ;  /* 0x0000007c06069812 */ /* 0x000fc400078ec0ff */
[----:B------:R-:W0:Y:S03]  /*0cc0*/  SHFL.DOWN PT, R3, R4, 0x4, R5 ;  /* 0x0880000004037989 */ /* 0x000e2600000e0005 */
[----:B------:R-:W-:Y:S01]  /*0cd0*/  @!P1 IMAD.IADD R6, R6, 0x1, R7 ;  /* 0x0000000106069824 */ /* 0x000fe200078e0207 */
[----:B0-----:R-:W-:Y:S02]  /*0ce0*/  SEL R3, R3, RZ, !P0 ;  /* 0x000000ff03037207 */ /* 0x001fe40004000000 */
[----:B------:R-:W-:-:S03]  /*0cf0*/  ISETP.GT.AND P0, PT, R2, R5, PT ;  /* 0x000000050200720c */ /* 0x000fc60003f04270 */
[----:B------:R-:W-:Y:S02]  /*0d00*/  IMAD.IADD R0, R4, 0x1, R3 ;  /* 0x0000000104007824 */ /* 0x000fe400078e0203 */
[----:B------:R-:W-:-:S03]  /*0d10*/  VIADD R4, R8, 0x10 ;  /* 0x0000001008047836 */ /* 0x000fc60000000000 */
[----:B------:R-:W0:Y:S02]  /*0d20*/  SHFL.DOWN PT, R3, R0, 0x8, R5 ;  /* 0x0900000000037989 */ /* 0x000e2400000e0005 */
[----:B0-----:R-:W-:Y:S02]  /*0d30*/  SEL R3, R3, RZ, !P0 ;  /* 0x000000ff03037207 */ /* 0x001fe40004000000 */
[----:B------:R-:W-:-:S03]  /*0d40*/  ISETP.GT.AND P0, PT, R4, R5, PT ;  /* 0x000000050400720c */ /* 0x000fc60003f04270 */
[----:B------:R-:W-:-:S05]  /*0d50*/  IMAD.IADD R2, R0, 0x1, R3 ;  /* 0x0000000100027824 */ /* 0x000fca00078e0203 */
[----:B------:R-:W0:Y:S02]  /*0d60*/  SHFL.DOWN PT, R3, R2, 0x10, R5 ;  /* 0x0a00000002037989 */ /* 0x000e2400000e0005 */
[----:B0-----:R-:W-:Y:S02]  /*0d70*/  SEL R3, R3, RZ, !P0 ;  /* 0x000000ff03037207 */ /* 0x001fe40004000000 */
[----:B------:R-:W-:-:S03]  /*0d80*/  ISETP.NE.AND P0, PT, R9, RZ, PT ;  /* 0x000000ff0900720c */ /* 0x000fc60003f05270 */
[----:B------:R-:W-:-:S05]  /*0d90*/  IMAD.IADD R3, R2, 0x1, R3 ;  /* 0x0000000102037824 */ /* 0x000fca00078e0203 */
[----:B------:R4:W-:Y:S01]  /*0da0*/  @!P1 STS [R6+0x8], R3 ;  /* 0x0000080306009388 */ /* 0x0009e20000000800 */
[----:B------:R-:W-:Y:S06]  /*0db0*/  BAR.SYNC.DEFER_BLOCKING 0x0 ;  /* 0x0000000000007b1d */ /* 0x000fec0000010000 */
[----:B------:R-:W-:Y:S05]  /*0dc0*/  @P0 BRA `(.L_x_17) ;  /* 0x0000002800d80947 */ /* 0x000fea0003800000 */
[----:B------:R-:W0:Y:S01]  /*0dd0*/  S2UR UR5, SR_CgaCtaId ;  /* 0x00000000000579c3 */ /* 0x000e220000008800 */
[----:B------:R-:W-:Y:S01]  /*0de0*/  UMOV UR4, 0x400 ;  /* 0x0000040000047882 */ /* 0x000fe20000000000 */
[C---:B------:R-:W-:Y:S02]  /*0df0*/  ISETP.GT.AND P2, PT, R20.reuse, 0x40, PT ;  /* 0x000000401400780c */ /* 0x040fe40003f44270 */
[C---:B------:R-:W-:Y:S02]  /*0e00*/  ISETP.GT.AND P1, PT, R20.reuse, 0x20, PT ;  /* 0x000000201400780c */ /* 0x040fe40003f24270 */
[----:B------:R-:W-:Y:S01]  /*0e10*/  ISETP.GT.AND P3, PT, R20, 0x80, PT ;  /* 0x000000801400780c */ /* 0x000fe20003f64270 */
[----:B0-----:R-:W-:-:S09]  /*0e20*/  ULEA UR4, UR5, UR4, 0x18 ;  /* 0x0000000405047291 */ /* 0x001fd2000f8ec0ff */
[----:B----4-:R-:W0:Y:S04]  /*0e30*/  LDS.128 R4, [UR4+0x10] ;  /* 0x00001004ff047984 */ /* 0x010e280008000c00 */
[----:B------:R-:W1:Y:S04]  /*0e40*/  LDS R0, [UR4+0xc] ;  /* 0x00000c04ff007984 */ /* 0x000e680008000800 */
[----:B------:R-:W2:Y:S01]  /*0e50*/  LDS.64 R8, [UR4+0x20] ;  /* 0x00002004ff087984 */ /* 0x000ea20008000a00 */
[----:B0-----:R-:W-:Y:S02]  /*0e60*/  SEL R4, R4, RZ, P2 ;  /* 0x000000ff04047207 */ /* 0x001fe40001000000 */
[----:B------:R-:W-:-:S02]  /*0e70*/  ISETP.GT.AND P2, PT, R20, 0x60, PT ;  /* 0x000000601400780c */ /* 0x000fc40003f44270 */
[----:B-1----:R-:W-:Y:S02]  /*0e80*/  SEL R0, R0, RZ, P1 ;  /* 0x000000ff00007207 */ /* 0x002fe40000800000 */
[----:B------:R-:W-:Y:S02]  /*0e90*/  SEL R5, R5, RZ, P2 ;  /* 0x000000ff05057207 */ /* 0x000fe40001000000 */
[----:B------:R-:W-:Y:S02]  /*0ea0*/  IADD3 R0, PT, PT, R4, R0, R3 ;  /* 0x0000000004007210 */ /* 0x000fe40007ffe003 */
[----:B------:R-:W-:Y:S02]  /*0eb0*/  ISETP.GT.AND P1, PT, R20, 0xa0, PT ;  /* 0x000000a01400780c */ /* 0x000fe40003f24270 */
[----:B------:R-:W-:Y:S02]  /*0ec0*/  SEL R6, R6, RZ, P3 ;  /* 0x000000ff06067207 */ /* 0x000fe40001800000 */
[----:B------:R-:W-:-:S02]  /*0ed0*/  ISETP.GT.AND P2, PT, R20, 0xc0, PT ;  /* 0x000000c01400780c */ /* 0x000fc40003f44270 */
[----:B------:R-:W-:Y:S02]  /*0ee0*/  ISETP.GT.AND P3, PT, R20, 0xe0, PT ;  /* 0x000000e01400780c */ /* 0x000fe40003f64270 */
[----:B------:R-:W-:Y:S02]  /*0ef0*/  SEL R7, R7, RZ, P1 ;  /* 0x000000ff07077207 */ /* 0x000fe40000800000 */
[----:B------:R-:W-:Y:S02]  /*0f00*/  IADD3 R0, PT, PT, R6, R0, R5 ;  /* 0x0000000006007210 */ /* 0x000fe40007ffe005 */
[----:B--2---:R-:W-:Y:S02]  /*0f10*/  SEL R8, R8, RZ, P2 ;  /* 0x000000ff08087207 */ /* 0x004fe40001000000 */
[----:B------:R-:W-:Y:S02]  /*0f20*/  SEL R9, R9, RZ, P3 ;  /* 0x000000ff09097207 */ /* 0x000fe40001800000 */
[----:B------:R-:W-:-:S05]  /*0f30*/  IADD3 R0, PT, PT, R8, R0, R7 ;  /* 0x0000000008007210 */ /* 0x000fca0007ffe007 */
[----:B------:R-:W-:Y:S01]  /*0f40*/  IMAD.IADD R3, R0, 0x1, R9 ;  /* 0x0000000100037824 */ /* 0x000fe200078e0209 */
[----:B------:R-:W-:Y:S06]  /*0f50*/  BRA `(.L_x_17) ;  /* 0x0000002800747947 */ /* 0x000fec0003800000 */
.L_x_3:
[----:B------:R-:W0:Y:S01]  /*0f60*/  S2R R0, SR_TID.X ;  /* 0x0000000000007919 */ /* 0x000e220000002100 */
[----:B------:R-:W1:Y:S01]  /*0f70*/  LDC.64 R2, c[0x0][0x380] ;  /* 0x0000e000ff027b82 */ /* 0x000e620000000a00 */
[----:B0-----:R-:W-:-:S04]  /*0f80*/  IMAD.SHL.U32 R5, R0, 0x4, RZ ;  /* 0x0000000400057824 */ /* 0x001fc800078e00ff */
[----:B-1----:R-:W-:-:S05]  /*0f90*/  IMAD.WIDE.U32 R2, R5, 0x4, R2 ;  /* 0x0000000405027825 */ /* 0x002fca00078e0002 */
[----:B------:R-:W2:Y:S04]  /*0fa0*/  LDG.E.128.CONSTANT R4, desc[UR6][R2.64] ;  /* 0x0000000602047981 */ /* 0x000ea8000c1e9d00 */
[----:B------:R-:W3:Y:S04]  /*0fb0*/  LDG.E.128.CONSTANT R8, desc[UR6][R2.64+0x1000] ;  /* 0x0010000602087981 */ /* 0x000ee8000c1e9d00 */
[----:B------:R-:W4:Y:S04]  /*0fc0*/  LDG.E.128.CONSTANT R12, desc[UR6][R2.64+0x2000] ;  /* 0x00200006020c7981 */ /* 0x000f28000c1e9d00 */
[----:B------:R-:W5:Y:S01]  /*0fd0*/  LDG.E.128.CONSTANT R16, desc[UR6][R2.64+0x3000] ;  /* 0x0030000602107981 */ /* 0x000f62000c1e9d00 */
[----:B------:R-:W-:Y:S01]  /*0fe0*/  ISETP.GE.U32.AND P0, PT, R20, 0x2000, PT ;  /* 0x000020001400780c */ /* 0x000fe20003f06070 */
[----:B------:R-:W-:Y:S01]  /*0ff0*/  IMAD.MOV.U32 R23, RZ, RZ, 0x1000 ;  /* 0x00001000ff177424 */ /* 0x000fe200078e00ff */
[----:B--2---:R-:W-:-:S04]  /*1000*/  IADD3 R5, PT, PT, R6, R5, R4 ;  /* 0x0000000506057210 */ /* 0x004fc80007ffe004 */
[----:B---3--:R-:W-:-:S04]  /*1010*/  IADD3 R5, PT, PT, R8, R7, R5 ;  /* 0x0000000708057210 */ /* 0x008fc80007ffe005 */
[----:B------:R-:W-:-:S04]  /*1020*/  IADD3 R5, PT, PT, R10, R9, R5 ;  /* 0x000000090a057210 */ /* 0x000fc80007ffe005 */
[----:B----4-:R-:W-:-:S04]  /*1030*/  IADD3 R5, PT, PT, R12, R11, R5 ;  /* 0x0000000b0c057210 */ /* 0x010fc80007ffe005 */
[----:B------:R-:W-:-:S04]  /*1040*/  IADD3 R5, PT, PT, R14, R13, R5 ;  /* 0x0000000d0e057210 */ /* 0x000fc80007ffe005 */
[----:B-----5:R-:W-:-:S04]  /*1050*/  IADD3 R5, PT, PT, R16, R15, R5 ;  /* 0x0000000f10057210 */ /* 0x020fc80007ffe005 */
[----:B------:R-:W-:-:S05]  /*1060*/  IADD3 R5, PT, PT, R18, R17, R5 ;  /* 0x0000001112057210 */ /* 0x000fca0007ffe005 */
[----:B------:R-:W-:Y:S01]  /*1070*/  IMAD.IADD R21, R19, 0x1, R5 ;  /* 0x0000000113157824 */ /* 0x000fe200078e0205 */
[----:B------:R-:W-:Y:S06]  /*1080*/  @!P0 BRA `(.L_x_18) ;  /* 0x00000000005c8947 */ /* 0x000fec0003800000 */
[----:B------:R-:W0:Y:S01]  /*1090*/  LDC R24, c[0x0][0x390] ;  /* 0x0000e400ff187b82 */ /* 0x000e220000000800 */
[----:B------:R-:W-:Y:S02]  /*10a0*/  VIADD R22, R20, 0xfffff000 ;  /* 0xfffff00014167836 */ /* 0x000fe40000000000 */
[----:B------:R-:W-:-:S07]  /*10b0*/  IMAD.MOV.U32 R23, RZ, RZ, 0x1000 ;  /* 0x00001000ff177424 */ /* 0x000fce00078e00ff */
.L_x_20:
[----:B------:R-:W-:-:S05]  /*10c0*/  IMAD.WIDE R26, R23, 0x4, R2 ;  /* 0x00000004171a7825 */ /* 0x000fca00078e0202 */
[----:B------:R-:W2:Y:S04]  /*10d0*/  LDG.E.128.CONSTANT R12, desc[UR6][R26.64] ;  /* 0x000000061a0c7981 */ /* 0x000ea8000c1e9d00 */
[----:B------:R-:W3:Y:S04]  /*10e0*/  LDG.E.128.CONSTANT R16, desc[UR6][R26.64+0x1000] ;  /* 0x001000061a107981 */ /* 0x000ee8000c1e9d00 */
[----:B------:R-:W4:Y:S04]  /*10f0*/  LDG.E.128.CONSTANT R4, desc[UR6][R26.64+0x2000] ;  /* 0x002000061a047981 */ /* 0x000f28000c1e9d00 */
[----:B------:R-:W5:Y:S01]  /*1100*/  LDG.E.128.CONSTANT R8, desc[UR6][R26.64+0x3000] ;  /* 0x003000061a087981 */ /* 0x000f62000c1e9d00 */
[----:B0-----:R-:W-:Y:S01]  /*1110*/  IMAD.MOV.U32 R20, RZ, RZ, R24 ;  /* 0x000000ffff147224 */ /* 0x001fe200078e0018 */
[----:B--2---:R-:W-:-:S04]  /*1120*/  IADD3 R13, PT, PT, R13, R12, R21 ;  /* 0x0000000c0d0d7210 */ /* 0x004fc80007ffe015 */
[----:B------:R-:W-:-:S04]  /*1130*/  IADD3 R13, PT, PT, R15, R14, R13 ;  /* 0x0000000e0f0d7210 */ /* 0x000fc80007ffe00d */
[----:B---3--:R-:W-:-:S04]  /*1140*/  IADD3 R13, PT, PT, R17, R16, R13 ;  /* 0x00000010110d7210 */ /* 0x008fc80007ffe00d */
[----:B------:R-:W-:-:S04]  /*1150*/  IADD3 R13, PT, PT, R19, R18, R13 ;  /* 0x00000012130d7210 */ /* 0x000fc80007ffe00d */
[----:B----4-:R-:W-:Y:S01]  /*1160*/  IADD3 R13, PT, PT, R5, R4, R13 ;  /* 0x00000004050d7210 */ /* 0x010fe20007ffe00d */
[----:B------:R-:W-:-:S03]  /*1170*/  IMAD.IADD R4, R20, 0x1, -R23 ;  /* 0x0000000114047824 */ /* 0x000fc600078e0a17 */
[----:B------:R-:W-:Y:S02]  /*1180*/  IADD3 R13, PT, PT, R7, R6, R13 ;  /* 0x00000006070d7210 */ /* 0x000fe40007ffe00d */
[----:B------:R-:W-:Y:S02]  /*1190*/  ISETP.GE.AND P0, PT, R4, 0x1000, PT ;  /* 0x000010000400780c */ /* 0x000fe40003f06270 */
[----:B-----5:R-:W-:-:S04]  /*11a0*/  IADD3 R13, PT, PT, R9, R8, R13 ;  /* 0x00000008090d7210 */ /* 0x020fc80007ffe00d */
[----:B------:R-:W-:-:S07]  /*11b0*/  IADD3 R21, PT, PT, R11, R10, R13 ;  /* 0x0000000a0b157210 */ /* 0x000fce0007ffe00d */
[----:B------:R-:W-:Y:S05]  /*11c0*/  @!P0 BRA `(.L_x_19) ;  /* 0x0000000400fc8947 */ /* 0x000fea0003800000 */
[----:B------:R-:W-:-:S05]  /*11d0*/  VIADD R23, R23, 0x1000 ;  /* 0x0000100017177836 */ /* 0x000fca0000000000 */
[----:B------:R-:W-:-:S13]  /*11e0*/  ISETP.GT.AND P0, PT, R23, R22, PT ;  /* 0x000000161700720c */ /* 0x000fda0003f04270 */
[----:B------:R-:W-:Y:S05]  /*11f0*/  @!P0 BRA `(.L_x_20) ;  /* 0xfffffffc00b08947 */ /* 0x000fea000383ffff */
.L_x_18:
[----:B------:R-:W-:-:S13]  /*1200*/  ISETP.GE.AND P0, PT, R23, R20, PT ;  /* 0x000000141700720c */ /* 0x000fda0003f06270 */
[----:B------:R-:W-:Y:S05]  /*1210*/  @P0 BRA `(.L_x_19) ;  /* 0x0000000400e80947 */ /* 0x000fea0003800000 */
[----:B------:R-:W-:Y:S01]  /*1220*/  IMAD.IADD R9, R20, 0x1, -R23 ;  /* 0x0000000114097824 */ /* 0x000fe200078e0a17 */
[----:B------:R-:W-:Y:S04]  /*1230*/  BSSY.RECONVERGENT B1, `(.L_x_19) ;  /* 0x0000078000017945 */ /* 0x000fe80003800200 */
[----:B------:R-:W-:-:S13]  /*1240*/  ISETP.GE.AND P0, PT, R0, R9, PT ;  /* 0x000000090000720c */ /* 0x000fda0003f06270 */
[----:B------:R-:W-:Y:S05]  /*1250*/  @P0 BRA `(.L_x_21) ;  /* 0x0000000400d40947 */ /* 0x000fea0003800000 */
[----:B------:R-:W-:Y:S01]  /*1260*/  LOP3.LUT R2, RZ, R0, RZ, 0x33, !PT ;  /* 0x00000000ff027212 */ /* 0x000fe200078e33ff */
[----:B------:R-:W-:Y:S01]  /*1270*/  BSSY.RECONVERGENT B2, `(.L_x_22) ;  /* 0x0000015000027945 */ /* 0x000fe20003800200 */
[----:B------:R-:W-:Y:S02]  /*1280*/  IMAD.MOV.U32 R8, RZ, RZ, R0 ;  /* 0x000000ffff087224 */ /* 0x000fe400078e0000 */
[----:B------:R-:W-:-:S04]  /*1290*/  IADD3 R2, PT, PT, -R23, R20, R2 ;  /* 0x0000001417027210 */ /* 0x000fc80007ffe102 */
[C---:B------:R-:W-:Y:S02]  /*12a0*/  LOP3.LUT R3, R2.reuse, 0x300, RZ, 0xc0, !PT ;  /* 0x0000030002037812 */ /* 0x040fe400078ec0ff */
[----:B------:R-:W-:Y:S02]  /*12b0*/  ISETP.GE.U32.AND P1, PT, R2, 0x300, PT ;  /* 0x000003000200780c */ /* 0x000fe40003f26070 */
[----:B------:R-:W-:-:S13]  /*12c0*/  ISETP.NE.AND P0, PT, R3, 0x300, PT ;  /* 0x000003000300780c */ /* 0x000fda0003f05270 */
[----:B------:R-:W-:Y:S05]  /*12d0*/  @!P0 BRA `(.L_x_23) ;  /* 0x0000000000388947 */ /* 0x000fea0003800000 */
[----:B------:R-:W0:Y:S01]  /*12e0*/  LDC.64 R4, c[0x0][0x380] ;  /* 0x0000e000ff047b82 */ /* 0x000e220000000a00 */
[----:B------:R-:W-:Y:S01]  /*12f0*/  LEA.HI R2, R2, 0x1, RZ, 0x18 ;  /* 0x0000000102027811 */ /* 0x000fe200078fc0ff */
[----:B------:R-:W-:Y:S02]  /*1300*/  IMAD.IADD R7, R0, 0x1, R23 ;  /* 0x0000000100077824 */ /* 0x000fe400078e0217 */
[----:B------:R-:W-:Y:S01]  /*1310*/  IMAD.MOV.U32 R8, RZ, RZ, R0 ;  /* 0x000000ffff087224 */ /* 0x000fe200078e0000 */
[----:B------:R-:W-:-:S05]  /*1320*/  LOP3.LUT R2, R2, 0x3, RZ, 0xc0, !PT ;  /* 0x0000000302027812 */ /* 0x000fca00078ec0ff */
[----:B------:R-:W-:-:S07]  /*1330*/  IMAD.MOV R6, RZ, RZ, -R2 ;  /* 0x000000ffff067224 */ /* 0x000fce00078e0a02 */
.L_x_24:
[----:B0-----:R-:W-:-:S06]  /*1340*/  IMAD.WIDE.U32 R2, R7, 0x4, R4 ;  /* 0x0000000407027825 */ /* 0x001fcc00078e0004 */
[----:B------:R-:W2:Y:S01]  /*1350*/  LDG.E.CONSTANT R2, desc[UR6][R2.64] ;  /* 0x0000000602027981 */ /* 0x000ea2000c1e9900 */
[----:B------:R-:W-:Y:S02]  /*1360*/  VIADD R6, R6, 0x1 ;  /* 0x0000000106067836 */ /* 0x000fe40000000000 */
[----:B------:R-:W-:Y:S02]  /*1370*/  VIADD R8, R8, 0x100 ;  /* 0x0000010008087836 */ /* 0x000fe40000000000 */
[----:B------:R-:W-:Y:S01]  /*1380*/  VIADD R7, R7, 0x100 ;  /* 0x0000010007077836 */ /* 0x000fe20000000000 */
[----:B------:R-:W-:Y:S01]  /*1390*/  ISETP.NE.AND P0, PT, R6, RZ, PT ;  /* 0x000000ff0600720c */ /* 0x000fe20003f05270 */
[----:B--2---:R-:W-:-:S12]  /*13a0*/  IMAD.IADD R21, R2, 0x1, R21 ;  /* 0x0000000102157824 */ /* 0x004fd800078e0215 */
[----:B------:R-:W-:Y:S05]  /*13b0*/  @P0 BRA `(.L_x_24) ;  /* 0xfffffffc00e00947 */ /* 0x000fea000383ffff */
.L_x_23:
[----:B------:R-:W-:Y:S05]  /*13c0*/  BSYNC.RECONVERGENT B2 ;  /* 0x0000000000027941 */ /* 0x000fea0003800200 */
.L_x_22:
[----:B------:R-:W-:Y:S05]  /*13d0*/  @!P1 BRA `(.L_x_21) ;  /* 0x0000000400749947 */ /* 0x000fea0003800000 */
[----:B------:R-:W0:Y:S01]  /*13e0*/  LDCU.64 UR4, c[0x0][0x380] ;  /* 0x00007000ff0477ac */ /* 0x000e220008000a00 */
[----:B------:R-:W-:Y:S01]  /*13f0*/  IMAD.IADD R5, R9, 0x1, -R8 ;  /* 0x0000000109057824 */ /* 0x000fe200078e0a08 */
[C---:B------:R-:W-:Y:S01]  /*1400*/  IADD3 R3, P0, PT, R8.reuse, R23, RZ ;  /* 0x0000001708037210 */ /* 0x040fe20007f1e0ff */
[----:B------:R-:W-:Y:S01]  /*1410*/  BSSY.RECONVERGENT B2, `(.L_x_25) ;  /* 0x0000033000027945 */ /* 0x000fe20003800200 */
[----:B------:R-:W-:Y:S02]  /*1420*/  IMAD.IADD R23, R8, 0x1, R23 ;  /* 0x0000000108177824 */ /* 0x000fe400078e0217 */
[----:B------:R-:W-:Y:S01]  /*1430*/  ISETP.GT.AND P1, PT, R5, 0xc00, PT ;  /* 0x00000c000500780c */ /* 0x000fe20003f24270 */
[----:B------:R-:W-:Y:S01]  /*1440*/  IMAD.X R4, RZ, RZ, RZ, P0 ;  /* 0x000000ffff047224 */ /* 0x000fe200000e06ff */
[----:B0-----:R-:W-:-:S04]  /*1450*/  LEA R2, P0, R3, UR4, 0x2 ;  /* 0x0000000403027c11 */ /* 0x001fc8000f8010ff */
[----:B------:R-:W-:Y:S02]  /*1460*/  LEA.HI.X R3, R3, UR5, R4, 0x2, P0 ;  /* 0x0000000503037c11 */ /* 0x000fe400080f1404 */
[----:B------:R-:W-:-:S05]  /*1470*/  IADD3 R2, P0, PT, R2, 0x800, RZ ;  /* 0x0000080002027810 */ /* 0x000fca0007f1e0ff */
[----:B------:R-:W-:Y:S01]  /*1480*/  IMAD.X R3, RZ, RZ, R3, P0 ;  /* 0x000000ffff037224 */ /* 0x000fe200000e0603 */
[----:B------:R-:W-:Y:S01]  /*1490*/  PLOP3.LUT P0, PT, PT, PT, PT, 0x80, 0x8 ;  /* 0x000000000008781c */ /* 0x000fe20003f0f070 */
[----:B------:R-:W-:-:S12]  /*14a0*/  @!P1 BRA `(.L_x_26) ;  /* 0x0000000000a49947 */ /* 0x000fd80003800000 */
[----:B------:R-:W-:Y:S01]  /*14b0*/  PLOP3.LUT P0, PT, PT, PT, PT, 0x8, 0x80 ;  /* 0x000000000080781c */ /* 0x000fe20003f0e170 */
[----:B------:R-:W-:-:S12]  /*14c0*/  VIADD R11, R9, 0xfffff400 ;  /* 0xfffff400090b7836 */ /* 0x000fd80000000000 */
.L_x_27:
[----:B------:R-:W0:Y:S01]  /*14d0*/  LDC.64 R4, c[0x0][0x380] ;  /* 0x0000e000ff047b82 */ /* 0x000e220000000a00 */
[C---:B------:R-:W-:Y:S01]  /*14e0*/  VIADD R27, R23.reuse, 0x400 ;  /* 0x00000400171b7836 */ /* 0x040fe20000000000 */
[----:B------:R-:W2:Y:S01]  /*14f0*/  LDG.E.CONSTANT R12, desc[UR6][R2.64+-0x400] ;  /* 0xfffc0006020c7981 */ /* 0x000ea2000c1e9900 */
[----:B------:R-:W-:-:S03]  /*1500*/  VIADD R7, R23, 0x800 ;  /* 0x0000080017077836 */ /* 0x000fc60000000000 */
[----:B------:R-:W3:Y:S04]  /*1510*/  LDG.E.CONSTANT R18, desc[UR6][R2.64] ;  /* 0x0000000602127981 */ /* 0x000ee8000c1e9900 */
[----:B------:R-:W3:Y:S04]  /*1520*/  LDG.E.CONSTANT R17, desc[UR6][R2.64+0x400] ;  /* 0x0004000602117981 */ /* 0x000ee8000c1e9900 */
[----:B------:R-:W4:Y:S01]  /*1530*/  LDG.E.CONSTANT R15, desc[UR6][R2.64+0xc00] ;  /* 0x000c0006020f7981 */ /* 0x000f22000c1e9900 */
[----:B------:R-:W-:-:S03]  /*1540*/  VIADD R29, R23, 0xc00 ;  /* 0x00000c00171d7836 */ /* 0x000fc60000000000 */
[----:B------:R-:W5:Y:S04]  /*1550*/  LDG.E.CONSTANT R14, desc[UR6][R2.64+0x1000] ;  /* 0x00100006020e7981 */ /* 0x000f68000c1e9900 */
[----:B------:R-:W5:Y:S01]  /*1560*/  LDG.E.CONSTANT R13, desc[UR6][R2.64+0x1400] ;  /* 0x00140006020d7981 */ /* 0x000f62000c1e9900 */
[----:B0-----:R-:W-:-:S03]  /*1570*/  IMAD.WIDE.U32 R24, R23, 0x4, R4 ;  /* 0x0000000417187825 */ /* 0x001fc600078e0004 */
[----:B------:R-:W5:Y:S04]  /*1580*/  LDG.E.CONSTANT R19, desc[UR6][R2.64+0x1c00] ;  /* 0x001c000602137981 */ /* 0x000f68000c1e9900 */
[----:B------:R-:W2:Y:S01]  /*1590*/  LDG.E.CONSTANT R10, desc[UR6][R24.64] ;  /* 0x00000006180a7981 */ /* 0x000ea2000c1e9900 */
[----:B------:R-:W-:-:S03]  /*15a0*/  IMAD.WIDE.U32 R26, R27, 0x4, R4 ;  /* 0x000000041b1a7825 */ /* 0x000fc600078e0004 */
[----:B------:R-:W5:Y:S01]  /*15b0*/  LDG.E.CONSTANT R20, desc[UR6][R2.64+0x2400] ;  /* 0x0024000602147981 */ /* 0x000f62000c1e9900 */
[----:B------:R-:W-:-:S03]  /*15c0*/  IMAD.WIDE.U32 R6, R7, 0x4, R4 ;  /* 0x0000000407067825 */ /* 0x000fc600078e0004 */
[----:B------:R-:W4:Y:S01]  /*15d0*/  LDG.E.CONSTANT R16, desc[UR6][R26.64] ;  /* 0x000000061a107981 */ /* 0x000f22000c1e9900 */
[----:B------:R-:W-:-:S03]  /*15e0*/  IMAD.WIDE.U32 R4, R29, 0x4, R4 ;  /* 0x000000041d047825 */ /* 0x000fc600078e0004 */
[----:B------:R-:W5:Y:S04]  /*15f0*/  LDG.E.CONSTANT R6, desc[UR6][R6.64] ;  /* 0x0000000606067981 */ /* 0x000f68000c1e9900 */
[----:B------:R-:W5:Y:S04]  /*1600*/  LDG.E.CONSTANT R25, desc[UR6][R2.64+0x2000] ;  /* 0x0020000602197981 */ /* 0x000f68000c1e9900 */
[----:B------:R0:W5:Y:S04]  /*1610*/  LDG.E.CONSTANT R5, desc[UR6][R4.64] ;  /* 0x0000000604057981 */ /* 0x000168000c1e9900 */
[----:B------:R-:W5:Y:S04]  /*1620*/  LDG.E.CONSTANT R24, desc[UR6][R2.64+0x2c00] ;  /* 0x002c000602187981 */ /* 0x000f68000c1e9900 */
[----:B------:R-:W5:Y:S04]  /*1630*/  LDG.E.CONSTANT R27, desc[UR6][R2.64+0x3000] ;  /* 0x00300006021b7981 */ /* 0x000f68000c1e9900 */
[----:B------:R1:W5:Y:S01]  /*1640*/  LDG.E.CONSTANT R22, desc[UR6][R2.64+0x3400] ;  /* 0x0034000602167981 */ /* 0x000362000c1e9900 */
[----:B------:R-:W-:-:S05]  /*1650*/  VIADD R8, R8, 0x1000 ;  /* 0x0000100008087836 */ /* 0x000fca0000000000 */
[----:B------:R-:W-:Y:S02]  /*1660*/  ISETP.GE.AND P1, PT, R8, R11, PT ;  /* 0x0000000b0800720c */ /* 0x000fe40003f26270 */
[----:B0-----:R-:W-:Y:S01]  /*1670*/  IADD3 R4, P2, PT, R2, 0x4000, RZ ;  /* 0x0000400002047810 */ /* 0x001fe20007f5e0ff */
[----:B------:R-:W-:-:S04]  /*1680*/  VIADD R23, R23, 0x1000 ;  /* 0x0000100017177836 */ /* 0x000fc80000000000 */
[----:B-1----:R-:W-:Y:S02]  /*1690*/  IMAD.X R3, RZ, RZ, R3, P2 ;  /* 0x000000ffff037224 */ /* 0x002fe400010e0603 */
[----:B------:R-:W-:Y:S01]  /*16a0*/  IMAD.MOV.U32 R2, RZ, RZ, R4 ;  /* 0x000000ffff027224 */ /* 0x000fe200078e0004 */
[----:B--2---:R-:W-:-:S04]  /*16b0*/  IADD3 R10, PT, PT, R12, R10, R21 ;  /* 0x0000000a0c0a7210 */ /* 0x004fc80007ffe015 */
[----:B---3--:R-:W-:-:S04]  /*16c0*/  IADD3 R10, PT, PT, R17, R18, R10 ;  /* 0x00000012110a7210 */ /* 0x008fc80007ffe00a */
[----:B----4-:R-:W-:-:S04]  /*16d0*/  IADD3 R10, PT, PT, R15, R16, R10 ;  /* 0x000000100f0a7210 */ /* 0x010fc80007ffe00a */
[----:B-----5:R-:W-:-:S04]  /*16e0*/  IADD3 R10, PT, PT, R13, R14, R10 ;  /* 0x0000000e0d0a7210 */ /* 0x020fc80007ffe00a */
[----:B------:R-:W-:-:S04]  /*16f0*/  IADD3 R6, PT, PT, R19, R6, R10 ;  /* 0x0000000613067210 */ /* 0x000fc80007ffe00a */
[----:B------:R-:W-:-:S04]  /*1700*/  IADD3 R6, PT, PT, R20, R25, R6 ;  /* 0x0000001914067210 */ /* 0x000fc80007ffe006 */
[----:B------:R-:W-:-:S04]  /*1710*/  IADD3 R5, PT, PT, R24, R5, R6 ;  /* 0x0000000518057210 */ /* 0x000fc80007ffe006 */
[----:B------:R-:W-:Y:S01]  /*1720*/  IADD3 R21, PT, PT, R22, R27, R5 ;  /* 0x0000001b16157210 */ /* 0x000fe20007ffe005 */
[----:B------:R-:W-:Y:S06]  /*1730*/  @!P1 BRA `(.L_x_27) ;  /* 0xfffffffc00649947 */ /* 0x000fec000383ffff */
.L_x_26:
[----:B------:R-:W-:Y:S05]  /*1740*/  BSYNC.RECONVERGENT B2 ;  /* 0x0000000000027941 */ /* 0x000fea0003800200 */
.L_x_25:
[----:B------:R-:W-:Y:S01]  /*1750*/  IMAD.IADD R4, R9, 0x1, -R8 ;  /* 0x0000000109047824 */ /* 0x000fe200078e0a08 */
[----:B------:R-:W-:Y:S04]  /*1760*/  BSSY.RECONVERGENT B2, `(.L_x_28) ;  /* 0x000001a000027945 */ /* 0x000fe80003800200 */
[----:B------:R-:W-:-:S13]  /*1770*/  ISETP.GT.AND P1, PT, R4, 0x400, PT ;  /* 0x000004000400780c */ /* 0x000fda0003f24270 */
[----:B------:R-:W-:Y:S05]  /*1780*/  @!P1 BRA `(.L_x_29) ;  /* 0x00000000005c9947 */ /* 0x000fea0003800000 */
[----:B------:R-:W0:Y:S01]  /*1790*/  LDC.64 R6, c[0x0][0x380] ;  /* 0x0000e000ff067b82 */ /* 0x000e220000000a00 */
[C---:B------:R-:W-:Y:S01]  /*17a0*/  VIADD R11, R23.reuse, 0x400 ;  /* 0x00000400170b7836 */ /* 0x040fe20000000000 */
[----:B------:R-:W2:Y:S04]  /*17b0*/  LDG.E.CONSTANT R10, desc[UR6][R2.64+-0x400] ;  /* 0xfffc0006020a7981 */ /* 0x000ea8000c1e9900 */
[----:B------:R-:W3:Y:S04]  /*17c0*/  LDG.E.CONSTANT R12, desc[UR6][R2.64+0x400] ;  /* 0x00040006020c7981 */ /* 0x000ee8000c1e9900 */
[----:B------:R-:W4:Y:S04]  /*17d0*/  LDG.E.CONSTANT R13, desc[UR6][R2.64+0xc00] ;  /* 0x000c0006020d7981 */ /* 0x000f28000c1e9900 */
[----:B------:R-:W5:Y:S04]  /*17e0*/  LDG.E.CONSTANT R15, desc[UR6][R2.64+0x1000] ;  /* 0x00100006020f7981 */ /* 0x000f68000c1e9900 */
[----:B------:R1:W5:Y:S01]  /*17f0*/  LDG.E.CONSTANT R14, desc[UR6][R2.64+0x1400] ;  /* 0x00140006020e7981 */ /* 0x000362000c1e9900 */
[----:B0-----:R-:W-:-:S04]  /*1800*/  IMAD.WIDE.U32 R4, R23, 0x4, R6 ;  /* 0x0000000417047825 */ /* 0x001fc800078e0006 */
[----:B------:R-:W-:Y:S02]  /*1810*/  IMAD.WIDE.U32 R6, R11, 0x4, R6 ;  /* 0x000000040b067825 */ /* 0x000fe400078e0006 */
[----:B------:R-:W2:Y:S04]  /*1820*/  LDG.E.CONSTANT R4, desc[UR6][R4.64] ;  /* 0x0000000604047981 */ /* 0x000ea8000c1e9900 */
[----:B------:R-:W3:Y:S04]  /*1830*/  LDG.E.CONSTANT R11, desc[UR6][R2.64] ;  /* 0x00000006020b7981 */ /* 0x000ee8000c1e9900 */
[----:B------:R-:W4:Y:S01]  /*1840*/  LDG.E.CONSTANT R7, desc[UR6][R6.64] ;  /* 0x0000000606077981 */ /* 0x000f22000c1e9900 */
[----:B------:R-:W-:Y:S01]  /*1850*/  PLOP3.LUT P0, PT, PT, PT, PT, 0x8, 0x80 ;  /* 0x000000000080781c */ /* 0x000fe20003f0e170 */
[----:B------:R-:W-:-:S02]  /*1860*/  VIADD R8, R8, 0x800 ;  /* 0x0000080008087836 */ /* 0x000fc40000000000 */
[----:B------:R-:W-:Y:S01]  /*1870*/  VIADD R23, R23, 0x800 ;  /* 0x0000080017177836 */ /* 0x000fe20000000000 */
[----:B--2---:R-:W-:Y:S02]  /*1880*/  IADD3 R10, PT, PT, R10, R4, R21 ;  /* 0x000000040a0a7210 */ /* 0x004fe40007ffe015 */
[----:B------:R-:W-:Y:S02]  /*1890*/  IADD3 R4, P1, PT, R2, 0x2000, RZ ;  /* 0x0000200002047810 */ /* 0x000fe40007f3e0ff */
[----:B---3--:R-:W-:-:S03]  /*18a0*/  IADD3 R10, PT, PT, R12, R11, R10 ;  /* 0x0000000b0c0a7210 */ /* 0x008fc60007ffe00a */
[----:B------:R-:W-:Y:S01]  /*18b0*/  IMAD.X R5, RZ, RZ, R3, P1 ;  /* 0x000000ffff057224 */ /* 0x000fe200008e0603 */
[----:B----4-:R-:W-:Y:S01]  /*18c0*/  IADD3 R10, PT, PT, R13, R7, R10 ;  /* 0x000000070d0a7210 */ /* 0x010fe20007ffe00a */
[----:B-1----:R-:W-:Y:S02]  /*18d0*/  IMAD.MOV.U32 R2, RZ, RZ, R4 ;  /* 0x000000ffff027224 */ /* 0x002fe400078e0004 */
[----:B------:R-:W-:Y:S01]  /*18e0*/  IMAD.MOV.U32 R3, RZ, RZ, R5 ;  /* 0x000000ffff037224 */ /* 0x000fe200078e0005 */
[----:B-----5:R-:W-:-:S07]  /*18f0*/  IADD3 R21, PT, PT, R14, R15, R10 ;  /* 0x0000000f0e157210 */ /* 0x020fce0007ffe00a */
.L_x_29:
[----:B------:R-:W-:Y:S05]  /*1900*/  BSYNC.RECONVERGENT B2 ;  /* 0x0000000000027941 */ /* 0x000fea0003800200 */
.L_x_28:
[----:B------:R-:W-:-:S13]  /*1910*/  ISETP.LT.OR P0, PT, R8, R9, P0 ;  /* 0x000000090800720c */ /* 0x000fda0000701670 */
[----:B------:R-:W-:Y:S05]  /*1920*/  @!P0 BRA `(.L_x_21) ;  /* 0x0000000000208947 */ /* 0x000fea0003800000 */
[----:B------:R-:W0:Y:S01]  /*1930*/  LDC.64 R4, c[0x0][0x380] ;  /* 0x0000e000ff047b82 */ /* 0x000e220000000a00 */
[----:B------:R-:W2:Y:S04]  /*1940*/  LDG.E.CONSTANT R6, desc[UR6][R2.64+-0x400] ;  /* 0xfffc000602067981 */ /* 0x000ea8000c1e9900 */
[----:B------:R-:W3:Y:S04]  /*1950*/  LDG.E.CONSTANT R7, desc[UR6][R2.64] ;  /* 0x0000000602077981 */ /* 0x000ee8000c1e9900 */
[----:B------:R-:W3:Y:S01]  /*1960*/  LDG.E.CONSTANT R8, desc[UR6][R2.64+0x400] ;  /* 0x0004000602087981 */ /* 0x000ee2000c1e9900 */
[----:B0-----:R-:W-:-:S06]  /*1970*/  IMAD.WIDE.U32 R4, R23, 0x4, R4 ;  /* 0x0000000417047825 */ /* 0x001fcc00078e0004 */
[----:B------:R-:W2:Y:S02]  /*1980*/  LDG.E.CONSTANT R4, desc[UR6][R4.64] ;  /* 0x0000000604047981 */ /* 0x000ea4000c1e9900 */
[----:B--2---:R-:W-:-:S04]  /*1990*/  IADD3 R6, PT, PT, R6, R4, R21 ;  /* 0x0000000406067210 */ /* 0x004fc80007ffe015 */
[----:B---3--:R-:W-:-:S07]  /*19a0*/  IADD3 R21, PT, PT, R8, R7, R6 ;  /* 0x0000000708157210 */ /* 0x008fce0007ffe006 */
.L_x_21:
[----:B------:R-:W-:Y:S05]  /*19b0*/  BSYNC.RECONVERGENT B1 ;  /* 0x0000000000017941 */ /* 0x000fea0003800200 */
.L_x_19:
[----:B------:R-:W0:Y:S01]  /*19c0*/  S2R R8, SR_LANEID ;  /* 0x0000000000087919 */ /* 0x000e220000000000 */
[----:B------:R-:W1:Y:S01]  /*19d0*/  SHFL.DOWN PT, R2, R21, 0x1, 0x1f ;  /* 0x08201f0015027f89 */ /* 0x000e6200000e0000 */
[C---:B0-----:R-:W-:Y:S02]  /*19e0*/  ISETP.GT.AND P0, PT, R8.reuse, 0x1e, PT ;  /* 0x0000001e0800780c */ /* 0x041fe40003f04270 */
[----:B------:R-:W-:Y:S02]  /*19f0*/  ISETP.NE.AND P1, PT, R8, RZ, PT ;  /* 0x000000ff0800720c */ /* 0x000fe40003f25270 */
[----:B-1----:R-:W-:Y:S02]  /*1a00*/  SEL R2, R2, RZ, !P0 ;  /* 0x000000ff02027207 */ /* 0x002fe40004000000 */
[----:B------:R-:W-:-:S03]  /*1a10*/  ISETP.GT.AND P0, PT, R8, 0x1d, PT ;  /* 0x0000001d0800780c */ /* 0x000fc60003f04270 */
[----:B------:R-:W-:-:S05]  /*1a20*/  IMAD.IADD R2, R2, 0x1, R21 ;  /* 0x0000000102027824 */ /* 0x000fca00078e0215 */
[----:B------:R-:W0:Y:S01]  /*1a30*/  SHFL.DOWN PT, R3, R2, 0x2, 0x1f ;  /* 0x08401f0002037f89 */ /* 0x000e2200000e0000 */
[----:B------:R-:W-:Y:S01]  /*1a40*/  @!P1 MOV R6, 0x400 ;  /* 0x0000040000069802 */ /* 0x000fe20000000f00 */
[----:B------:R-:W1:Y:S01]  /*1a50*/  @!P1 S2R R7, SR_CgaCtaId ;  /* 0x0000000000079919 */ /* 0x000e620000008800 */
[----:B0-----:R-:W-:Y:S02]  /*1a60*/  SEL R3, R3, RZ, !P0 ;  /* 0x000000ff03037207 */ /* 0x001fe40004000000 */
[----:B------:R-:W-:-:S03]  /*1a70*/  ISETP.GT.AND P0, PT, R8, 0x1b, PT ;  /* 0x0000001b0800780c */ /* 0x000fc60003f04270 */
[----:B------:R-:W-:-:S05]  /*1a80*/  IMAD.IADD R3, R2, 0x1, R3 ;  /* 0x0000000102037824 */ /* 0x000fca00078e0203 */
[----:B------:R-:W0:Y:S01]  /*1a90*/  SHFL.DOWN PT, R4, R3, 0x4, 0x1f ;  /* 0x08801f0003047f89 */ /* 0x000e2200000e0000 */
[----:B-1----:R-:W-:Y:S02]  /*1aa0*/  @!P1 LEA R6, R7, R6, 0x18 ;  /* 0x0000000607069211 */ /* 0x002fe400078ec0ff */
[----:B0-----:R-:W-:Y:S02]  /*1ab0*/  SEL R4, R4, RZ, !P0 ;  /* 0x000000ff04047207 */ /* 0x001fe40004000000 */
[----:B------:R-:W-:-:S03]  /*1ac0*/  ISETP.GT.AND P0, PT, R8, 0x17, PT ;  /* 0x000000170800780c */ /* 0x000fc60003f04270 */
[----:B------:R-:W-:Y:S01]  /*1ad0*/  IMAD.IADD R4, R3, 0x1, R4 ;  /* 0x0000000103047824 */ /* 0x000fe200078e0204 */
[----:B------:R-:W-:-:S04]  /*1ae0*/  @!P1 SHF.R.U32.HI R3, RZ, 0x3, R0 ;  /* 0x00000003ff039819 */ /* 0x000fc80000011600 */
        /* <DEDUP_REMOVED lines=13> */
[----:B------:R-:W0:Y:S01]  /*1bc0*/  S2UR UR5, SR_CgaCtaId ;  /* 0x00000000000579c3 */ /* 0x000e220000008800 */
[----:B------:R-:W-:Y:S02]  /*1bd0*/  UMOV UR4, 0x400 ;  /* 0x0000040000047882 */ /* 0x000fe40000000000 */
[----:B0-----:R-:W-:-:S09]  /*1be0*/  ULEA UR4, UR5, UR4, 0x18 ;  /* 0x0000000405047291 */ /* 0x001fd2000f8ec0ff */
[----:B------:R-:W-:Y:S04]  /*1bf0*/  LDS R0, [UR4+0xc] ;  /* 0x00000c04ff007984 */ /* 0x000fe80008000800 */
[----:B---3--:R-:W0:Y:S04]  /*1c00*/  LDS.128 R4, [UR4+0x10] ;  /* 0x00001004ff047984 */ /* 0x008e280008000c00 */
[----:B------:R-:W1:Y:S01]  /*1c10*/  LDS.64 R8, [UR4+0x20] ;  /* 0x00002004ff087984 */ /* 0x000e620008000a00 */
[----:B0-----:R-:W-:-:S04]  /*1c20*/  IADD3 R0, PT, PT, R4, R0, R3 ;  /* 0x0000000004007210 */ /* 0x001fc80007ffe003 */
[----:B------:R-:W-:-:S04]  /*1c30*/  IADD3 R0, PT, PT, R6, R0, R5 ;  /* 0x0000000006007210 */ /* 0x000fc80007ffe005 */
[----:B-1----:R-:W-:-:S05]  /*1c40*/  IADD3 R0, PT, PT, R8, R0, R7 ;  /* 0x0000000008007210 */ /* 0x002fca0007ffe007 */
[----:B------:R-:W-:Y:S01]  /*1c50*/  IMAD.IADD R3, R0, 0x1, R9 ;  /* 0x0000000100037824 */ /* 0x000fe200078e0209 */
[----:B------:R-:W-:Y:S06]  /*1c60*/  BRA `(.L_x_17) ;  /* 0x0000001c00307947 */ /* 0x000fec0003800000 */
.L_x_2:
        /* <DEDUP_REMOVED lines=12> */
.L_x_32:
[----:B------:R-:W-:Y:S05]  /*1d30*/  BSYNC.RECONVERGENT B1 ;  /* 0x0000000000017941 */ /* 0x000fea0003800200 */
.L_x_31:
        /* <DEDUP_REMOVED lines=16> */
.L_x_37:
        /* <DEDUP_REMOVED lines=9> */
.L_x_36:
[----:B------:R-:W-:Y:S05]  /*1ed0*/  BSYNC.RECONVERGENT B2 ;  /* 0x0000000000027941 */ /* 0x000fea0003800200 */
.L_x_35:
        /* <DEDUP_REMOVED lines=8> */
.L_x_40:
        /* <DEDUP_REMOVED lines=35> */
.L_x_39:
[----:B------:R-:W-:Y:S05]  /*2190*/  BSYNC.RECONVERGENT B2 ;  /* 0x0000000000027941 */ /* 0x000fea0003800200 */
.L_x_38:
        /* <DEDUP_REMOVED lines=22> */
.L_x_42:
[----:B------:R-:W-:Y:S05]  /*2300*/  BSYNC.RECONVERGENT B2 ;  /* 0x0000000000027941 */ /* 0x000fea0003800200 */
.L_x_41:
        /* <DEDUP_REMOVED lines=10> */
.L_x_34:
[----:B------:R-:W-:Y:S05]  /*23b0*/  BSYNC.RECONVERGENT B1 ;  /* 0x0000000000017941 */ /* 0x000fea0003800200 */
.L_x_33:
        /* <DEDUP_REMOVED lines=38> */
[----:B------:R-:W0:Y:S04]  /*2620*/  LDS.128 R4, [UR4+0x10] ;  /* 0x00001004ff047984 */ /* 0x000e280008000c00 */
[----:B------:R-:W1:Y:S01]  /*2630*/  LDS.64 R8, [UR4+0x20] ;  /* 0x00002004ff087984 */ /* 0x000e620008000a00 */
[----:B0-----:R-:W-:-:S04]  /*2640*/  IADD3 R0, PT, PT, R4, R0, R3 ;  /* 0x0000000004007210 */ /* 0x001fc80007ffe003 */
[----:B------:R-:W-:-:S04]  /*2650*/  IADD3 R0, PT, PT, R6, R0, R5 ;  /* 0x0000000006007210 */ /* 0x000fc80007ffe005 */
[----:B-1----:R-:W-:-:S05]  /*2660*/  IADD3 R0, PT, PT, R8, R0, R7 ;  /* 0x0000000008007210 */ /* 0x002fca0007ffe007 */
[----:B--2---:R-:W-:Y:S01]  /*2670*/  IMAD.IADD R3, R0, 0x1, R9 ;  /* 0x0000000100037824 */ /* 0x004fe200078e0209 */
[----:B------:R-:W-:Y:S06]  /*2680*/  BRA `(.L_x_17) ;  /* 0x0000001000a87947 */ /* 0x000fec0003800000 */
.L_x_43:
        /* <DEDUP_REMOVED lines=16> */
[----:B------:R-:W1:Y:S02]  /*2790*/  SHFL.DOWN PT, R2, R3, 0x2, R7 ;  /* 0x0840000003027989 */ /* 0x000e6400000e0007 */
[----:B-1----:R-:W-:Y:S02]  /*27a0*/  SEL R2, R2, RZ, !P0 ;  /* 0x000000ff02027207 */ /* 0x002fe40004000000 */
[----:B------:R-:W-:-:S03]  /*27b0*/  ISETP.GT.AND P0, PT, R8, R7, PT ;  /* 0x000000070800720c */ /* 0x000fc60003f04270 */
[----:B------:R-:W-:Y:S01]  /*27c0*/  IMAD.IADD R2, R3, 0x1, R2 ;  /* 0x0000000103027824 */ /* 0x000fe200078e0202 */
[----:B------:R-:W-:-:S04]  /*27d0*/  @!P1 SHF.R.U32.HI R3, RZ, 0x3, R9 ;  /* 0x00000003ff039819 */ /* 0x000fc80000011609 */
[----:B------:R-:W1:Y:S02]  /*27e0*/  SHFL.DOWN PT, R4, R2, 0x4, R7 ;  /* 0x0880000002047989 */ /* 0x000e6400000e0007 */
[----:B-1----:R-:W-:Y:S01]  /*27f0*/  SEL R5, R4, RZ, !P0 ;  /* 0x000000ff04057207 */ /* 0x002fe20004000000 */
[C---:B------:R-:W-:Y:S02]  /*2800*/  VIADD R4, R6.reuse, 0x8 ;  /* 0x0000000806047836 */ /* 0x040fe40000000000 */
[----:B------:R-:W-:Y:S02]  /*2810*/  VIADD R6, R6, 0x10 ;  /* 0x0000001006067836 */ /* 0x000fe40000000000 */
[----:B------:R-:W-:Y:S01]  /*2820*/  IMAD.IADD R5, R2, 0x1, R5 ;  /* 0x0000000102057824 */ /* 0x000fe200078e0205 */
[----:B------:R-:W-:Y:S02]  /*2830*/  ISETP.GT.AND P0, PT, R4, R7, PT ;  /* 0x000000070400720c */ /* 0x000fe40003f04270 */
[----:B------:R-:W-:-:S02]  /*2840*/  @!P1 MOV R4, 0x400 ;  /* 0x0000040000049802 */ /* 0x000fc40000000f00 */
[----:B------:R-:W1:Y:S02]  /*2850*/  SHFL.DOWN PT, R0, R5, 0x8, R7 ;  /* 0x0900000005007989 */ /* 0x000e6400000e0007 */
[----:B0-----:R-:W-:Y:S02]  /*2860*/  @!P1 LEA R11, R11, R4, 0x18 ;  /* 0x000000040b0b9211 */ /* 0x001fe400078ec0ff */
[----:B------:R-:W-:-:S05]  /*2870*/  @!P1 LOP3.LUT R4, R3, 0x7c, RZ, 0xc0, !PT ;  /* 0x0000007c03049812 */ /* 0x000fca00078ec0ff */
[----:B------:R-:W-:Y:S01]  /*2880*/  @!P1 IMAD.IADD R4, R4, 0x1, R11 ;  /* 0x0000000104049824 */ /* 0x000fe200078e020b */
[----:B-1----:R-:W-:Y:S02]  /*2890*/  SEL R0, R0, RZ, !P0 ;  /* 0x000000ff00007207 */ /* 0x002fe40004000000 */
        /* <DEDUP_REMOVED lines=15> */
[----:B-1----:R-:W0:Y:S04]  /*2990*/  LDS.128 R4, [UR4+0x10] ;  /* 0x00001004ff047984 */ /* 0x002e280008000c00 */
        /* <DEDUP_REMOVED lines=18> */
.L_x_30:
[----:B------:R-:W0:Y:S01]  /*2ac0*/  S2R R0, SR_TID.X ;  /* 0x0000000000007919 */ /* 0x000e220000002100 */
[----:B------:R-:W0:Y:S02]  /*2ad0*/  LDC.64 R2, c[0x0][0x380] ;  /* 0x0000e000ff027b82 */ /* 0x000e240000000a00 */
[----:B0-----:R-:W-:-:S05]  /*2ae0*/  IMAD.WIDE.U32 R2, R0, 0x4, R2 ;  /* 0x0000000400027825 */ /* 0x001fca00078e0002 */
[----:B------:R-:W2:Y:S04]  /*2af0*/  LDG.E.CONSTANT R19, desc[UR6][R2.64] ;  /* 0x0000000602137981 */ /* 0x000ea8000c1e9900 */
[----:B------:R-:W2:Y:S04]  /*2b00*/  LDG.E.CONSTANT R4, desc[UR6][R2.64+0x400] ;  /* 0x0004000602047981 */ /* 0x000ea8000c1e9900 */
[----:B------:R-:W2:Y:S04]  /*2b10*/  LDG.E.CONSTANT R5, desc[UR6][R2.64+0x800] ;  /* 0x0008000602057981 */ /* 0x000ea8000c1e9900 */
[----:B------:R-:W3:Y:S04]  /*2b20*/  LDG.E.CONSTANT R6, desc[UR6][R2.64+0xc00] ;  /* 0x000c000602067981 */ /* 0x000ee8000c1e9900 */
[----:B------:R-:W3:Y:S04]  /*2b30*/  LDG.E.CONSTANT R7, desc[UR6][R2.64+0x1000] ;  /* 0x0010000602077981 */ /* 0x000ee8000c1e9900 */
[----:B------:R-:W4:Y:S04]  /*2b40*/  LDG.E.CONSTANT R8, desc[UR6][R2.64+0x1400] ;  /* 0x0014000602087981 */ /* 0x000f28000c1e9900 */
[----:B------:R-:W4:Y:S04]  /*2b50*/  LDG.E.CONSTANT R9, desc[UR6][R2.64+0x1800] ;  /* 0x0018000602097981 */ /* 0x000f28000c1e9900 */
[----:B------:R-:W5:Y:S04]  /*2b60*/  LDG.E.CONSTANT R10, desc[UR6][R2.64+0x1c00] ;  /* 0x001c0006020a7981 */ /* 0x000f68000c1e9900 */
[----:B------:R-:W5:Y:S04]  /*2b70*/  LDG.E.CONSTANT R11, desc[UR6][R2.64+0x2000] ;  /* 0x00200006020b7981 */ /* 0x000f68000c1e9900 */
[----:B------:R-:W5:Y:S04]  /*2b80*/  LDG.E.CONSTANT R12, desc[UR6][R2.64+0x2400] ;  /* 0x00240006020c7981 */ /* 0x000f68000c1e9900 */
[----:B------:R-:W5:Y:S04]  /*2b90*/  LDG.E.CONSTANT R13, desc[UR6][R2.64+0x2800] ;  /* 0x00280006020d7981 */ /* 0x000f68000c1e9900 */
[----:B------:R-:W5:Y:S04]  /*2ba0*/  LDG.E.CONSTANT R14, desc[UR6][R2.64+0x2c00] ;  /* 0x002c0006020e7981 */ /* 0x000f68000c1e9900 */
[----:B------:R-:W5:Y:S04]  /*2bb0*/  LDG.E.CONSTANT R15, desc[UR6][R2.64+0x3000] ;  /* 0x00300006020f7981 */ /* 0x000f68000c1e9900 */
[----:B------:R-:W5:Y:S04]  /*2bc0*/  LDG.E.CONSTANT R16, desc[UR6][R2.64+0x3400] ;  /* 0x0034000602107981 */ /* 0x000f68000c1e9900 */
[----:B------:R-:W5:Y:S04]  /*2bd0*/  LDG.E.CONSTANT R17, desc[UR6][R2.64+0x3800] ;  /* 0x0038000602117981 */ /* 0x000f68000c1e9900 */
[----:B------:R-:W5:Y:S01]  /*2be0*/  LDG.E.CONSTANT R18, desc[UR6][R2.64+0x3c00] ;  /* 0x003c000602127981 */ /* 0x000f62000c1e9900 */
[----:B------:R-:W-:-:S02]  /*2bf0*/  ISETP.GE.U32.AND P0, PT, R20, 0x2000, PT ;  /* 0x000020001400780c */ /* 0x000fc40003f06070 */
[----:B--2---:R-:W-:-:S04]  /*2c00*/  IADD3 R4, PT, PT, R5, R4, R19 ;  /* 0x0000000405047210 */ /* 0x004fc80007ffe013 */
[----:B---3--:R-:W-:-:S04]  /*2c10*/  IADD3 R4, PT, PT, R7, R6, R4 ;  /* 0x0000000607047210 */ /* 0x008fc80007ffe004 */
[----:B----4-:R-:W-:-:S04]  /*2c20*/  IADD3 R4, PT, PT, R9, R8, R4 ;  /* 0x0000000809047210 */ /* 0x010fc80007ffe004 */
[----:B-----5:R-:W-:Y:S01]  /*2c30*/  IADD3 R4, PT, PT, R11, R10, R4 ;  /* 0x0000000a0b047210 */ /* 0x020fe20007ffe004 */
[----:B------:R-:W-:-:S03]  /*2c40*/  IMAD.MOV.U32 R11, RZ, RZ, 0x1000 ;  /* 0x00001000ff0b7424 */ /* 0x000fc600078e00ff */
[----:B------:R-:W-:-:S04]  /*2c50*/  IADD3 R4, PT, PT, R13, R12, R4 ;  /* 0x0000000c0d047210 */ /* 0x000fc80007ffe004 */
[----:B------:R-:W-:-:S04]  /*2c60*/  IADD3 R4, PT, PT, R15, R14, R4 ;  /* 0x0000000e0f047210 */ /* 0x000fc80007ffe004 */
[----:B------:R-:W-:-:S05]  /*2c70*/  IADD3 R17, PT, PT, R17, R16, R4 ;  /* 0x0000001011117210 */ /* 0x000fca0007ffe004 */
[----:B------:R-:W-:Y:S01]  /*2c80*/  IMAD.IADD R8, R18, 0x1, R17 ;  /* 0x0000000112087824 */ /* 0x000fe200078e0211 */
[----:B------:R-:W-:Y:S06]  /*2c90*/  @!P0 BRA `(.L_x_44) ;  /* 0x00000000008c8947 */ /* 0x000fec0003800000 */
[----:B------:R-:W0:Y:S01]  /*2ca0*/  LDC R7, c[0x0][0x390] ;  /* 0x0000e400ff077b82 */ /* 0x000e220000000800 */
[----:B------:R-:W-:Y:S02]  /*2cb0*/  VIADD R6, R20, 0xfffff000 ;  /* 0xfffff00014067836 */ /* 0x000fe40000000000 */
[----:B------:R-:W-:-:S07]  /*2cc0*/  IMAD.MOV.U32 R11, RZ, RZ, 0x1000 ;  /* 0x00001000ff0b7424 */ /* 0x000fce00078e00ff */
.L_x_46:
[----:B------:R-:W-:-:S05]  /*2cd0*/  IMAD.WIDE R4, R11, 0x4, R2 ;  /* 0x000000040b047825 */ /* 0x000fca00078e0202 */
        /* <DEDUP_REMOVED lines=16> */
[----:B--2---:R-:W-:-:S04]  /*2de0*/  IADD3 R18, PT, PT, R18, R19, R8 ;  /* 0x0000001312127210 */ /* 0x004fc80007ffe008 */
[----:B---3--:R-:W-:Y:S01]  /*2df0*/  IADD3 R18, PT, PT, R21, R20, R18 ;  /* 0x0000001415127210 */ /* 0x008fe20007ffe012 */
[----:B0-----:R-:W-:-:S04]  /*2e00*/  IMAD.MOV.U32 R20, RZ, RZ, R7 ;  /* 0x000000ffff147224 */ /* 0x001fc800078e0007 */
[----:B------:R-:W-:Y:S01]  /*2e10*/  IMAD.IADD R8, R20, 0x1, -R11 ;  /* 0x0000000114087824 */ /* 0x000fe200078e0a0b */
[----:B----4-:R-:W-:-:S04]  /*2e20*/  IADD3 R18, PT, PT, R23, R22, R18 ;  /* 0x0000001617127210 */ /* 0x010fc80007ffe012 */
[----:B------:R-:W-:Y:S02]  /*2e30*/  ISETP.GE.AND P0, PT, R8, 0x1000, PT ;  /* 0x000010000800780c */ /* 0x000fe40003f06270 */
[----:B-----5:R-:W-:-:S04]  /*2e40*/  IADD3 R18, PT, PT, R25, R24, R18 ;  /* 0x0000001819127210 */ /* 0x020fc80007ffe012 */
[----:B------:R-:W-:-:S04]  /*2e50*/  IADD3 R14, PT, PT, R14, R17, R18 ;  /* 0x000000110e0e7210 */ /* 0x000fc80007ffe012 */
[----:B------:R-:W-:-:S04]  /*2e60*/  IADD3 R12, PT, PT, R15, R12, R14 ;  /* 0x0000000c0f0c7210 */ /* 0x000fc80007ffe00e */
[----:B------:R-:W-:-:S04]  /*2e70*/  IADD3 R10, PT, PT, R10, R13, R12 ;  /* 0x0000000d0a0a7210 */ /* 0x000fc80007ffe00c */
[----:B------:R-:W-:Y:S01]  /*2e80*/  IADD3 R8, PT, PT, R16, R9, R10 ;  /* 0x0000000910087210 */ /* 0x000fe20007ffe00a */
[----:B------:R-:W-:Y:S06]  /*2e90*/  @!P0 BRA `(.L_x_45) ;  /* 0x0000000400fc8947 */ /* 0x000fec0003800000 */
[----:B------:R-:W-:-:S05]  /*2ea0*/  VIADD R11, R11, 0x1000 ;  /* 0x000010000b0b7836 */ /* 0x000fca0000000000 */
[----:B------:R-:W-:-:S13]  /*2eb0*/  ISETP.GT.AND P0, PT, R11, R6, PT ;  /* 0x000000060b00720c */ /* 0x000fda0003f04270 */
[----:B------:R-:W-:Y:S05]  /*2ec0*/  @!P0 BRA `(.L_x_46) ;  /* 0xfffffffc00808947 */ /* 0x000fea000383ffff */
.L_x_44:
        /* <DEDUP_REMOVED lines=20> */
.L_x_50:
        /* <DEDUP_REMOVED lines=8> */
.L_x_49:
[----:B------:R-:W-:Y:S05]  /*3090*/  BSYNC.RECONVERGENT B2 ;  /* 0x0000000000027941 */ /* 0x000fea0003800200 */
.L_x_48:
        /* <DEDUP_REMOVED lines=16> */
.L_x_53:
        /* <DEDUP_REMOVED lines=20> */
[----:B------:R-:W5:Y:S04]  /*32e0*/  LDG.E.CONSTANT R22, desc[UR6][R2.64+0x2400] ;  /* 0x0024000602167981 */ /* 0x000f68000c1e9900 */
[----:B------:R0:W5:Y:S04]  /*32f0*/  LDG.E.CONSTANT R5, desc[UR6][R4.64] ;  /* 0x0000000604057981 */ /* 0x000168000c1e9900 */
        /* <DEDUP_REMOVED lines=17> */
.L_x_52:
[----:B------:R-:W-:Y:S05]  /*3410*/  BSYNC.RECONVERGENT B2 ;  /* 0x0000000000027941 */ /* 0x000fea0003800200 */
.L_x_51:
        /* <DEDUP_REMOVED lines=10> */
[----:B------:R-:W5:Y:S01]  /*34c0*/  LDG.E.CONSTANT R16, desc[UR6][R2.64+0x1400] ;  /* 0x0014000602107981 */ /* 0x000f62000c1e9900 */
[----:B0-----:R-:W-:-:S04]  /*34d0*/  IMAD.WIDE.U32 R4, R11, 0x4, R6 ;  /* 0x000000040b047825 */ /* 0x001fc800078e0006 */
[----:B------:R-:W-:Y:S02]  /*34e0*/  IMAD.WIDE.U32 R6, R13, 0x4, R6 ;  /* 0x000000040d067825 */ /* 0x000fe400078e0006 */
[----:B------:R0:W2:Y:S04]  /*34f0*/  LDG.E.CONSTANT R5, desc[UR6][R4.64] ;  /* 0x0000000604057981 */ /* 0x0000a8000c1e9900 */
[----:B------:R1:W3:Y:S04]  /*3500*/  LDG.E.CONSTANT R13, desc[UR6][R2.64] ;  /* 0x00000006020d7981 */ /* 0x0002e8000c1e9900 */
[----:B------:R-:W4:Y:S01]  /*3510*/  LDG.E.CONSTANT R7, desc[UR6][R6.64] ;  /* 0x0000000606077981 */ /* 0x000f22000c1e9900 */
[----:B0-----:R-:W-:Y:S01]  /*3520*/  IADD3 R4, P1, PT, R2, 0x2000, RZ ;  /* 0x0000200002047810 */ /* 0x001fe20007f3e0ff */
[----:B------:R-:W-:Y:S01]  /*3530*/  VIADD R10, R10, 0x800 ;  /* 0x000008000a0a7836 */ /* 0x000fe20000000000 */
[----:B------:R-:W-:Y:S01]  /*3540*/  PLOP3.LUT P0, PT, PT, PT, PT, 0x8, 0x80 ;  /* 0x000000000080781c */ /* 0x000fe20003f0e170 */
[----:B------:R-:W-:-:S02]  /*3550*/  VIADD R11, R11, 0x800 ;  /* 0x000008000b0b7836 */ /* 0x000fc40000000000 */
[----:B-1----:R-:W-:Y:S01]  /*3560*/  IMAD.MOV.U32 R2, RZ, RZ, R4 ;  /* 0x000000ffff027224 */ /* 0x002fe200078e0004 */
[----:B--2---:R-:W-:-:S04]  /*3570*/  IADD3 R12, PT, PT, R12, R5, R8 ;  /* 0x000000050c0c7210 */ /* 0x004fc80007ffe008 */
[----:B---3--:R-:W-:Y:S01]  /*3580*/  IADD3 R12, PT, PT, R14, R13, R12 ;  /* 0x0000000d0e0c7210 */ /* 0x008fe20007ffe00c */
[----:B------:R-:W-:-:S03]  /*3590*/  IMAD.X R5, RZ, RZ, R3, P1 ;  /* 0x000000ffff057224 */ /* 0x000fc600008e0603 */
[----:B----4-:R-:W-:Y:S01]  /*35a0*/  IADD3 R12, PT, PT, R15, R7, R12 ;  /* 0x000000070f0c7210 */ /* 0x010fe20007ffe00c */
[----:B------:R-:W-:-:S03]  /*35b0*/  IMAD.MOV.U32 R3, RZ, RZ, R5 ;  /* 0x000000ffff037224 */ /* 0x000fc600078e0005 */
[----:B-----5:R-:W-:-:S07]  /*35c0*/  IADD3 R8, PT, PT, R16, R17, R12 ;  /* 0x0000001110087210 */ /* 0x020fce0007ffe00c */
.L_x_55:
[----:B------:R-:W-:Y:S05]  /*35d0*/  BSYNC.RECONVERGENT B2 ;  /* 0x0000000000027941 */ /* 0x000fea0003800200 */
.L_x_54:
        /* <DEDUP_REMOVED lines=10> */
.L_x_47:
[----:B------:R-:W-:Y:S05]  /*3680*/  BSYNC.RECONVERGENT B1 ;  /* 0x0000000000017941 */ /* 0x000fea0003800200 */
.L_x_45:
[----:B------:R-:W0:Y:S01]  /*3690*/  S2R R9, SR_LANEID ;  /* 0x0000000000097919 */ /* 0x000e220000000000 */
[----:B------:R-:W1:Y:S01]  /*36a0*/  SHFL.DOWN PT, R2, R8, 0x1, 0x1f ;  /* 0x08201f0008027f89 */ /* 0x000e6200000e0000 */
[C---:B0-----:R-:W-:Y:S02]  /*36b0*/  ISETP.GT.AND P0, PT, R9.reuse, 0x1e, PT ;  /* 0x0000001e0900780c */ /* 0x041fe40003f04270 */
[C---:B------:R-:W-:Y:S02]  /*36c0*/  ISETP.NE.AND P1, PT, R9.reuse, RZ, PT ;  /* 0x000000ff0900720c */ /* 0x040fe40003f25270 */
        /* <DEDUP_REMOVED lines=37> */
[----:B0-----:R-:W-:-:S07]  /*3920*/  IMAD.IADD R3, R0, 0x1, R9 ;  /* 0x0000000100037824 */ /* 0x001fce00078e0209 */
.L_x_17:
[----:B------:R-:W-:Y:S05]  /*3930*/  BSYNC.RECONVERGENT B0 ;  /* 0x0000000000007941 */ /* 0x000fea0003800200 */
.L_x_1:
[----:B------:R-:W-:Y:S05]  /*3940*/  @P0 EXIT ;  /* 0x000000000000094d */ /* 0x000fea0003800000 */
[----:B-1----:R-:W1:Y:S01]  /*3950*/  LDC.64 R4, c[0x0][0x388] ;  /* 0x0000e200ff047b82 */ /* 0x002e620000000a00 */
[----:B------:R-:W0:Y:S02]  /*3960*/  LDCU UR4, c[0x0][0x398] ;  /* 0x00007300ff0477ac */ /* 0x000e240008000800 */
[----:B0-234-:R-:W-:-:S05]  /*3970*/  VIADD R3, R3, UR4 ;  /* 0x0000000403037c36 */ /* 0x01dfca0008000000 */
[----:B-1----:R-:W-:Y:S01]  /*3980*/  STG.E desc[UR6][R4.64], R3 ;  /* 0x0000000304007986 */ /* 0x002fe2000c101906 */
[----:B------:R-:W-:Y:S05]  /*3990*/  EXIT ;  /* 0x000000000000794d */ /* 0x000fea0003800000 */
.L_x_56:
[----:B------:R-:W-:-:S00]  /*39a0*/  BRA `(.L_x_56) ;  /* 0xfffffffc00fc7947 */ /* 0x000fc0000383ffff */
[----:B------:R-:W-:-:S00]  /*39b0*/  NOP ;  /* 0x0000000000007918 */ /* 0x000fc00000000000 */
        /* <DEDUP_REMOVED lines=12> */
.L_x_481:


//--------------------- .text._ZN3cub18CUB_300001_SM_10006detail6reduce18DeviceReduceKernelINS2_10policy_hubIjyN4cuda3std3__44plusIjEEE10Policy1000EN6thrust24THRUST_300001_SM_1000_NS6detail15normal_iteratorINSD_10device_ptrIjEEEEyS9_jNS7_10__identityEEEvT0_PT3_T1_NS0_13GridEvenShareISN_EET2_T4_ --------------------------
	.section	.text._ZN3cub18CUB_300001_SM_10006detail6reduce18DeviceReduceKernelINS2_10policy_hubIjyN4cuda3std3__44plusIjEEE10Policy1000EN6thrust24THRUST_300001_SM_1000_NS6detail15normal_iteratorINSD_10device_ptrIjEEEEyS9_jNS7_10__identityEEEvT0_PT3_T1_NS0_13GridEvenShareISN_EET2_T4_,"ax",@progbits
	.align	128
        .global         _ZN3cub18CUB_300001_SM_10006detail6reduce18DeviceReduceKernelINS2_10policy_hubIjyN4cuda3std3__44plusIjEEE10Policy1000EN6thrust24THRUST_300001_SM_1000_NS6detail15normal_iteratorINSD_10device_ptrIjEEEEyS9_jNS7_10__identityEEEvT0_PT3_T1_NS0_13GridEvenShareISN_EET2_T4_
        .type           _ZN3cub18CUB_300001_SM_10006detail6reduce18DeviceReduceKernelINS2_10policy_hubIjyN4cuda3std3__44plusIjEEE10Policy1000EN6thrust24THRUST_300001_SM_1000_NS6detail15normal_iteratorINSD_10device_ptrIjEEEEyS9_jNS7_10__identityEEEvT0_PT3_T1_NS0_13GridEvenShareISN_EET2_T4_,@function
        .size           _ZN3cub18CUB_300001_SM_10006detail6reduce18DeviceReduceKernelINS2_10policy_hubIjyN4cuda3std3__44plusIjEEE10Policy1000EN6thrust24THRUST_300001_SM_1000_NS6detail15normal_iteratorINSD_10device_ptrIjEEEEyS9_jNS7_10__identityEEEvT0_PT3_T1_NS0_13GridEvenShareISN_EET2_T4_,(.L_x_482 - _ZN3cub18CUB_300001_SM_10006detail6reduce18DeviceReduceKernelINS2_10policy_hubIjyN4cuda3std3__44plusIjEEE10Policy1000EN6thrust24THRUST_300001_SM_1000_NS6detail15normal_iteratorINSD_10device_ptrIjEEEEyS9_jNS7_10__identityEEEvT0_PT3_T1_NS0_13GridEvenShareISN_EET2_T4_)
        .other          _ZN3cub18CUB_300001_SM_10006detail6reduce18DeviceReduceKernelINS2_10policy_hubIjyN4cuda3std3__44plusIjEEE10Policy1000EN6thrust24THRUST_300001_SM_1000_NS6detail15normal_iteratorINSD_10device_ptrIjEEEEyS9_jNS7_10__identityEEEvT0_PT3_T1_NS0_13GridEvenShareISN_EET2_T4_,@"STO_CUDA_ENTRY STV_DEFAULT"
_ZN3cub18CUB_300001_SM_10006detail6reduce18DeviceReduceKernelINS2_10policy_hubIjyN4cuda3std3__44plusIjEEE10Policy1000EN6thrust24THRUST_300001_SM_1000_NS6detail15normal_iteratorINSD_10device_ptrIjEEEEyS9_jNS7_10__identityEEEvT0_PT3_T1_NS0_13GridEvenShareISN_EET2_T4_:
.text._ZN3cub18CUB_300001_SM_10006detail6reduce18DeviceReduceKernelINS2_10policy_hubIjyN4cuda3std3__44plusIjEEE10Policy1000EN6thrust24THRUST_300001_SM_1000_NS6detail15normal_iteratorINSD_10device_ptrIjEEEEyS9_jNS7_10__identityEEEvT0_PT3_T1_NS0_13GridEvenShareISN_EET2_T4_:
[----:B------:R-:W-:Y:S08]  /*0000*/  LDC R1, c[0x0][0x37c] ;  /* 0x0000df00ff017b82 */ /* 0x000ff00000000800 */
[----:B------:R-:W0:Y:S01]  /*0010*/  S2UR UR16, SR_CTAID.X ;  /* 0x00000000001079c3 */ /* 0x000e220000002500 */
[----:B------:R-:W1:Y:S01]  /*0020*/  LDCU.64 UR8, c[0x0][0x3b8] ;  /* 0x00007700ff0877ac */ /* 0x000e620008000a00 */
[----:B------:R-:W-:Y:S01]  /*0030*/  BSSY.RECONVERGENT B0, `(.L_x_57) ;  /* 0x0000201000007945 */ /* 0x000fe20003800200 */
[----:B------:R-:W2:Y:S01]  /*0040*/  LDCU UR5, c[0x0][0x3c0] ;  /* 0x00007800ff0577ac */ /* 0x000ea20008000800 */
[----:B------:R-:W3:Y:S01]  /*0050*/  LDCU.64 UR14, c[0x0][0x358] ;  /* 0x00006b00ff0e77ac */ /* 0x000ee20008000a00 */
[----:B-1----:R-:W-:-:S02]  /*0060*/  IMAD.U32 R2, RZ, RZ, UR8 ;  /* 0x00000008ff027e24 */ /* 0x002fc4000f8e00ff */
[----:B------:R-:W-:Y:S01]  /*0070*/  IMAD.U32 R3, RZ, RZ, UR9 ;  /* 0x00000009ff037e24 */ /* 0x000fe2000f8e00ff */
[----:B--2---:R-:W-:Y:S02]  /*0080*/  USHF.L.U32 UR5, UR5, 0xc, URZ ;  /* 0x0000000c05057899 */ /* 0x004fe400080006ff */
[----:B0-----:R-:W-:Y:S02]  /*0090*/  USHF.L.U32 UR7, UR16, 0xc, URZ ;  /* 0x0000000c10077899 */ /* 0x001fe400080006ff */
[----:B------:R-:W-:-:S04]  /*00a0*/  USHF.R.S32.HI UR4, URZ, 0x1f, UR5 ;  /* 0x0000001fff047899 */ /* 0x000fc80008011405 */
[----:B------:R-:W-:-:S04]  /*00b0*/  IADD3 R23, P1, PT, R2, -UR7, RZ ;  /* 0x8000000702177c10 */ /* 0x000fc8000ff3e0ff */
[----:B------:R-:W-:Y:S02]  /*00c0*/  ISETP.GT.U32.AND P0, PT, R23, 0xfff, PT ;  /* 0x00000fff1700780c */ /* 0x000fe40003f04070 */
[----:B------:R-:W-:-:S04]  /*00d0*/  IADD3.X R22, PT, PT, R3, -0x1, RZ, P1, !PT ;  /* 0xffffffff03167810 */ /* 0x000fc80000ffe4ff */
[----:B------:R-:W-:-:S13]  /*00e0*/  ISETP.GT.U32.AND.EX P0, PT, R22, RZ, PT, P0 ;  /* 0x000000ff1600720c */ /* 0x000fda0003f04100 */
[----:B---3--:R-:W-:Y:S05]  /*00f0*/  @P0 BRA `(.L_x_58) ;  /* 0x0000000c00ac0947 */ /* 0x008fea0003800000 */
[----:B------:R-:W0:Y:S01]  /*0100*/  S2R R3, SR_TID.X ;  /* 0x0000000000037919 */ /* 0x000e220000002100 */
[----:B------:R-:W-:Y:S01]  /*0110*/  VIADD R0, R2, -UR7 ;  /* 0x8000000702007c36 */ /* 0x000fe20008000000 */
[----:B------:R-:W-:Y:S01]  /*0120*/  BSSY.RECONVERGENT B1, `(.L_x_59) ;  /* 0x000000a000017945 */ /* 0x000fe20003800200 */
[----:B------:R-:W-:-:S03]  /*0130*/  IMAD.MOV.U32 R4, RZ, RZ, RZ ;  /* 0x000000ffff047224 */ /* 0x000fc600078e00ff */
[----:B0-----:R-:W-:Y:S01]  /*0140*/  ISETP.GE.AND P0, PT, R3, R0, PT ;  /* 0x000000000300720c */ /* 0x001fe20003f06270 */
[----:B------:R-:W-:-:S12]  /*0150*/  IMAD.MOV.U32 R5, RZ, RZ, R3 ;  /* 0x000000ffff057224 */ /* 0x000fd800078e0003 */
[----:B------:R-:W-:Y:S05]  /*0160*/  @P0 BRA `(.L_x_60) ;  /* 0x0000000000140947 */ /* 0x000fea0003800000 */
[----:B------:R-:W0:Y:S01]  /*0170*/  LDC.64 R6, c[0x0][0x380] ;  /* 0x0000e000ff067b82 */ /* 0x000e220000000a00 */
[----:B------:R-:W-:-:S04]  /*0180*/  VIADD R5, R3, UR7 ;  /* 0x0000000703057c36 */ /* 0x000fc80008000000 */
[----:B0-----:R-:W-:-:S05]  /*0190*/  IMAD.WIDE.U32 R6, R5, 0x4, R6 ;  /* 0x0000000405067825 */ /* 0x001fca00078e0006 */
[----:B------:R0:W5:Y:S01]  /*01a0*/  LDG.E R4, desc[UR14][R6.64] ;  /* 0x0000000e06047981 */ /* 0x000162000c1e1900 */
[----:B------:R-:W-:-:S07]  /*01b0*/  VIADD R5, R3, 0x100 ;  /* 0x0000010003057836 */ /* 0x000fce0000000000 */
.L_x_60:
[----:B------:R-:W-:Y:S05]  /*01c0*/  BSYNC.RECONVERGENT B1 ;  /* 0x0000000000017941 */ /* 0x000fea0003800200 */
.L_x_59:
[----:B------:R-:W-:Y:S01]  /*01d0*/  ISETP.GE.AND P0, PT, R5, R0, PT ;  /* 0x000000000500720c */ /* 0x000fe20003f06270 */
[----:B------:R-:W-:-:S12]  /*01e0*/  BSSY.RECONVERGENT B1, `(.L_x_61) ;  /* 0x000006c000017945 */ /* 0x000fd80003800200 */
[----:B------:R-:W-:Y:S05]  /*01f0*/  @P0 BRA `(.L_x_62) ;  /* 0x0000000400a80947 */ /* 0x000fea0003800000 */
[----:B0-----:R-:W-:Y:S01]  /*0200*/  LOP3.LUT R7, RZ, R5, RZ, 0x33, !PT ;  /* 0x00000005ff077212 */ /* 0x001fe200078e33ff */
[----:B------:R-:W-:Y:S03]  /*0210*/  BSSY.RECONVERGENT B2, `(.L_x_63) ;  /* 0x0000030000027945 */ /* 0x000fe60003800200 */
[----:B------:R-:W-:-:S04]  /*0220*/  IADD3 R7, PT, PT, R2, -UR7, R7 ;  /* 0x8000000702077c10 */ /* 0x000fc8000fffe007 */
[C---:B------:R-:W-:Y:S02]  /*0230*/  ISETP.GE.U32.AND P1, PT, R7.reuse, 0xf00, PT ;  /* 0x00000f000700780c */ /* 0x040fe40003f26070 */
[----:B------:R-:W-:-:S04]  /*0240*/  LEA.HI R2, R7, 0x1, RZ, 0x18 ;  /* 0x0000000107027811 */ /* 0x000fc800078fc0ff */
[----:B------:R-:W-:-:S04]  /*0250*/  LOP3.LUT R21, R2, 0xf, RZ, 0xc0, !PT ;  /* 0x0000000f02157812 */ /* 0x000fc800078ec0ff */
[----:B------:R-:W-:-:S03]  /*0260*/  ISETP.NE.AND P0, PT, R21, RZ, PT ;  /* 0x000000ff1500720c */ /* 0x000fc60003f05270 */
[----:B------:R-:W-:Y:S10]  /*0270*/  @!P1 BRA `(.L_x_64) ;  /* 0x0000000000a49947 */ /* 0x000ff40003800000 */
[----:B------:R-:W0:Y:S01]  /*0280*/  LDCU.64 UR8, c[0x0][0x380] ;  /* 0x00007000ff0877ac */ /* 0x000e220008000a00 */
[----:B------:R-:W-:Y:S01]  /*0290*/  IMAD.WIDE.U32 R6, R5, 0x4, RZ ;  /* 0x0000000405067825 */ /* 0x000fe200078e00ff */
[----:B------:R-:W-:Y:S01]  /*02a0*/  LOP3.LUT R8, R2, 0x1fffff0, RZ, 0xc0, !PT ;  /* 0x01fffff002087812 */ /* 0x000fe200078ec0ff */
[----:B------:R-:W-:-:S04]  /*02b0*/  UIMAD.WIDE.U32 UR4, UR16, 0x4000, URZ ;  /* 0x00004000100478a5 */ /* 0x000fc8000f8e00ff */
[----:B------:R-:W-:Y:S02]  /*02c0*/  IMAD.MOV R8, RZ, RZ, -R8 ;  /* 0x000000ffff087224 */ /* 0x000fe400078e0a08 */
[----:B------:R-:W-:Y:S02]  /*02d0*/  LOP3.LUT R14, R6, UR4, RZ, 0xfc, !PT ;  /* 0x00000004060e7c12 */ /* 0x000fe4000f8efcff */
[----:B------:R-:W-:Y:S02]  /*02e0*/  LOP3.LUT R7, R7, UR5, RZ, 0xfc, !PT ;  /* 0x0000000507077c12 */ /* 0x000fe4000f8efcff */
[----:B0-----:R-:W-:-:S04]  /*02f0*/  IADD3 R14, P1, PT, R14, UR8, RZ ;  /* 0x000000080e0e7c10 */ /* 0x001fc8000ff3e0ff */
[----:B------:R-:W-:-:S04]  /*0300*/  IADD3 R14, P2, PT, R14, 0x2000, RZ ;  /* 0x000020000e0e7810 */ /* 0x000fc80007f5e0ff */
[----:B------:R-:W-:-:S09]  /*0310*/  IADD3.X R7, PT, PT, RZ, UR9, R7, P2, P1 ;  /* 0x00000009ff077c10 */ /* 0x000fd200097e2407 */
.L_x_65:
[----:B------:R-:W-:-:S05]  /*0320*/  IMAD.MOV.U32 R6, RZ, RZ, R14 ;  /* 0x000000ffff067224 */ /* 0x000fca00078e000e */
[----:B------:R-:W2:Y:S04]  /*0330*/  LDG.E R15, desc[UR14][R6.64+-0x2000] ;  /* 0xffe0000e060f7981 */ /* 0x000ea8000c1e1900 */
[----:B------:R-:W2:Y:S04]  /*0340*/  LDG.E R16, desc[UR14][R6.64+-0x1c00] ;  /* 0xffe4000e06107981 */ /* 0x000ea8000c1e1900 */
[----:B------:R-:W3:Y:S04]  /*0350*/  LDG.E R18, desc[UR14][R6.64+-0x1800] ;  /* 0xffe8000e06127981 */ /* 0x000ee8000c1e1900 */
[----:B------:R-:W3:Y:S04]  /*0360*/  LDG.E R17, desc[UR14][R6.64+-0x1400] ;  /* 0xffec000e06117981 */ /* 0x000ee8000c1e1900 */
[----:B------:R-:W4:Y:S04]  /*0370*/  LDG.E R20, desc[UR14][R6.64+-0x1000] ;  /* 0xfff0000e06147981 */ /* 0x000f28000c1e1900 */
        /* <DEDUP_REMOVED lines=10> */
[----:B------:R0:W4:Y:S01]  /*0420*/  LDG.E R10, desc[UR14][R6.64+0x1c00] ;  /* 0x001c000e060a7981 */ /* 0x000122000c1e1900 */
[----:B------:R-:W-:-:S02]  /*0430*/  VIADD R8, R8, 0x10 ;  /* 0x0000001008087836 */ /* 0x000fc40000000000 */
[----:B------:R-:W-:-:S03]  /*0440*/  VIADD R5, R5, 0x1000 ;  /* 0x0000100005057836 */ /* 0x000fc60000000000 */
[----:B------:R-:W-:Y:S02]  /*0450*/  ISETP.NE.AND P1, PT, R8, RZ, PT ;  /* 0x000000ff0800720c */ /* 0x000fe40003f25270 */
[----:B--2--5:R-:W-:-:S04]  /*0460*/  IADD3 R15, PT, PT, R16, R15, R4 ;  /* 0x0000000f100f7210 */ /* 0x024fc80007ffe004 */
[----:B---3--:R-:W-:-:S04]  /*0470*/  IADD3 R15, PT, PT, R17, R18, R15 ;  /* 0x00000012110f7210 */ /* 0x008fc80007ffe00f */
[----:B----4-:R-:W-:-:S04]  /*0480*/  IADD3 R15, PT, PT, R19, R20, R15 ;  /* 0x00000014130f7210 */ /* 0x010fc80007ffe00f */
[----:B------:R-:W-:-:S04]  /*0490*/  IADD3 R15, PT, PT, R23, R22, R15 ;  /* 0x00000016170f7210 */ /* 0x000fc80007ffe00f */
[----:B------:R-:W-:-:S04]  /*04a0*/  IADD3 R15, PT, PT, R25, R24, R15 ;  /* 0x00000018190f7210 */ /* 0x000fc80007ffe00f */
[----:B------:R-:W-:Y:S02]  /*04b0*/  IADD3 R13, PT, PT, R13, R14, R15 ;  /* 0x0000000e0d0d7210 */ /* 0x000fe40007ffe00f */
[----:B------:R-:W-:-:S05]  /*04c0*/  IADD3 R14, P2, PT, R6, 0x4000, RZ ;  /* 0x00004000060e7810 */ /* 0x000fca0007f5e0ff */
[----:B0-----:R-:W-:Y:S01]  /*04d0*/  IMAD.X R7, RZ, RZ, R7, P2 ;  /* 0x000000ffff077224 */ /* 0x001fe200010e0607 */
[----:B------:R-:W-:-:S04]  /*04e0*/  IADD3 R9, PT, PT, R12, R9, R13 ;  /* 0x000000090c097210 */ /* 0x000fc80007ffe00d */
[----:B------:R-:W-:Y:S01]  /*04f0*/  IADD3 R4, PT, PT, R10, R11, R9 ;  /* 0x0000000b0a047210 */ /* 0x000fe20007ffe009 */
[----:B------:R-:W-:Y:S06]  /*0500*/  @P1 BRA `(.L_x_65) ;  /* 0xfffffffc00841947 */ /* 0x000fec000383ffff */
.L_x_64:
[----:B------:R-:W-:Y:S05]  /*0510*/  BSYNC.RECONVERGENT B2 ;  /* 0x0000000000027941 */ /* 0x000fea0003800200 */
.L_x_63:
[----:B------:R-:W-:Y:S05]  /*0520*/  @!P0 BRA `(.L_x_62) ;  /* 0x0000000000dc8947 */ /* 0x000fea0003800000 */
[----:B------:R-:W-:Y:S01]  /*0530*/  ISETP.GE.U32.AND P0, PT, R21, 0x8, PT ;  /* 0x000000081500780c */ /* 0x000fe20003f06070 */
[----:B------:R-:W-:Y:S01]  /*0540*/  BSSY.RECONVERGENT B2, `(.L_x_66) ;  /* 0x0000016000027945 */ /* 0x000fe20003800200 */
[----:B------:R-:W-:-:S04]  /*0550*/  LOP3.LUT R16, R2, 0x7, RZ, 0xc0, !PT ;  /* 0x0000000702107812 */ /* 0x000fc800078ec0ff */
[----:B------:R-:W-:-:S07]  /*0560*/  ISETP.NE.AND P1, PT, R16, RZ, PT ;  /* 0x000000ff1000720c */ /* 0x000fce0003f25270 */
[----:B------:R-:W-:Y:S06]  /*0570*/  @!P0 BRA `(.L_x_67) ;  /* 0x0000000000488947 */ /* 0x000fec0003800000 */
[----:B------:R-:W0:Y:S01]  /*0580*/  LDCU.64 UR4, c[0x0][0x380] ;  /* 0x00007000ff0477ac */ /* 0x000e220008000a00 */
[----:B------:R-:W-:-:S04]  /*0590*/  IADD3 R7, P0, PT, R5, UR7, RZ ;  /* 0x0000000705077c10 */ /* 0x000fc8000ff1e0ff */
[----:B------:R-:W-:Y:S02]  /*05a0*/  LEA.HI.X.SX32 R8, R5, RZ, 0x1, P0 ;  /* 0x000000ff05087211 */ /* 0x000fe400000f0eff */
[----:B0-----:R-:W-:-:S04]  /*05b0*/  LEA R6, P0, R7, UR4, 0x2 ;  /* 0x0000000407067c11 */ /* 0x001fc8000f8010ff */
[----:B------:R-:W-:-:S05]  /*05c0*/  LEA.HI.X R7, R7, UR5, R8, 0x2, P0 ;  /* 0x0000000507077c11 */ /* 0x000fca00080f1408 */
[----:B------:R-:W2:Y:S04]  /*05d0*/  LDG.E R9, desc[UR14][R6.64] ;  /* 0x0000000e06097981 */ /* 0x000ea8000c1e1900 */
[----:B------:R-:W2:Y:S04]  /*05e0*/  LDG.E R8, desc[UR14][R6.64+0x400] ;  /* 0x0004000e06087981 */ /* 0x000ea8000c1e1900 */
[----:B------:R-:W3:Y:S04]  /*05f0*/  LDG.E R11, desc[UR14][R6.64+0x800] ;  /* 0x0008000e060b7981 */ /* 0x000ee8000c1e1900 */
[----:B------:R-:W3:Y:S04]  /*0600*/  LDG.E R10, desc[UR14][R6.64+0xc00] ;  /* 0x000c000e060a7981 */ /* 0x000ee8000c1e1900 */
[----:B------:R-:W4:Y:S04]  /*0610*/  LDG.E R13, desc[UR14][R6.64+0x1000] ;  /* 0x0010000e060d7981 */ /* 0x000f28000c1e1900 */
[----:B------:R-:W4:Y:S04]  /*0620*/  LDG.E R12, desc[UR14][R6.64+0x1400] ;  /* 0x0014000e060c7981 */ /* 0x000f28000c1e1900 */
[----:B------:R-:W4:Y:S04]  /*0630*/  LDG.E R15, desc[UR14][R6.64+0x1800] ;  /* 0x0018000e060f7981 */ /* 0x000f28000c1e1900 */
[----:B------:R-:W4:Y:S01]  /*0640*/  LDG.E R14, desc[UR14][R6.64+0x1c00] ;  /* 0x001c000e060e7981 */ /* 0x000f22000c1e1900 */
[----:B------:R-:W-:Y:S01]  /*0650*/  VIADD R5, R5, 0x800 ;  /* 0x0000080005057836 */ /* 0x000fe20000000000 */
[----:B--2--5:R-:W-:-:S04]  /*0660*/  IADD3 R8, PT, PT, R8, R9, R4 ;  /* 0x0000000908087210 */ /* 0x024fc80007ffe004 */
[----:B---3--:R-:W-:-:S04]  /*0670*/  IADD3 R8, PT, PT, R10, R11, R8 ;  /* 0x0000000b0a087210 */ /* 0x008fc80007ffe008 */
[----:B----4-:R-:W-:-:S04]  /*0680*/  IADD3 R8, PT, PT, R12, R13, R8 ;  /* 0x0000000d0c087210 */ /* 0x010fc80007ffe008 */
[----:B------:R-:W-:-:S07]  /*0690*/  IADD3 R4, PT, PT, R14, R15, R8 ;  /* 0x0000000f0e047210 */ /* 0x000fce0007ffe008 */
.L_x_67:
[----:B------:R-:W-:Y:S05]  /*06a0*/  BSYNC.RECONVERGENT B2 ;  /* 0x0000000000027941 */ /* 0x000fea0003800200 */
.L_x_66:
        /* <DEDUP_REMOVED lines=14> */
[----:B------:R-:W3:Y:S01]  /*0790*/  LDG.E R10, desc[UR14][R6.64+0xc00] ;  /* 0x000c000e060a7981 */ /* 0x000ee2000c1e1900 */
[----:B------:R-:W-:Y:S01]  /*07a0*/  VIADD R5, R5, 0x400 ;  /* 0x0000040005057836 */ /* 0x000fe20000000000 */
[----:B--2--5:R-:W-:-:S04]  /*07b0*/  IADD3 R4, PT, PT, R8, R9, R4 ;  /* 0x0000000908047210 */ /* 0x024fc80007ffe004 */
[----:B---3--:R-:W-:-:S07]  /*07c0*/  IADD3 R4, PT, PT, R10, R11, R4 ;  /* 0x0000000b0a047210 */ /* 0x008fce0007ffe004 */
.L_x_69:
[----:B------:R-:W-:Y:S05]  /*07d0*/  BSYNC.RECONVERGENT B2 ;  /* 0x0000000000027941 */ /* 0x000fea0003800200 */
.L_x_68:
[----:B------:R-:W-:Y:S05]  /*07e0*/  @!P1 BRA `(.L_x_62) ;  /* 0x00000000002c9947 */ /* 0x000fea0003800000 */
[----:B------:R-:W0:Y:S01]  /*07f0*/  LDC.64 R6, c[0x0][0x380] ;  /* 0x0000e000ff067b82 */ /* 0x000e220000000a00 */
[----:B------:R-:W-:Y:S02]  /*0800*/  IMAD.U32 R9, RZ, RZ, UR16 ;  /* 0x00000010ff097e24 */ /* 0x000fe4000f8e00ff */
[----:B------:R-:W-:Y:S02]  /*0810*/  IMAD.MOV R2, RZ, RZ, -R2 ;  /* 0x000000ffff027224 */ /* 0x000fe400078e0a02 */
[----:B0-----:R-:W-:-:S07]  /*0820*/  IMAD.WIDE.U32 R6, R9, 0x4000, R6 ;  /* 0x0000400009067825 */ /* 0x001fce00078e0006 */
.L_x_70:
[----:B------:R-:W-:-:S06]  /*0830*/  IMAD.WIDE R8, R5, 0x4, R6 ;  /* 0x0000000405087825 */ /* 0x000fcc00078e0206 */
[----:B------:R-:W2:Y:S01]  /*0840*/  LDG.E R9, desc[UR14][R8.64] ;  /* 0x0000000e08097981 */ /* 0x000ea2000c1e1900 */
[----:B------:R-:W-:Y:S02]  /*0850*/  VIADD R2, R2, 0x1 ;  /* 0x0000000102027836 */ /* 0x000fe40000000000 */
[----:B------:R-:W-:-:S03]  /*0860*/  VIADD R5, R5, 0x100 ;  /* 0x0000010005057836 */ /* 0x000fc60000000000 */
[----:B------:R-:W-:Y:S01]  /*0870*/  ISETP.NE.AND P0, PT, R2, RZ, PT ;  /* 0x000000ff0200720c */ /* 0x000fe20003f05270 */
[----:B--2--5:R-:W-:-:S12]  /*0880*/  IMAD.IADD R4, R9, 0x1, R4 ;  /* 0x0000000109047824 */ /* 0x024fd800078e0204 */
[----:B------:R-:W-:Y:S05]  /*0890*/  @P0 BRA `(.L_x_70) ;  /* 0xfffffffc00e40947 */ /* 0x000fea000383ffff */
.L_x_62:
[----:B------:R-:W-:Y:S05]  /*08a0*/  BSYNC.RECONVERGENT B1 ;  /* 0x0000000000017941 */ /* 0x000fea0003800200 */
.L_x_61:
[----:B------:R-:W-:-:S13]  /*08b0*/  ISETP.GE.AND P0, PT, R0, 0x100, PT ;  /* 0x000001000000780c */ /* 0x000fda0003f06270 */
[----:B------:R-:W-:Y:S05]  /*08c0*/  @!P0 BRA `(.L_x_71) ;  /* 0x0000000000ac8947 */ /* 0x000fea0003800000 */
[----:B------:R-:W1:Y:S01]  /*08d0*/  S2R R8, SR_LANEID ;  /* 0x0000000000087919 */ /* 0x000e620000000000 */
[----:B-----5:R-:W2:Y:S01]  /*08e0*/  SHFL.DOWN PT, R0, R4, 0x1, 0x1f ;  /* 0x08201f0004007f89 */ /* 0x020ea200000e0000 */
[C---:B-1----:R-:W-:Y:S02]  /*08f0*/  ISETP.GT.AND P0, PT, R8.reuse, 0x1e, PT ;  /* 0x0000001e0800780c */ /* 0x042fe40003f04270 */
[----:B------:R-:W-:Y:S02]  /*0900*/  ISETP.NE.AND P1, PT, R8, RZ, PT ;  /* 0x000000ff0800720c */ /* 0x000fe40003f25270 */
[----:B--2---:R-:W-:Y:S02]  /*0910*/  SEL R5, R0, RZ, !P0 ;  /* 0x000000ff00057207 */ /* 0x004fe40004000000 */
[----:B------:R-:W-:-:S03]  /*0920*/  ISETP.GT.AND P0, PT, R8, 0x1d, PT ;  /* 0x0000001d0800780c */ /* 0x000fc60003f04270 */
[----:B------:R-:W-:-:S05]  /*0930*/  IMAD.IADD R5, R5, 0x1, R4 ;  /* 0x0000000105057824 */ /* 0x000fca00078e0204 */
[----:B------:R-:W1:Y:S01]  /*0940*/  SHFL.DOWN PT, R0, R5, 0x2, 0x1f ;  /* 0x08401f0005007f89 */ /* 0x000e6200000e0000 */
[----:B0-----:R-:W0:Y:S01]  /*0950*/  @!P1 S2R R6, SR_CgaCtaId ;  /* 0x0000000000069919 */ /* 0x001e220000008800 */
[----:B-1----:R-:W-:Y:S02]  /*0960*/  SEL R0, R0, RZ, !P0 ;  /* 0x000000ff00007207 */ /* 0x002fe40004000000 */
[----:B------:R-:W-:-:S03]  /*0970*/  ISETP.GT.AND P0, PT, R8, 0x1b, PT ;  /* 0x0000001b0800780c */ /* 0x000fc60003f04270 */
[----:B------:R-:W-:Y:S01]  /*0980*/  IMAD.IADD R0, R5, 0x1, R0 ;  /* 0x0000000105007824 */ /* 0x000fe200078e0200 */
[----:B------:R-:W-:-:S04]  /*0990*/  @!P1 MOV R5, 0x400 ;  /* 0x0000040000059802 */ /* 0x000fc80000000f00 */
[----:B------:R-:W1:Y:S01]  /*09a0*/  SHFL.DOWN PT, R2, R0, 0x4, 0x1f ;  /* 0x08801f0000027f89 */ /* 0x000e6200000e0000 */
[----:B0-----:R-:W-:Y:S02]  /*09b0*/  @!P1 LEA R5, R6, R5, 0x18 ;  /* 0x0000000506059211 */ /* 0x001fe400078ec0ff */
[----:B-1----:R-:W-:Y:S02]  /*09c0*/  SEL R7, R2, RZ, !P0 ;  /* 0x000000ff02077207 */ /* 0x002fe40004000000 */
        /* <DEDUP_REMOVED lines=19> */
[----:B--2---:R-:W-:Y:S04]  /*0b00*/  LDS R0, [UR4+0xc] ;  /* 0x00000c04ff007984 */ /* 0x004fe80008000800 */
[----:B------:R-:W0:Y:S04]  /*0b10*/  LDS.128 R4, [UR4+0x10] ;  /* 0x00001004ff047984 */ /* 0x000e280008000c00 */
[----:B------:R-:W1:Y:S01]  /*0b20*/  LDS.64 R2, [UR4+0x20] ;  /* 0x00002004ff027984 */ /* 0x000e620008000a00 */
[----:B0-----:R-:W-:-:S04]  /*0b30*/  IADD3 R0, PT, PT, R4, R0, R9 ;  /* 0x0000000004007210 */ /* 0x001fc80007ffe009 */
[----:B------:R-:W-:-:S04]  /*0b40*/  IADD3 R0, PT, PT, R6, R0, R5 ;  /* 0x0000000006007210 */ /* 0x000fc80007ffe005 */
[----:B-1----:R-:W-:-:S05]  /*0b50*/  IADD3 R0, PT, PT, R2, R0, R7 ;  /* 0x0000000002007210 */ /* 0x002fca0007ffe007 */
[----:B------:R-:W-:Y:S01]  /*0b60*/  IMAD.IADD R9, R0, 0x1, R3 ;  /* 0x0000000100097824 */ /* 0x000fe200078e0203 */
[----:B------:R-:W-:Y:S06]  /*0b70*/  BRA `(.L_x_72) ;  /* 0x0000001400307947 */ /* 0x000fec0003800000 */
.L_x_71:
[----:B------:R-:W-:Y:S01]  /*0b80*/  LOP3.LUT R2, R3, 0x3e0, RZ, 0xc0, !PT ;  /* 0x000003e003027812 */ /* 0x000fe200078ec0ff */
[----:B------:R-:W1:Y:S03]  /*0b90*/  S2R R10, SR_LANEID ;  /* 0x00000000000a7919 */ /* 0x000e660000000000 */
[----:B0-----:R-:W-:Y:S01]  /*0ba0*/  LOP3.LUT R7, RZ, R2, RZ, 0x33, !PT ;  /* 0x00000002ff077212 */ /* 0x001fe200078e33ff */
[----:B------:R-:W-:-:S04]  /*0bb0*/  VIADD R5, R2, 0x20 ;  /* 0x0000002002057836 */ /* 0x000fc80000000000 */
[----:B------:R-:W-:Y:S01]  /*0bc0*/  IMAD.IADD R7, R0, 0x1, R7 ;  /* 0x0000000100077824 */ /* 0x000fe200078e0207 */
[----:B------:R-:W-:-:S04]  /*0bd0*/  ISETP.GT.AND P0, PT, R5, R0, PT ;  /* 0x000000000500720c */ /* 0x000fc80003f04270 */
[----:B------:R-:W-:-:S05]  /*0be0*/  SEL R7, R7, 0x1f, P0 ;  /* 0x0000001f07077807 */ /* 0x000fca0000000000 */
[----:B-----5:R-:W0:Y:S01]  /*0bf0*/  SHFL.DOWN PT, R2, R4, 0x1, R7 ;  /* 0x0820000004027989 */ /* 0x020e2200000e0007 */
[CC--:B-1----:R-:W-:Y:S01]  /*0c00*/  ISETP.GE.AND P0, PT, R10.reuse, R7.reuse, PT ;  /* 0x000000070a00720c */ /* 0x0c2fe20003f06270 */
[C---:B------:R-:W-:Y:S01]  /*0c10*/  VIADD R6, R10.reuse, 0x2 ;  /* 0x000000020a067836 */ /* 0x040fe20000000000 */
[C---:B------:R-:W-:Y:S01]  /*0c20*/  ISETP.NE.AND P1, PT, R10.reuse, RZ, PT ;  /* 0x000000ff0a00720c */ /* 0x040fe20003f25270 */
[----:B------:R-:W-:Y:S01]  /*0c30*/  VIADD R8, R10, 0x4 ;  /* 0x000000040a087836 */ /* 0x000fe20000000000 */
[----:B0-----:R-:W-:Y:S02]  /*0c40*/  SEL R5, R2, RZ, !P0 ;  /* 0x000000ff02057207 */ /* 0x001fe40004000000 */
        /* <DEDUP_REMOVED lines=35> */
[----:B------:R-:W0:Y:S04]  /*0e80*/  LDS.128 R4, [UR4+0x10] ;  /* 0x00001004ff047984 */ /* 0x000e280008000c00 */
[----:B------:R-:W2:Y:S04]  /*0e90*/  LDS R2, [UR4+0xc] ;  /* 0x00000c04ff027984 */ /* 0x000ea80008000800 */
[----:B------:R-:W3:Y:S01]  /*0ea0*/  LDS.64 R10, [UR4+0x20] ;  /* 0x00002004ff0a7984 */ /* 0x000ee20008000a00 */
[----:B0-----:R-:W-:Y:S02]  /*0eb0*/  SEL R4, R4, RZ, P2 ;  /* 0x000000ff04047207 */ /* 0x001fe40001000000 */
[----:B------:R-:W-:-:S02]  /*0ec0*/  ISETP.GT.AND P2, PT, R0, 0x60, PT ;  /* 0x000000600000780c */ /* 0x000fc40003f44270 */
[----:B--2---:R-:W-:Y:S02]  /*0ed0*/  SEL R2, R2, RZ, P1 ;  /* 0x000000ff02027207 */ /* 0x004fe40000800000 */
        /* <DEDUP_REMOVED lines=8> */
[----:B---3--:R-:W-:Y:S02]  /*0f60*/  SEL R10, R10, RZ, P2 ;  /* 0x000000ff0a0a7207 */ /* 0x008fe40001000000 */
[----:B------:R-:W-:Y:S02]  /*0f70*/  SEL R11, R11, RZ, P3 ;  /* 0x000000ff0b0b7207 */ /* 0x000fe40001800000 */
[----:B------:R-:W-:-:S05]  /*0f80*/  IADD3 R2, PT, PT, R10, R2, R7 ;  /* 0x000000020a027210 */ /* 0x000fca0007ffe007 */
[----:B-1----:R-:W-:Y:S01]  /*0f90*/  IMAD.IADD R9, R2, 0x1, R11 ;  /* 0x0000000102097824 */ /* 0x002fe200078e020b */
[----:B------:R-:W-:Y:S06]  /*0fa0*/  BRA `(.L_x_72) ;  /* 0x0000001000247947 */ /* 0x000fec0003800000 */
.L_x_58:
[----:B------:R-:W0:Y:S01]  /*0fb0*/  S2R R0, SR_TID.X ;  /* 0x0000000000007919 */ /* 0x000e220000002100 */
[----:B------:R-:W1:Y:S01]  /*0fc0*/  LDC.64 R4, c[0x0][0x380] ;  /* 0x0000e000ff047b82 */ /* 0x000e620000000a00 */
[----:B0-----:R-:W-:-:S04]  /*0fd0*/  VIADD R7, R0, UR7 ;  /* 0x0000000700077c36 */ /* 0x001fc80008000000 */
[----:B-1----:R-:W-:-:S05]  /*0fe0*/  IMAD.WIDE.U32 R4, R7, 0x4, R4 ;  /* 0x0000000407047825 */ /* 0x002fca00078e0004 */
[----:B------:R-:W2:Y:S04]  /*0ff0*/  LDG.E R6, desc[UR14][R4.64] ;  /* 0x0000000e04067981 */ /* 0x000ea8000c1e1900 */
[----:B------:R-:W2:Y:S04]  /*1000*/  LDG.E R7, desc[UR14][R4.64+0x400] ;  /* 0x0004000e04077981 */ /* 0x000ea8000c1e1900 */
[----:B------:R-:W2:Y:S04]  /*1010*/  LDG.E R8, desc[UR14][R4.64+0x800] ;  /* 0x0008000e04087981 */ /* 0x000ea8000c1e1900 */
[----:B------:R-:W3:Y:S04]  /*1020*/  LDG.E R9, desc[UR14][R4.64+0xc00] ;  /* 0x000c000e04097981 */ /* 0x000ee8000c1e1900 */
[----:B------:R-:W3:Y:S04]  /*1030*/  LDG.E R10, desc[UR14][R4.64+0x1000] ;  /* 0x0010000e040a7981 */ /* 0x000ee8000c1e1900 */
[----:B------:R-:W4:Y:S04]  /*1040*/  LDG.E R11, desc[UR14][R4.64+0x1400] ;  /* 0x0014000e040b7981 */ /* 0x000f28000c1e1900 */
[----:B------:R-:W4:Y:S04]  /*1050*/  LDG.E R12, desc[UR14][R4.64+0x1800] ;  /* 0x0018000e040c7981 */ /* 0x000f28000c1e1900 */
[----:B------:R-:W5:Y:S04]  /*1060*/  LDG.E R13, desc[UR14][R4.64+0x1c00] ;  /* 0x001c000e040d7981 */ /* 0x000f68000c1e1900 */
[----:B------:R-:W5:Y:S04]  /*1070*/  LDG.E R14, desc[UR14][R4.64+0x2000] ;  /* 0x0020000e040e7981 */ /* 0x000f68000c1e1900 */
[----:B------:R-:W5:Y:S04]  /*1080*/  LDG.E R15, desc[UR14][R4.64+0x2400] ;  /* 0x0024000e040f7981 */ /* 0x000f68000c1e1900 */
[----:B------:R-:W5:Y:S04]  /*1090*/  LDG.E R16, desc[UR14][R4.64+0x2800] ;  /* 0x0028000e04107981 */ /* 0x000f68000c1e1900 */
[----:B------:R-:W5:Y:S04]  /*10a0*/  LDG.E R17, desc[UR14][R4.64+0x2c00] ;  /* 0x002c000e04117981 */ /* 0x000f68000c1e1900 */
[----:B------:R-:W5:Y:S04]  /*10b0*/  LDG.E R18, desc[UR14][R4.64+0x3000] ;  /* 0x0030000e04127981 */ /* 0x000f68000c1e1900 */
[----:B------:R-:W5:Y:S04]  /*10c0*/  LDG.E R19, desc[UR14][R4.64+0x3400] ;  /* 0x0034000e04137981 */ /* 0x000f68000c1e1900 */
[----:B------:R-:W5:Y:S04]  /*10d0*/  LDG.E R20, desc[UR14][R4.64+0x3800] ;  /* 0x0038000e04147981 */ /* 0x000f68000c1e1900 */
[----:B------:R-:W5:Y:S01]  /*10e0*/  LDG.E R21, desc[UR14][R4.64+0x3c00] ;  /* 0x003c000e04157981 */ /* 0x000f62000c1e1900 */
[----:B------:R-:W-:-:S04]  /*10f0*/  ISETP.GE.U32.AND P0, PT, R23, UR5, PT ;  /* 0x0000000517007c0c */ /* 0x000fc8000bf06070 */
[----:B------:R-:W-:Y:S02]  /*1100*/  ISETP.GE.U32.AND.EX P0, PT, R22, UR4, PT, P0 ;  /* 0x0000000416007c0c */ /* 0x000fe4000bf06100 */
[----:B--2---:R-:W-:-:S04]  /*1110*/  IADD3 R6, PT, PT, R8, R7, R6 ;  /* 0x0000000708067210 */ /* 0x004fc80007ffe006 */
[----:B---3--:R-:W-:-:S04]  /*1120*/  IADD3 R6, PT, PT, R10, R9, R6 ;  /* 0x000000090a067210 */ /* 0x008fc80007ffe006 */
[----:B----4-:R-:W-:-:S04]  /*1130*/  IADD3 R6, PT, PT, R12, R11, R6 ;  /* 0x0000000b0c067210 */ /* 0x010fc80007ffe006 */
[----:B-----5:R-:W-:-:S04]  /*1140*/  IADD3 R6, PT, PT, R14, R13, R6 ;  /* 0x0000000d0e067210 */ /* 0x020fc80007ffe006 */
[----:B------:R-:W-:-:S04]  /*1150*/  IADD3 R6, PT, PT, R16, R15, R6 ;  /* 0x0000000f10067210 */ /* 0x000fc80007ffe006 */
[----:B------:R-:W-:-:S04]  /*1160*/  IADD3 R6, PT, PT, R18, R17, R6 ;  /* 0x0000001112067210 */ /* 0x000fc80007ffe006 */
[----:B------:R-:W-:-:S05]  /*1170*/  IADD3 R6, PT, PT, R20, R19, R6 ;  /* 0x0000001314067210 */ /* 0x000fca0007ffe006 */
[----:B------:R-:W-:Y:S01]  /*1180*/  IMAD.IADD R8, R21, 0x1, R6 ;  /* 0x0000000115087824 */ /* 0x000fe200078e0206 */
[----:B------:R-:W-:Y:S06]  /*1190*/  @!P0 BRA `(.L_x_73) ;  /* 0x0000000c00008947 */ /* 0x000fec0003800000 */
[----:B------:R-:W-:Y:S01]  /*11a0*/  UIADD3 UR8, UP0, UPT, UR5, UR7, URZ ;  /* 0x0000000705087290 */ /* 0x000fe2000ff1e0ff */
[----:B------:R-:W-:Y:S01]  /*11b0*/  IADD3 R20, P1, PT, R2, -0x1000, RZ ;  /* 0xfffff00002147810 */ /* 0x000fe20007f3e0ff */
[----:B------:R-:W0:Y:S01]  /*11c0*/  LDCU.64 UR12, c[0x0][0x380] ;  /* 0x00007000ff0c77ac */ /* 0x000e220008000a00 */
[----:B------:R-:W-:Y:S02]  /*11d0*/  LOP3.LUT R5, RZ, R0, RZ, 0x33, !PT ;  /* 0x00000000ff057212 */ /* 0x000fe400078e33ff */
[----:B------:R-:W-:Y:S01]  /*11e0*/  IADD3.X R9, PT, PT, R3, -0x1, RZ, P1, !PT ;  /* 0xffffffff03097810 */ /* 0x000fe20000ffe4ff */
[----:B------:R-:W-:Y:S01]  /*11f0*/  UIADD3.X UR9, UPT, UPT, URZ, UR4, URZ, UP0, !UPT ;  /* 0x00000004ff097290 */ /* 0x000fe200087fe4ff */
[----:B------:R-:W-:Y:S01]  /*1200*/  ISETP.LT.U32.AND P0, PT, R20, UR8, PT ;  /* 0x0000000814007c0c */ /* 0x000fe2000bf01070 */
[----:B------:R-:W-:Y:S01]  /*1210*/  UMOV UR6, UR5 ;  /* 0x0000000500067c82 */ /* 0x000fe20008000000 */
[----:B------:R-:W-:Y:S01]  /*1220*/  IADD3 R11, P2, PT, R0, UR8, RZ ;  /* 0x00000008000b7c10 */ /* 0x000fe2000ff5e0ff */
[----:B------:R-:W-:Y:S01]  /*1230*/  UMOV UR4, URZ ;  /* 0x000000ff00047c82 */ /* 0x000fe20008000000 */
[----:B------:R-:W-:Y:S01]  /*1240*/  IADD3 R5, PT, PT, R2, -UR5, R5 ;  /* 0x8000000502057c10 */ /* 0x000fe2000fffe005 */
[----:B------:R-:W-:Y:S01]  /*1250*/  IMAD.U32 R10, RZ, RZ, UR9 ;  /* 0x00000009ff0a7e24 */ /* 0x000fe2000f8e00ff */
[----:B------:R-:W-:Y:S01]  /*1260*/  UMOV UR10, UR8 ;  /* 0x00000008000a7c82 */ /* 0x000fe20008000000 */
[----:B------:R-:W-:-:S02]  /*1270*/  IMAD.X R4, RZ, RZ, UR9, P2 ;  /* 0x00000009ff047e24 */ /* 0x000fc400090e06ff */
[----:B------:R-:W-:Y:S01]  /*1280*/  VIADD R7, R5, -UR7 ;  /* 0x8000000705077c36 */ /* 0x000fe20008000000 */
[----:B------:R-:W-:Y:S01]  /*1290*/  ISETP.GT.U32.AND.EX P0, PT, R10, R9, PT, P0 ;  /* 0x000000090a00720c */ /* 0x000fe20003f04100 */
[----:B------:R-:W-:Y:S01]  /*12a0*/  UMOV UR7, UR9 ;  /* 0x0000000900077c82 */ /* 0x000fe20008000000 */
[----:B0-----:R-:W-:-:S04]  /*12b0*/  LEA R6, P1, R11, UR12, 0x2 ;  /* 0x0000000c0b067c11 */ /* 0x001fc8000f8210ff */
[----:B------:R-:W-:Y:S02]  /*12c0*/  IADD3 R6, P2, PT, R6, 0x2000, RZ ;  /* 0x0000200006067810 */ /* 0x000fe40007f5e0ff */
[----:B------:R-:W-:-:S05]  /*12d0*/  LEA.HI.X R11, R11, UR13, R4, 0x2, P1 ;  /* 0x0000000d0b0b7c11 */ /* 0x000fca00088f1404 */
[----:B------:R-:W-:Y:S01]  /*12e0*/  IMAD.X R11, RZ, RZ, R11, P2 ;  /* 0x000000ffff0b7224 */ /* 0x000fe200010e060b */
[----:B------:R-:W-:Y:S06]  /*12f0*/  @P0 BRA `(.L_x_74) ;  /* 0x0000000000d40947 */ /* 0x000fec0003800000 */
[----:B------:R-:W0:Y:S01]  /*1300*/  LDC.64 R2, c[0x0][0x3b8] ;  /* 0x0000ee00ff027b82 */ /* 0x000e220000000a00 */
[----:B------:R-:W1:Y:S01]  /*1310*/  LDCU.64 UR12, c[0x0][0x380] ;  /* 0x00007000ff0c77ac */ /* 0x000e620008000a00 */
[----:B------:R-:W-:Y:S01]  /*1320*/  NOP ;  /* 0x0000000000007918 */ /* 0x000fe20000000000 */
.L_x_75:
[----:B------:R-:W-:-:S05]  /*1330*/  IADD3 R5, P0, PT, R0, UR8, RZ ;  /* 0x0000000800057c10 */ /* 0x000fca000ff1e0ff */
[----:B------:R-:W-:Y:S01]  /*1340*/  IMAD.X R10, RZ, RZ, UR9, P0 ;  /* 0x00000009ff0a7e24 */ /* 0x000fe200080e06ff */
[----:B-1----:R-:W-:-:S04]  /*1350*/  LEA R4, P0, R5, UR12, 0x2 ;  /* 0x0000000c05047c11 */ /* 0x002fc8000f8010ff */
[----:B------:R-:W-:-:S05]  /*1360*/  LEA.HI.X R5, R5, UR13, R10, 0x2, P0 ;  /* 0x0000000d05057c11 */ /* 0x000fca00080f140a */
        /* <DEDUP_REMOVED lines=15> */
[----:B------:R1:W5:Y:S01]  /*1460*/  LDG.E R21, desc[UR14][R4.64+0x3c00] ;  /* 0x003c000e04157981 */ /* 0x000362000c1e1900 */
[----:B------:R-:W-:-:S02]  /*1470*/  USHF.R.S32.HI UR11, URZ, 0x1f, UR5 ;  /* 0x0000001fff0b7899 */ /* 0x000fc40008011405 */
[----:B------:R-:W-:-:S04]  /*1480*/  UIADD3 UR6, UP0, UPT, UR5, UR10, URZ ;  /* 0x0000000a05067290 */ /* 0x000fc8000ff1e0ff */
[----:B------:R-:W-:Y:S01]  /*1490*/  UIADD3.X UR7, UPT, UPT, UR11, UR7, URZ, UP0, !UPT ;  /* 0x000000070b077290 */ /* 0x000fe200087fe4ff */
[----:B--2---:R-:W-:Y:S02]  /*14a0*/  IADD3 R22, PT, PT, R22, R23, R8 ;  /* 0x0000001716167210 */ /* 0x004fe40007ffe008 */
[----:B0-----:R-:W-:-:S04]  /*14b0*/  IADD3 R8, P1, PT, R2, -UR8, RZ ;  /* 0x8000000802087c10 */ /* 0x001fc8000ff3e0ff */
[----:B------:R-:W-:Y:S02]  /*14c0*/  ISETP.GE.U32.AND P0, PT, R8, UR5, PT ;  /* 0x0000000508007c0c */ /* 0x000fe4000bf06070 */
[----:B---3--:R-:W-:Y:S02]  /*14d0*/  IADD3 R22, PT, PT, R25, R24, R22 ;  /* 0x0000001819167210 */ /* 0x008fe40007ffe016 */
[----:B-1----:R-:W-:-:S04]  /*14e0*/  IADD3.X R4, PT, PT, R3, ~UR9, RZ, P1, !PT ;  /* 0x8000000903047c10 */ /* 0x002fc80008ffe4ff */
[----:B------:R-:W-:Y:S02]  /*14f0*/  ISETP.GE.U32.AND.EX P0, PT, R4, UR11, PT, P0 ;  /* 0x0000000b04007c0c */ /* 0x000fe4000bf06100 */
[----:B----4-:R-:W-:-:S04]  /*1500*/  IADD3 R22, PT, PT, R27, R26, R22 ;  /* 0x0000001a1b167210 */ /* 0x010fc80007ffe016 */
[----:B-----5:R-:W-:-:S04]  /*1510*/  IADD3 R18, PT, PT, R19, R18, R22 ;  /* 0x0000001213127210 */ /* 0x020fc80007ffe016 */
[----:B------:R-:W-:-:S04]  /*1520*/  IADD3 R10, PT, PT, R10, R15, R18 ;  /* 0x0000000f0a0a7210 */ /* 0x000fc80007ffe012 */
[----:B------:R-:W-:-:S04]  /*1530*/  IADD3 R10, PT, PT, R16, R17, R10 ;  /* 0x00000011100a7210 */ /* 0x000fc80007ffe00a */
[----:B------:R-:W-:-:S04]  /*1540*/  IADD3 R10, PT, PT, R13, R14, R10 ;  /* 0x0000000e0d0a7210 */ /* 0x000fc80007ffe00a */
[----:B------:R-:W-:Y:S01]  /*1550*/  IADD3 R8, PT, PT, R21, R12, R10 ;  /* 0x0000000c15087210 */ /* 0x000fe20007ffe00a */
[----:B------:R-:W-:Y:S06]  /*1560*/  @!P0 BRA `(.L_x_73) ;  /* 0x00000008000c8947 */ /* 0x000fec0003800000 */
[----:B------:R-:W-:Y:S02]  /*1570*/  UIADD3 UR8, UP0, UPT, UR5, UR8, URZ ;  /* 0x0000000805087290 */ /* 0x000fe4000ff1e0ff */
[----:B------:R-:W-:Y:S01]  /*1580*/  IMAD.U32 R5, RZ, RZ, UR5 ;  /* 0x00000005ff057e24 */ /* 0x000fe2000f8e00ff */
[----:B------:R-:W-:Y:S01]  /*1590*/  UIADD3 UR4, UPT, UPT, UR4, 0x1, URZ ;  /* 0x0000000104047890 */ /* 0x000fe2000fffe0ff */
[----:B------:R-:W-:Y:S01]  /*15a0*/  IMAD.MOV.U32 R10, RZ, RZ, R6 ;  /* 0x000000ffff0a7224 */ /* 0x000fe200078e0006 */
[----:B------:R-:W-:Y:S01]  /*15b0*/  UIADD3.X UR9, UPT, UPT, UR11, UR9, URZ, UP0, !UPT ;  /* 0x000000090b097290 */ /* 0x000fe200087fe4ff */
[----:B------:R-:W-:Y:S01]  /*15c0*/  VIADD R7, R7, -UR5 ;  /* 0x8000000507077c36 */ /* 0x000fe20008000000 */
[----:B------:R-:W-:Y:S01]  /*15d0*/  ISETP.LT.U32.AND P0, PT, R20, UR8, PT ;  /* 0x0000000814007c0c */ /* 0x000fe2000bf01070 */
[----:B------:R-:W-:Y:S01]  /*15e0*/  IMAD.WIDE R10, R5, 0x4, R10 ;  /* 0x00000004050a7825 */ /* 0x000fe200078e020a */
[----:B------:R-:W-:-:S03]  /*15f0*/  UMOV UR10, UR6 ;  /* 0x00000006000a7c82 */ /* 0x000fc60008000000 */
[----:B------:R-:W-:Y:S02]  /*1600*/  IMAD.U32 R4, RZ, RZ, UR9 ;  /* 0x00000009ff047e24 */ /* 0x000fe4000f8e00ff */
[----:B------:R-:W-:-:S03]  /*1610*/  IMAD.MOV.U32 R6, RZ, RZ, R10 ;  /* 0x000000ffff067224 */ /* 0x000fc600078e000a */
[----:B------:R-:W-:-:S13]  /*1620*/  ISETP.GT.U32.AND.EX P0, PT, R4, R9, PT, P0 ;  /* 0x000000090400720c */ /* 0x000fda0003f04100 */
[----:B------:R-:W-:Y:S05]  /*1630*/  @!P0 BRA `(.L_x_75) ;  /* 0xfffffffc003c8947 */ /* 0x000fea000383ffff */
[----:B------:R-:W-:-:S05]  /*1640*/  UMOV UR6, UR5 ;  /* 0x0000000500067c82 */ /* 0x000fca0008000000 */
.L_x_74:
[C---:B------:R-:W-:Y:S01]  /*1650*/  VIADD R5, R2.reuse, -UR8 ;  /* 0x8000000802057c36 */ /* 0x040fe20008000000 */
[----:B------:R-:W-:Y:S01]  /*1660*/  ISETP.LE.U32.AND P1, PT, R2, UR8, PT ;  /* 0x0000000802007c0c */ /* 0x000fe2000bf23070 */
[----:B------:R-:W-:Y:S01]  /*1670*/  IMAD.U32 R4, RZ, RZ, UR9 ;  /* 0x00000009ff047e24 */ /* 0x000fe2000f8e00ff */
[----:B------:R-:W-:Y:S02]  /*1680*/  BSSY.RECONVERGENT B1, `(.L_x_73) ;  /* 0x0000071000017945 */ /* 0x000fe40003800200 */
[----:B------:R-:W-:-:S04]  /*1690*/  ISETP.GE.AND P0, PT, R0, R5, PT ;  /* 0x000000050000720c */ /* 0x000fc80003f06270 */
[----:B------:R-:W-:-:S13]  /*16a0*/  ISETP.GE.U32.OR.EX P0, PT, R4, R3, P0, P1 ;  /* 0x000000030400720c */ /* 0x000fda0000706510 */
[----:B------:R-:W-:Y:S05]  /*16b0*/  @P0 BRA `(.L_x_76) ;  /* 0x0000000400b40947 */ /* 0x000fea0003800000 */
[----:B------:R-:W0:Y:S01]  /*16c0*/  LDC R4, c[0x0][0x3c0] ;  /* 0x0000f000ff047b82 */ /* 0x000e220000000800 */
[----:B------:R-:W-:Y:S01]  /*16d0*/  USHF.L.U32 UR5, UR16, 0xc, URZ ;  /* 0x0000000c10057899 */ /* 0x000fe200080006ff */
[----:B------:R-:W-:Y:S01]  /*16e0*/  LOP3.LUT R3, RZ, R0, RZ, 0x33, !PT ;  /* 0x00000000ff037212 */ /* 0x000fe200078e33ff */
[----:B------:R-:W-:Y:S02]  /*16f0*/  BSSY.RECONVERGENT B2, `(.L_x_77) ;  /* 0x000002e000027945 */ /* 0x000fe40003800200 */
[----:B------:R-:W-:-:S06]  /*1700*/  UIADD3 UR5, UPT, UPT, UR5, UR6, URZ ;  /* 0x0000000605057290 */ /* 0x000fcc000fffe0ff */
[----:B------:R-:W-:Y:S01]  /*1710*/  IADD3 R2, PT, PT, R2, -UR5, R3 ;  /* 0x8000000502027c10 */ /* 0x000fe2000fffe003 */
[----:B0-----:R-:W-:-:S04]  /*1720*/  IMAD R3, R4, UR4, RZ ;  /* 0x0000000404037c24 */ /* 0x001fc8000f8e02ff */
[----:B------:R-:W-:-:S05]  /*1730*/  IMAD R2, R3, -0x1000, R2 ;  /* 0xfffff00003027824 */ /* 0x000fca00078e0202 */
[C---:B------:R-:W-:Y:S02]  /*1740*/  ISETP.GE.U32.AND P0, PT, R2.reuse, 0xf00, PT ;  /* 0x00000f000200780c */ /* 0x040fe40003f06070 */
[----:B------:R-:W-:Y:S01]  /*1750*/  LEA.HI R20, R2, 0x1, RZ, 0x18 ;  /* 0x0000000102147811 */ /* 0x000fe200078fc0ff */
[----:B------:R-:W-:-:S03]  /*1760*/  IMAD.MOV.U32 R2, RZ, RZ, R0 ;  /* 0x000000ffff027224 */ /* 0x000fc600078e0000 */
[----:B------:R-:W-:-:S04]  /*1770*/  LOP3.LUT R21, R20, 0xf, RZ, 0xc0, !PT ;  /* 0x0000000f14157812 */ /* 0x000fc800078ec0ff */
[----:B------:R-:W-:-:S03]  /*1780*/  ISETP.NE.AND P1, PT, R21, RZ, PT ;  /* 0x000000ff1500720c */ /* 0x000fc60003f25270 */
[----:B------:R-:W-:Y:S10]  /*1790*/  @!P0 BRA `(.L_x_78) ;  /* 0x00000000008c8947 */ /* 0x000ff40003800000 */
[----:B------:R-:W-:-:S04]  /*17a0*/  LEA.HI R2, R7, 0x1, RZ, 0x18 ;  /* 0x0000000107027811 */ /* 0x000fc800078fc0ff */
[----:B------:R-:W-:Y:S01]  /*17b0*/  LOP3.LUT R3, R2, 0x1fffff0, RZ, 0xc0, !PT ;  /* 0x01fffff002037812 */ /* 0x000fe200078ec0ff */
[----:B------:R-:W-:-:S04]  /*17c0*/  IMAD.MOV.U32 R2, RZ, RZ, R0 ;  /* 0x000000ffff027224 */ /* 0x000fc800078e0000 */
[----:B------:R-:W-:-:S07]  /*17d0*/  IMAD.MOV R3, RZ, RZ, -R3 ;  /* 0x000000ffff037224 */ /* 0x000fce00078e0a03 */
.L_x_79:
[----:B------:R-:W-:-:S05]  /*17e0*/  IMAD.MOV.U32 R10, RZ, RZ, R6 ;  /* 0x000000ffff0a7224 */ /* 0x000fca00078e0006 */
        /* <DEDUP_REMOVED lines=16> */
[----:B------:R-:W-:-:S02]  /*18f0*/  VIADD R3, R3, 0x10 ;  /* 0x0000001003037836 */ /* 0x000fc40000000000 */
[----:B------:R-:W-:-:S03]  /*1900*/  VIADD R2, R2, 0x1000 ;  /* 0x0000100002027836 */ /* 0x000fc60000000000 */
[----:B------:R-:W-:Y:S02]  /*1910*/  ISETP.NE.AND P0, PT, R3, RZ, PT ;  /* 0x000000ff0300720c */ /* 0x000fe40003f05270 */
[----:B--2---:R-:W-:-:S04]  /*1920*/  IADD3 R14, PT, PT, R14, R15, R8 ;  /* 0x0000000f0e0e7210 */ /* 0x004fc80007ffe008 */
[----:B---3--:R-:W-:-:S04]  /*1930*/  IADD3 R14, PT, PT, R16, R17, R14 ;  /* 0x00000011100e7210 */ /* 0x008fc80007ffe00e */
[----:B----4-:R-:W-:-:S04]  /*1940*/  IADD3 R14, PT, PT, R18, R19, R14 ;  /* 0x00000013120e7210 */ /* 0x010fc80007ffe00e */
[----:B-----5:R-:W-:-:S04]  /*1950*/  IADD3 R14, PT, PT, R22, R23, R14 ;  /* 0x00000017160e7210 */ /* 0x020fc80007ffe00e */
[----:B------:R-:W-:-:S04]  /*1960*/  IADD3 R14, PT, PT, R24, R25, R14 ;  /* 0x00000019180e7210 */ /* 0x000fc80007ffe00e */
[----:B------:R-:W-:Y:S02]  /*1970*/  IADD3 R13, PT, PT, R6, R13, R14 ;  /* 0x0000000d060d7210 */ /* 0x000fe40007ffe00e */
[----:B------:R-:W-:-:S05]  /*1980*/  IADD3 R6, P2, PT, R10, 0x4000, RZ ;  /* 0x000040000a067810 */ /* 0x000fca0007f5e0ff */
[----:B0-----:R-:W-:Y:S01]  /*1990*/  IMAD.X R11, RZ, RZ, R11, P2 ;  /* 0x000000ffff0b7224 */ /* 0x001fe200010e060b */
[----:B------:R-:W-:-:S04]  /*19a0*/  IADD3 R9, PT, PT, R12, R9, R13 ;  /* 0x000000090c097210 */ /* 0x000fc80007ffe00d */
[----:B------:R-:W-:Y:S01]  /*19b0*/  IADD3 R8, PT, PT, R5, R4, R9 ;  /* 0x0000000405087210 */ /* 0x000fe20007ffe009 */
[----:B------:R-:W-:Y:S06]  /*19c0*/  @P0 BRA `(.L_x_79) ;  /* 0xfffffffc00840947 */ /* 0x000fec000383ffff */
.L_x_78:
[----:B------:R-:W-:Y:S05]  /*19d0*/  BSYNC.RECONVERGENT B2 ;  /* 0x0000000000027941 */ /* 0x000fea0003800200 */
.L_x_77:
[----:B------:R-:W-:Y:S05]  /*19e0*/  @!P1 BRA `(.L_x_76) ;  /* 0x0000000000e89947 */ /* 0x000fea0003800000 */
[----:B------:R-:W-:Y:S01]  /*19f0*/  ISETP.GE.U32.AND P0, PT, R21, 0x8, PT ;  /* 0x000000081500780c */ /* 0x000fe20003f06070 */
[----:B------:R-:W-:Y:S01]  /*1a00*/  BSSY.RECONVERGENT B2, `(.L_x_80) ;  /* 0x0000015000027945 */ /* 0x000fe20003800200 */
[----:B------:R-:W-:-:S04]  /*1a10*/  LOP3.LUT R15, R20, 0x7, RZ, 0xc0, !PT ;  /* 0x00000007140f7812 */ /* 0x000fc800078ec0ff */
[----:B------:R-:W-:-:S07]  /*1a20*/  ISETP.NE.AND P1, PT, R15, RZ, PT ;  /* 0x000000ff0f00720c */ /* 0x000fce0003f25270 */
[----:B------:R-:W-:Y:S06]  /*1a30*/  @!P0 BRA `(.L_x_81) ;  /* 0x0000000000448947 */ /* 0x000fec0003800000 */
[----:B------:R-:W-:-:S05]  /*1a40*/  IADD3 R3, P0, PT, R2, UR8, RZ ;  /* 0x0000000802037c10 */ /* 0x000fca000ff1e0ff */
[----:B------:R-:W-:Y:S01]  /*1a50*/  IMAD.X R6, RZ, RZ, UR9, P0 ;  /* 0x00000009ff067e24 */ /* 0x000fe200080e06ff */
[----:B------:R-:W-:-:S04]  /*1a60*/  LEA R4, P0, R3, UR12, 0x2 ;  /* 0x0000000c03047c11 */ /* 0x000fc8000f8010ff */
        /* <DEDUP_REMOVED lines=8> */
[----:B------:R-:W5:Y:S01]  /*1af0*/  LDG.E R13, desc[UR14][R4.64+0x1c00] ;  /* 0x001c000e040d7981 */ /* 0x000f62000c1e1900 */
[----:B------:R-:W-:Y:S01]  /*1b00*/  VIADD R2, R2, 0x800 ;  /* 0x0000080002027836 */ /* 0x000fe20000000000 */
[----:B--2---:R-:W-:-:S04]  /*1b10*/  IADD3 R3, PT, PT, R6, R3, R8 ;  /* 0x0000000306037210 */ /* 0x004fc80007ffe008 */
[----:B---3--:R-:W-:-:S04]  /*1b20*/  IADD3 R3, PT, PT, R9, R10, R3 ;  /* 0x0000000a09037210 */ /* 0x008fc80007ffe003 */
[----:B----4-:R-:W-:-:S04]  /*1b30*/  IADD3 R3, PT, PT, R11, R12, R3 ;  /* 0x0000000c0b037210 */ /* 0x010fc80007ffe003 */
[----:B-----5:R-:W-:-:S07]  /*1b40*/  IADD3 R8, PT, PT, R13, R14, R3 ;  /* 0x0000000e0d087210 */ /* 0x020fce0007ffe003 */
.L_x_81:
[----:B------:R-:W-:Y:S05]  /*1b50*/  BSYNC.RECONVERGENT B2 ;  /* 0x0000000000027941 */ /* 0x000fea0003800200 */
.L_x_80:
[----:B------:R-:W-:Y:S05]  /*1b60*/  @!P1 BRA `(.L_x_76) ;  /* 0x0000000000889947 */ /* 0x000fea0003800000 */
[----:B------:R-:W-:Y:S01]  /*1b70*/  ISETP.GE.U32.AND P0, PT, R15, 0x4, PT ;  /* 0x000000040f00780c */ /* 0x000fe20003f06070 */
[----:B------:R-:W-:Y:S01]  /*1b80*/  BSSY.RECONVERGENT B2, `(.L_x_82) ;  /* 0x000000e000027945 */ /* 0x000fe20003800200 */
[----:B------:R-:W-:-:S11]  /*1b90*/  LOP3.LUT P1, RZ, R20, 0x3, RZ, 0xc0, !PT ;  /* 0x0000000314ff7812 */ /* 0x000fd6000782c0ff */
[----:B------:R-:W-:Y:S05]  /*1ba0*/  @!P0 BRA `(.L_x_83) ;  /* 0x00000000002c8947 */ /* 0x000fea0003800000 */
[----:B------:R-:W-:-:S05]  /*1bb0*/  IADD3 R3, P0, PT, R2, UR8, RZ ;  /* 0x0000000802037c10 */ /* 0x000fca000ff1e0ff */
[----:B------:R-:W-:Y:S01]  /*1bc0*/  IMAD.X R6, RZ, RZ, UR9, P0 ;  /* 0x00000009ff067e24 */ /* 0x000fe200080e06ff */
[----:B------:R-:W-:-:S04]  /*1bd0*/  LEA R4, P0, R3, UR12, 0x2 ;  /* 0x0000000c03047c11 */ /* 0x000fc8000f8010ff */
[----:B------:R-:W-:-:S05]  /*1be0*/  LEA.HI.X R5, R3, UR13, R6, 0x2, P0 ;  /* 0x0000000d03057c11 */ /* 0x000fca00080f1406 */
[----:B------:R-:W2:Y:S04]  /*1bf0*/  LDG.E R3, desc[UR14][R4.64] ;  /* 0x0000000e04037981 */ /* 0x000ea8000c1e1900 */
[----:B------:R-:W2:Y:S04]  /*1c00*/  LDG.E R6, desc[UR14][R4.64+0x400] ;  /* 0x0004000e04067981 */ /* 0x000ea8000c1e1900 */
[----:B------:R-:W3:Y:S04]  /*1c10*/  LDG.E R10, desc[UR14][R4.64+0x800] ;  /* 0x0008000e040a7981 */ /* 0x000ee8000c1e1900 */
[----:B------:R-:W3:Y:S01]  /*1c20*/  LDG.E R9, desc[UR14][R4.64+0xc00] ;  /* 0x000c000e04097981 */ /* 0x000ee2000c1e1900 */
[----:B------:R-:W-:Y:S01]  /*1c30*/  VIADD R2, R2, 0x400 ;  /* 0x0000040002027836 */ /* 0x000fe20000000000 */
[----:B--2---:R-:W-:-:S04]  /*1c40*/  IADD3 R3, PT, PT, R6, R3, R8 ;  /* 0x0000000306037210 */ /* 0x004fc80007ffe008 */
[----:B---3--:R-:W-:-:S07]  /*1c50*/  IADD3 R8, PT, PT, R9, R10, R3 ;  /* 0x0000000a09087210 */ /* 0x008fce0007ffe003 */
.L_x_83:
[----:B------:R-:W-:Y:S05]  /*1c60*/  BSYNC.RECONVERGENT B2 ;  /* 0x0000000000027941 */ /* 0x000fea0003800200 */
.L_x_82:
[----:B------:R-:W-:Y:S05]  /*1c70*/  @!P1 BRA `(.L_x_76) ;  /* 0x0000000000449947 */ /* 0x000fea0003800000 */
[----:B------:R-:W-:Y:S02]  /*1c80*/  LOP3.LUT R7, R7, 0xffff, RZ, 0xc0, !PT ;  /* 0x0000ffff07077812 */ /* 0x000fe400078ec0ff */
[----:B------:R-:W-:Y:S02]  /*1c90*/  IADD3 R6, P0, PT, R2, UR10, RZ ;  /* 0x0000000a02067c10 */ /* 0x000fe4000ff1e0ff */
[----:B------:R-:W-:Y:S02]  /*1ca0*/  LEA.HI R2, R7, 0x1, RZ, 0x18 ;  /* 0x0000000107027811 */ /* 0x000fe400078fc0ff */
[----:B------:R-:W-:Y:S01]  /*1cb0*/  LEA R5, P1, R6, UR12, 0x2 ;  /* 0x0000000c06057c11 */ /* 0x000fe2000f8210ff */
[----:B------:R-:W-:Y:S01]  /*1cc0*/  IMAD.X R3, RZ, RZ, UR7, P0 ;  /* 0x00000007ff037e24 */ /* 0x000fe200080e06ff */
[----:B------:R-:W-:-:S04]  /*1cd0*/  LOP3.LUT R2, R2, 0x3, RZ, 0xc0, !PT ;  /* 0x0000000302027812 */ /* 0x000fc800078ec0ff */
[----:B------:R-:W-:Y:S01]  /*1ce0*/  LEA.HI.X R6, R6, UR13, R3, 0x2, P1 ;  /* 0x0000000d06067c11 */ /* 0x000fe200088f1403 */
[----:B------:R-:W-:-:S07]  /*1cf0*/  IMAD.MOV R4, RZ, RZ, -R2 ;  /* 0x000000ffff047224 */ /* 0x000fce00078e0a02 */
.L_x_84:
[----:B------:R-:W-:Y:S02]  /*1d00*/  IMAD.MOV.U32 R3, RZ, RZ, R6 ;  /* 0x000000ffff037224 */ /* 0x000fe400078e0006 */
[----:B------:R-:W-:-:S05]  /*1d10*/  IMAD.MOV.U32 R2, RZ, RZ, R5 ;  /* 0x000000ffff027224 */ /* 0x000fca00078e0005 */
[----:B------:R-:W2:Y:S01]  /*1d20*/  LDG.E R3, desc[UR14][R2.64] ;  /* 0x0000000e02037981 */ /* 0x000ea2000c1e1900 */
[----:B------:R-:W-:Y:S01]  /*1d30*/  VIADD R4, R4, 0x1 ;  /* 0x0000000104047836 */ /* 0x000fe20000000000 */
[----:B------:R-:W-:-:S04]  /*1d40*/  IADD3 R5, P1, PT, R5, 0x400, RZ ;  /* 0x0000040005057810 */ /* 0x000fc80007f3e0ff */
[----:B------:R-:W-:Y:S01]  /*1d50*/  ISETP.NE.AND P0, PT, R4, RZ, PT ;  /* 0x000000ff0400720c */ /* 0x000fe20003f05270 */
[----:B------:R-:W-:Y:S02]  /*1d60*/  IMAD.X R6, RZ, RZ, R6, P1 ;  /* 0x000000ffff067224 */ /* 0x000fe400008e0606 */
[----:B--2---:R-:W-:-:S10]  /*1d70*/  IMAD.IADD R8, R3, 0x1, R8 ;  /* 0x0000000103087824 */ /* 0x004fd400078e0208 */
[----:B------:R-:W-:Y:S05]  /*1d80*/  @P0 BRA `(.L_x_84) ;  /* 0xfffffffc00dc0947 */ /* 0x000fea000383ffff */
.L_x_76:
[----:B------:R-:W-:Y:S05]  /*1d90*/  BSYNC.RECONVERGENT B1 ;  /* 0x0000000000017941 */ /* 0x000fea0003800200 */
.L_x_73:
        /* <DEDUP_REMOVED lines=37> */
[----:B0-----:R-:W0:Y:S01]  /*1ff0*/  LDS.64 R2, [UR4+0x20] ;  /* 0x00002004ff027984 */ /* 0x001e220008000a00 */
[----:B-1----:R-:W-:-:S04]  /*2000*/  IADD3 R0, PT, PT, R4, R0, R9 ;  /* 0x0000000004007210 */ /* 0x002fc80007ffe009 */
[----:B------:R-:W-:-:S04]  /*2010*/  IADD3 R0, PT, PT, R6, R0, R5 ;  /* 0x0000000006007210 */ /* 0x000fc80007ffe005 */
[----:B0-----:R-:W-:-:S05]  /*2020*/  IADD3 R0, PT, PT, R2, R0, R7 ;  /* 0x0000000002007210 */ /* 0x001fca0007ffe007 */
[----:B------:R-:W-:-:S07]  /*2030*/  IMAD.IADD R9, R0, 0x1, R3 ;  /* 0x0000000100097824 */ /* 0x000fce00078e0203 */
.L_x_72:
[----:B------:R-:W-:Y:S05]  /*2040*/  BSYNC.RECONVERGENT B0 ;  /* 0x0000000000007941 */ /* 0x000fea0003800200 */
.L_x_57:
[----:B------:R-:W-:Y:S05]  /*2050*/  @P0 EXIT ;  /* 0x000000000000094d */ /* 0x000fea0003800000 */
[----:B------:R-:W3:Y:S02]  /*2060*/  LDCU.64 UR4, c[0x0][0x388] ;  /* 0x00007100ff0477ac */ /* 0x000ee40008000a00 */
[----:B---3--:R-:W-:-:S06]  /*2070*/  UIMAD.WIDE.U32 UR4, UR16, 0x4, UR4 ;  /* 0x00000004100478a5 */ /* 0x008fcc000f8e0004 */
[----:B0-----:R-:W-:Y:S02]  /*2080*/  IMAD.U32 R2, RZ, RZ, UR4 ;  /* 0x00000004ff027e24 */ /* 0x001fe4000f8e00ff */
[----:B------:R-:W-:-:S05]  /*2090*/  IMAD.U32 R3, RZ, RZ, UR5 ;  /* 0x00000005ff037e24 */ /* 0x000fca000f8e00ff */
[----:B------:R-:W-:Y:S01]  /*20a0*/  STG.E desc[UR14][R2.64], R9 ;  /* 0x0000000902007986 */ /* 0x000fe2000c10190e */
[----:B------:R-:W-:Y:S05]  /*20b0*/  EXIT ;  /* 0x000000000000794d */ /* 0x000fea0003800000 */
.L_x_85:
        /* <DEDUP_REMOVED lines=12> */
.L_x_482:


//--------------------- .text._ZN3cub18CUB_300001_SM_10006detail6reduce28DeviceReduceSingleTileKernelINS2_10policy_hubIjyN4cuda3std3__44plusIjEEE10Policy1000EN6thrust24THRUST_300001_SM_1000_NS6detail15normal_iteratorINSD_10device_ptrIjEEEEPjyS9_jjNS7_10__identityEEEvT0_T1_T2_T3_T4_T6_ --------------------------
	.section	.text._ZN3cub18CUB_300001_SM_10006detail6reduce28DeviceReduceSingleTileKernelINS2_10policy_hubIjyN4cuda3std3__44plusIjEEE10Policy1000EN6thrust24THRUST_300001_SM_1000_NS6detail15normal_iteratorINSD_10device_ptrIjEEEEPjyS9_jjNS7_10__identityEEEvT0_T1_T2_T3_T4_T6_,"ax",@progbits
	.align	128
        .global         _ZN3cub18CUB_300001_SM_10006detail6reduce28DeviceReduceSingleTileKernelINS2_10policy_hubIjyN4cuda3std3__44plusIjEEE10Policy1000EN6thrust24THRUST_300001_SM_1000_NS6detail15normal_iteratorINSD_10device_ptrIjEEEEPjyS9_jjNS7_10__identityEEEvT0_T1_T2_T3_T4_T6_
        .type           _ZN3cub18CUB_300001_SM_10006detail6reduce28DeviceReduceSingleTileKernelINS2_10policy_hubIjyN4cuda3std3__44plusIjEEE10Policy1000EN6thrust24THRUST_300001_SM_1000_NS6detail15normal_iteratorINSD_10device_ptrIjEEEEPjyS9_jjNS7_10__identityEEEvT0_T1_T2_T3_T4_T6_,@function
        .size           _ZN3cub18CUB_300001_SM_10006detail6reduce28DeviceReduceSingleTileKernelINS2_10policy_hubIjyN4cuda3std3__44plusIjEEE10Policy1000EN6thrust24THRUST_300001_SM_1000_NS6detail15normal_iteratorINSD_10device_ptrIjEEEEPjyS9_jjNS7_10__identityEEEvT0_T1_T2_T3_T4_T6_,(.L_x_483 - _ZN3cub18CUB_300001_SM_10006detail6reduce28DeviceReduceSingleTileKernelINS2_10policy_hubIjyN4cuda3std3__44plusIjEEE10Policy1000EN6thrust24THRUST_300001_SM_1000_NS6detail15normal_iteratorINSD_10device_ptrIjEEEEPjyS9_jjNS7_10__identityEEEvT0_T1_T2_T3_T4_T6_)
        .other          _ZN3cub18CUB_300001_SM_10006detail6reduce28DeviceReduceSingleTileKernelINS2_10policy_hubIjyN4cuda3std3__44plusIjEEE10Policy1000EN6thrust24THRUST_300001_SM_1000_NS6detail15normal_iteratorINSD_10device_ptrIjEEEEPjyS9_jjNS7_10__identityEEEvT0_T1_T2_T3_T4_T6_,@"STO_CUDA_ENTRY STV_DEFAULT"
_ZN3cub18CUB_300001_SM_10006detail6reduce28DeviceReduceSingleTileKernelINS2_10policy_hubIjyN4cuda3std3__44plusIjEEE10Policy1000EN6thrust24THRUST_300001_SM_1000_NS6detail15normal_iteratorINSD_10device_ptrIjEEEEPjyS9_jjNS7_10__identityEEEvT0_T1_T2_T3_T4_T6_:
.text._ZN3cub18CUB_300001_SM_10006detail6reduce28DeviceReduceSingleTileKernelINS2_10policy_hubIjyN4cuda3std3__44plusIjEEE10Policy1000EN6thrust24THRUST_300001_SM_1000_NS6detail15normal_iteratorINSD_10device_ptrIjEEEEPjyS9_jjNS7_10__identityEEEvT0_T1_T2_T3_T4_T6_:
[----:B------:R-:W-:Y:S01]  /*0000*/  LDC R1, c[0x0][0x37c] ;  /* 0x0000df00ff017b82 */ /* 0x000fe20000000800 */
[----:B------:R-:W0:Y:S01]  /*0010*/  LDCU.64 UR4, c[0x0][0x390] ;  /* 0x00007200ff0477ac */ /* 0x000e220008000a00 */
[----:B------:R-:W1:Y:S01]  /*0020*/  LDCU.64 UR6, c[0x0][0x358] ;  /* 0x00006b00ff0677ac */ /* 0x000e620008000a00 */
[----:B0-----:R-:W-:Y:S02]  /*0030*/  IMAD.U32 R4, RZ, RZ, UR4 ;  /* 0x00000004ff047e24 */ /* 0x001fe4000f8e00ff */
[----:B------:R-:W-:-:S03]  /*0040*/  IMAD.U32 R0, RZ, RZ, UR5 ;  /* 0x00000005ff007e24 */ /* 0x000fc6000f8e00ff */
[----:B------:R-:W-:-:S04]  /*0050*/  ISETP.NE.U32.AND P0, PT, R4, RZ, PT ;  /* 0x000000ff0400720c */ /* 0x000fc80003f05070 */
[----:B------:R-:W-:-:S13]  /*0060*/  ISETP.NE.AND.EX P0, PT, R0, RZ, PT, P0 ;  /* 0x000000ff0000720c */ /* 0x000fda0003f05300 */
        /* <DEDUP_REMOVED lines=8> */
.L_x_86:
[----:B------:R-:W-:Y:S01]  /*00f0*/  ISETP.GT.U32.AND P0, PT, R4, 0xfff, PT ;  /* 0x00000fff0400780c */ /* 0x000fe20003f04070 */
[----:B------:R-:W-:Y:S03]  /*0100*/  BSSY.RECONVERGENT B0, `(.L_x_87) ;  /* 0x00001d1000007945 */ /* 0x000fe60003800200 */
[----:B------:R-:W-:-:S13]  /*0110*/  ISETP.GT.U32.AND.EX P0, PT, R0, RZ, PT, P0 ;  /* 0x000000ff0000720c */ /* 0x000fda0003f04100 */
[----:B------:R-:W-:Y:S05]  /*0120*/  @P0 BRA `(.L_x_88) ;  /* 0x0000000c00940947 */ /* 0x000fea0003800000 */
[----:B------:R-:W0:Y:S01]  /*0130*/  S2R R5, SR_TID.X ;  /* 0x0000000000057919 */ /* 0x000e220000002100 */
[----:B------:R-:W-:Y:S01]  /*0140*/  BSSY.RECONVERGENT B1, `(.L_x_89) ;  /* 0x0000009000017945 */ /* 0x000fe20003800200 */
[----:B------:R-:W-:Y:S01]  /*0150*/  IMAD.MOV.U32 R6, RZ, RZ, RZ ;  /* 0x000000ffff067224 */ /* 0x000fe200078e00ff */
[----:B0-----:R-:W-:Y:S01]  /*0160*/  ISETP.GE.U32.AND P0, PT, R5, R4, PT ;  /* 0x000000040500720c */ /* 0x001fe20003f06070 */
[----:B------:R-:W-:-:S12]  /*0170*/  IMAD.MOV.U32 R7, RZ, RZ, R5 ;  /* 0x000000ffff077224 */ /* 0x000fd800078e0005 */
[----:B------:R-:W-:Y:S05]  /*0180*/  @P0 BRA `(.L_x_90) ;  /* 0x0000000000100947 */ /* 0x000fea0003800000 */
[----:B------:R-:W0:Y:S02]  /*0190*/  LDC.64 R2, c[0x0][0x380] ;  /* 0x0000e000ff027b82 */ /* 0x000e240000000a00 */
[----:B0-----:R-:W-:-:S05]  /*01a0*/  IMAD.WIDE.U32 R2, R5, 0x4, R2 ;  /* 0x0000000405027825 */ /* 0x001fca00078e0002 */
[----:B------:R0:W5:Y:S01]  /*01b0*/  LDG.E R6, desc[UR6][R2.64] ;  /* 0x0000000602067981 */ /* 0x000162000c1e1900 */
[----:B------:R-:W-:-:S07]  /*01c0*/  VIADD R7, R5, 0x100 ;  /* 0x0000010005077836 */ /* 0x000fce0000000000 */
.L_x_90:
[----:B------:R-:W-:Y:S05]  /*01d0*/  BSYNC.RECONVERGENT B1 ;  /* 0x0000000000017941 */ /* 0x000fea0003800200 */
.L_x_89:
[----:B------:R-:W-:Y:S01]  /*01e0*/  ISETP.GE.U32.AND P0, PT, R7, R4, PT ;  /* 0x000000040700720c */ /* 0x000fe20003f06070 */
[----:B------:R-:W-:-:S12]  /*01f0*/  BSSY.RECONVERGENT B1, `(.L_x_91) ;  /* 0x0000060000017945 */ /* 0x000fd80003800200 */
[----:B------:R-:W-:Y:S05]  /*0200*/  @P0 BRA `(.L_x_92) ;  /* 0x0000000400780947 */ /* 0x000fea0003800000 */
[----:B0-----:R-:W-:Y:S01]  /*0210*/  LOP3.LUT R3, RZ, R7, RZ, 0x33, !PT ;  /* 0x00000007ff037212 */ /* 0x001fe200078e33ff */
[----:B------:R-:W-:Y:S04]  /*0220*/  BSSY.RECONVERGENT B2, `(.L_x_93) ;  /* 0x000002c000027945 */ /* 0x000fe80003800200 */
[----:B------:R-:W-:-:S05]  /*0230*/  IMAD.IADD R3, R3, 0x1, R4 ;  /* 0x0000000103037824 */ /* 0x000fca00078e0204 */
[C---:B------:R-:W-:Y:S02]  /*0240*/  ISETP.GE.U32.AND P0, PT, R3.reuse, 0xf00, PT ;  /* 0x00000f000300780c */ /* 0x040fe40003f06070 */
[----:B------:R-:W-:-:S04]  /*0250*/  LEA.HI R8, R3, 0x1, RZ, 0x18 ;  /* 0x0000000103087811 */ /* 0x000fc800078fc0ff */
[----:B------:R-:W-:-:S04]  /*0260*/  LOP3.LUT R22, R8, 0xf, RZ, 0xc0, !PT ;  /* 0x0000000f08167812 */ /* 0x000fc800078ec0ff */
[----:B------:R-:W-:-:S03]  /*0270*/  ISETP.NE.AND P1, PT, R22, RZ, PT ;  /* 0x000000ff1600720c */ /* 0x000fc60003f25270 */
[----:B------:R-:W-:Y:S10]  /*0280*/  @!P0 BRA `(.L_x_94) ;  /* 0x0000000000948947 */ /* 0x000ff40003800000 */
[----:B------:R-:W0:Y:S01]  /*0290*/  LDC.64 R2, c[0x0][0x380] ;  /* 0x0000e000ff027b82 */ /* 0x000e220000000a00 */
[----:B------:R-:W-:-:S05]  /*02a0*/  LOP3.LUT R9, R8, 0x1fffff0, RZ, 0xc0, !PT ;  /* 0x01fffff008097812 */ /* 0x000fca00078ec0ff */
[----:B------:R-:W-:Y:S02]  /*02b0*/  IMAD.MOV R9, RZ, RZ, -R9 ;  /* 0x000000ffff097224 */ /* 0x000fe400078e0a09 */
[----:B0-----:R-:W-:-:S03]  /*02c0*/  IMAD.WIDE.U32 R2, R7, 0x4, R2 ;  /* 0x0000000407027825 */ /* 0x001fc600078e0002 */
[----:B------:R-:W-:-:S05]  /*02d0*/  IADD3 R15, P0, PT, R2, 0x2000, RZ ;  /* 0x00002000020f7810 */ /* 0x000fca0007f1e0ff */
[----:B------:R-:W-:-:S08]  /*02e0*/  IMAD.X R3, RZ, RZ, R3, P0 ;  /* 0x000000ffff037224 */ /* 0x000fd000000e0603 */
.L_x_95:
        /* <DEDUP_REMOVED lines=31> */
.L_x_94:
[----:B------:R-:W-:Y:S05]  /*04e0*/  BSYNC.RECONVERGENT B2 ;  /* 0x0000000000027941 */ /* 0x000fea0003800200 */
.L_x_93:
[----:B------:R-:W-:Y:S05]  /*04f0*/  @!P1 BRA `(.L_x_92) ;  /* 0x0000000000bc9947 */ /* 0x000fea0003800000 */
[----:B------:R-:W-:Y:S01]  /*0500*/  ISETP.GE.U32.AND P0, PT, R22, 0x8, PT ;  /* 0x000000081600780c */ /* 0x000fe20003f06070 */
[----:B------:R-:W-:Y:S01]  /*0510*/  BSSY.RECONVERGENT B2, `(.L_x_96) ;  /* 0x0000013000027945 */ /* 0x000fe20003800200 */
[----:B------:R-:W-:-:S04]  /*0520*/  LOP3.LUT R17, R8, 0x7, RZ, 0xc0, !PT ;  /* 0x0000000708117812 */ /* 0x000fc800078ec0ff */
[----:B------:R-:W-:-:S07]  /*0530*/  ISETP.NE.AND P1, PT, R17, RZ, PT ;  /* 0x000000ff1100720c */ /* 0x000fce0003f25270 */
[----:B------:R-:W-:Y:S06]  /*0540*/  @!P0 BRA `(.L_x_97) ;  /* 0x00000000003c8947 */ /* 0x000fec0003800000 */
[----:B------:R-:W0:Y:S02]  /*0550*/  LDC.64 R2, c[0x0][0x380] ;  /* 0x0000e000ff027b82 */ /* 0x000e240000000a00 */
[----:B0-----:R-:W-:-:S05]  /*0560*/  IMAD.WIDE R2, R7, 0x4, R2 ;  /* 0x0000000407027825 */ /* 0x001fca00078e0202 */
        /* <DEDUP_REMOVED lines=13> */
.L_x_97:
[----:B------:R-:W-:Y:S05]  /*0640*/  BSYNC.RECONVERGENT B2 ;  /* 0x0000000000027941 */ /* 0x000fea0003800200 */
.L_x_96:
        /* <DEDUP_REMOVED lines=11> */
[----:B------:R-:W3:Y:S01]  /*0700*/  LDG.E R12, desc[UR6][R2.64+0xc00] ;  /* 0x000c0006020c7981 */ /* 0x000ee2000c1e1900 */
[----:B------:R-:W-:Y:S01]  /*0710*/  VIADD R7, R7, 0x400 ;  /* 0x0000040007077836 */ /* 0x000fe20000000000 */
[----:B--2--5:R-:W-:-:S04]  /*0720*/  IADD3 R6, PT, PT, R8, R9, R6 ;  /* 0x0000000908067210 */ /* 0x024fc80007ffe006 */
[----:B---3--:R-:W-:-:S07]  /*0730*/  IADD3 R6, PT, PT, R12, R11, R6 ;  /* 0x0000000b0c067210 */ /* 0x008fce0007ffe006 */
.L_x_99:
[----:B------:R-:W-:Y:S05]  /*0740*/  BSYNC.RECONVERGENT B2 ;  /* 0x0000000000027941 */ /* 0x000fea0003800200 */
.L_x_98:
[----:B------:R-:W-:Y:S05]  /*0750*/  @!P1 BRA `(.L_x_92) ;  /* 0x0000000000249947 */ /* 0x000fea0003800000 */
[----:B------:R-:W0:Y:S01]  /*0760*/  LDC.64 R8, c[0x0][0x380] ;  /* 0x0000e000ff087b82 */ /* 0x000e220000000a00 */
[----:B------:R-:W-:-:S07]  /*0770*/  IMAD.MOV R10, RZ, RZ, -R10 ;  /* 0x000000ffff0a7224 */ /* 0x000fce00078e0a0a */
.L_x_100:
[----:B0-----:R-:W-:-:S06]  /*0780*/  IMAD.WIDE R2, R7, 0x4, R8 ;  /* 0x0000000407027825 */ /* 0x001fcc00078e0208 */
[----:B------:R-:W2:Y:S01]  /*0790*/  LDG.E R3, desc[UR6][R2.64] ;  /* 0x0000000602037981 */ /* 0x000ea2000c1e1900 */
[----:B------:R-:W-:Y:S02]  /*07a0*/  VIADD R10, R10, 0x1 ;  /* 0x000000010a0a7836 */ /* 0x000fe40000000000 */
[----:B------:R-:W-:-:S03]  /*07b0*/  VIADD R7, R7, 0x100 ;  /* 0x0000010007077836 */ /* 0x000fc60000000000 */
[----:B------:R-:W-:Y:S01]  /*07c0*/  ISETP.NE.AND P0, PT, R10, RZ, PT ;  /* 0x000000ff0a00720c */ /* 0x000fe20003f05270 */
[----:B--2--5:R-:W-:-:S12]  /*07d0*/  IMAD.IADD R6, R3, 0x1, R6 ;  /* 0x0000000103067824 */ /* 0x024fd800078e0206 */
[----:B------:R-:W-:Y:S05]  /*07e0*/  @P0 BRA `(.L_x_100) ;  /* 0xfffffffc00e40947 */ /* 0x000fea000383ffff */
.L_x_92:
[----:B------:R-:W-:Y:S05]  /*07f0*/  BSYNC.RECONVERGENT B1 ;  /* 0x0000000000017941 */ /* 0x000fea0003800200 */
.L_x_91:
[----:B------:R-:W-:-:S04]  /*0800*/  ISETP.GE.U32.AND P0, PT, R4, 0x100, PT ;  /* 0x000001000400780c */ /* 0x000fc80003f06070 */
[----:B------:R-:W-:-:S13]  /*0810*/  ISETP.GE.U32.AND.EX P0, PT, R0, RZ, PT, P0 ;  /* 0x000000ff0000720c */ /* 0x000fda0003f06100 */
[----:B------:R-:W-:Y:S05]  /*0820*/  @!P0 BRA `(.L_x_101) ;  /* 0x0000000000ac8947 */ /* 0x000fea0003800000 */
[----:B------:R-:W1:Y:S01]  /*0830*/  S2R R8, SR_LANEID ;  /* 0x0000000000087919 */ /* 0x000e620000000000 */
[----:B------:R-:W-:Y:S01]  /*0840*/  ISETP.NE.AND P5, PT, R5, RZ, PT ;  /* 0x000000ff0500720c */ /* 0x000fe20003fa5270 */
[----:B-----5:R-:W0:Y:S01]  /*0850*/  SHFL.DOWN PT, R0, R6, 0x1, 0x1f ;  /* 0x08201f0006007f89 */ /* 0x020e2200000e0000 */
[C---:B-1----:R-:W-:Y:S02]  /*0860*/  ISETP.GT.AND P0, PT, R8.reuse, 0x1e, PT ;  /* 0x0000001e0800780c */ /* 0x042fe40003f04270 */
[----:B------:R-:W-:Y:S02]  /*0870*/  ISETP.NE.AND P1, PT, R8, RZ, PT ;  /* 0x000000ff0800720c */ /* 0x000fe40003f25270 */
[----:B0-----:R-:W-:Y:S02]  /*0880*/  SEL R3, R0, RZ, !P0 ;  /* 0x000000ff00037207 */ /* 0x001fe40004000000 */
        /* <DEDUP_REMOVED lines=21> */
[----:B0-----:R-:W-:-:S05]  /*09e0*/  SEL R3, R3, RZ, !P0 ;  /* 0x000000ff03037207 */ /* 0x001fca0004000000 */
[----:B------:R-:W-:-:S05]  /*09f0*/  IMAD.IADD R7, R2, 0x1, R3 ;  /* 0x0000000102077824 */ /* 0x000fca00078e0203 */
[----:B------:R1:W-:Y:S01]  /*0a00*/  @!P1 STS [R0+0x8], R7 ;  /* 0x0000080700009388 */ /* 0x0003e20000000800 */
[----:B------:R-:W-:Y:S06]  /*0a10*/  BAR.SYNC.DEFER_BLOCKING 0x0 ;  /* 0x0000000000007b1d */ /* 0x000fec0000010000 */
[----:B------:R-:W-:Y:S05]  /*0a20*/  @P5 BRA `(.L_x_102) ;  /* 0x0000001000f85947 */ /* 0x000fea0003800000 */
[----:B------:R-:W0:Y:S01]  /*0a30*/  S2UR UR5, SR_CgaCtaId ;  /* 0x00000000000579c3 */ /* 0x000e220000008800 */
[----:B------:R-:W-:Y:S02]  /*0a40*/  UMOV UR4, 0x400 ;  /* 0x0000040000047882 */ /* 0x000fe40000000000 */
[----:B0-----:R-:W-:-:S09]  /*0a50*/  ULEA UR4, UR5, UR4, 0x18 ;  /* 0x0000000405047291 */ /* 0x001fd2000f8ec0ff */
[----:B-1----:R-:W-:Y:S04]  /*0a60*/  LDS R0, [UR4+0xc] ;  /* 0x00000c04ff007984 */ /* 0x002fe80008000800 */
[----:B------:R-:W0:Y:S04]  /*0a70*/  LDS.128 R8, [UR4+0x10] ;  /* 0x00001004ff087984 */ /* 0x000e280008000c00 */
[----:B------:R-:W1:Y:S01]  /*0a80*/  LDS.64 R2, [UR4+0x20] ;  /* 0x00002004ff027984 */ /* 0x000e620008000a00 */
[----:B0-----:R-:W-:-:S04]  /*0a90*/  IADD3 R0, PT, PT, R8, R0, R7 ;  /* 0x0000000008007210 */ /* 0x001fc80007ffe007 */
[----:B------:R-:W-:-:S04]  /*0aa0*/  IADD3 R0, PT, PT, R10, R0, R9 ;  /* 0x000000000a007210 */ /* 0x000fc80007ffe009 */
[----:B-1----:R-:W-:-:S05]  /*0ab0*/  IADD3 R0, PT, PT, R2, R0, R11 ;  /* 0x0000000002007210 */ /* 0x002fca0007ffe00b */
[----:B------:R-:W-:Y:S01]  /*0ac0*/  IMAD.IADD R7, R0, 0x1, R3 ;  /* 0x0000000100077824 */ /* 0x000fe200078e0203 */
[----:B------:R-:W-:Y:S06]  /*0ad0*/  BRA `(.L_x_102) ;  /* 0x0000001000cc7947 */ /* 0x000fec0003800000 */
.L_x_101:
[C---:B0-----:R-:W-:Y:S01]  /*0ae0*/  LOP3.LUT R2, R5.reuse, 0x3e0, RZ, 0xc0, !PT ;  /* 0x000003e005027812 */ /* 0x041fe200078ec0ff */
[----:B------:R-:W0:Y:S01]  /*0af0*/  S2R R12, SR_LANEID ;  /* 0x00000000000c7919 */ /* 0x000e220000000000 */
[----:B------:R-:W-:Y:S02]  /*0b00*/  ISETP.NE.AND P5, PT, R5, RZ, PT ;  /* 0x000000ff0500720c */ /* 0x000fe40003fa5270 */
[----:B------:R-:W-:Y:S01]  /*0b10*/  LOP3.LUT R7, RZ, R2, RZ, 0x33, !PT ;  /* 0x00000002ff077212 */ /* 0x000fe200078e33ff */
[----:B------:R-:W-:-:S04]  /*0b20*/  VIADD R3, R2, 0x20 ;  /* 0x0000002002037836 */ /* 0x000fc80000000000 */
[----:B------:R-:W-:Y:S01]  /*0b30*/  IMAD.IADD R7, R7, 0x1, R4 ;  /* 0x0000000107077824 */ /* 0x000fe200078e0204 */
[----:B------:R-:W-:-:S04]  /*0b40*/  ISETP.GT.U32.AND P0, PT, R3, R4, PT ;  /* 0x000000040300720c */ /* 0x000fc80003f04070 */
        /* <DEDUP_REMOVED lines=10> */
[----:B------:R-:W-:Y:S01]  /*0bf0*/  @!P1 SHF.R.U32.HI R9, RZ, 0x3, R5 ;  /* 0x00000003ff099819 */ /* 0x000fe20000011605 */
[----:B------:R-:W1:Y:S03]  /*0c00*/  SHFL.DOWN PT, R7, R2, 0x2, R3 ;  /* 0x0840000002077989 */ /* 0x000e6600000e0003 */
[----:B------:R-:W-:Y:S02]  /*0c10*/  @!P1 LOP3.LUT R9, R9, 0x7c, RZ, 0xc0, !PT ;  /* 0x0000007c09099812 */ /* 0x000fe400078ec0ff */
[----:B-1----:R-:W-:Y:S02]  /*0c20*/  SEL R7, R7, RZ, !P0 ;  /* 0x000000ff07077207 */ /* 0x002fe40004000000 */
[----:B------:R-:W-:Y:S02]  /*0c30*/  ISETP.GT.AND P0, PT, R10, R3, PT ;  /* 0x000000030a00720c */ /* 0x000fe40003f04270 */
[----:B------:R-:W-:Y:S01]  /*0c40*/  @!P1 MOV R10, 0x400 ;  /* 0x00000400000a9802 */ /* 0x000fe20000000f00 */
[----:B------:R-:W-:-:S02]  /*0c50*/  IMAD.IADD R8, R2, 0x1, R7 ;  /* 0x0000000102087824 */ /* 0x000fc400078e0207 */
[----:B------:R-:W-:Y:S01]  /*0c60*/  VIADD R2, R12, 0x8 ;  /* 0x000000080c027836 */ /* 0x000fe20000000000 */
[----:B0-----:R-:W-:Y:S02]  /*0c70*/  @!P1 LEA R10, R11, R10, 0x18 ;  /* 0x0000000a0b0a9211 */ /* 0x001fe400078ec0ff */
        /* <DEDUP_REMOVED lines=11> */
[----:B0-----:R-:W-:-:S05]  /*0d30*/  SEL R7, R7, RZ, !P0 ;  /* 0x000000ff07077207 */ /* 0x001fca0004000000 */
[----:B------:R-:W-:-:S05]  /*0d40*/  IMAD.IADD R7, R2, 0x1, R7 ;  /* 0x0000000102077824 */ /* 0x000fca00078e0207 */
[----:B------:R0:W-:Y:S01]  /*0d50*/  @!P1 STS [R10+0x8], R7 ;  /* 0x000008070a009388 */ /* 0x0001e20000000800 */
[----:B------:R-:W-:Y:S06]  /*0d60*/  BAR.SYNC.DEFER_BLOCKING 0x0 ;  /* 0x0000000000007b1d */ /* 0x000fec0000010000 */
[----:B------:R-:W-:Y:S05]  /*0d70*/  @P5 BRA `(.L_x_102) ;  /* 0x0000001000245947 */ /* 0x000fea0003800000 */
[----:B------:R-:W1:Y:S01]  /*0d80*/  S2UR UR5, SR_CgaCtaId ;  /* 0x00000000000579c3 */ /* 0x000e620000008800 */
[----:B------:R-:W-:Y:S01]  /*0d90*/  UMOV UR4, 0x400 ;  /* 0x0000040000047882 */ /* 0x000fe20000000000 */
[C---:B------:R-:W-:Y:S02]  /*0da0*/  ISETP.GT.U32.AND P0, PT, R4.reuse, 0x40, PT ;  /* 0x000000400400780c */ /* 0x040fe40003f04070 */
[C---:B------:R-:W-:Y:S02]  /*0db0*/  ISETP.GT.U32.AND P6, PT, R4.reuse, 0x20, PT ;  /* 0x000000200400780c */ /* 0x040fe40003fc4070 */
[C---:B------:R-:W-:Y:S02]  /*0dc0*/  ISETP.GT.U32.AND P4, PT, R4.reuse, 0x60, PT ;  /* 0x000000600400780c */ /* 0x040fe40003f84070 */
[----:B------:R-:W-:Y:S02]  /*0dd0*/  ISETP.GT.U32.AND P2, PT, R4, 0x80, PT ;  /* 0x000000800400780c */ /* 0x000fe40003f44070 */
[----:B------:R-:W-:-:S02]  /*0de0*/  ISETP.GT.U32.AND.EX P0, PT, R0, RZ, PT, P0 ;  /* 0x000000ff0000720c */ /* 0x000fc40003f04100 */
[----:B------:R-:W-:Y:S02]  /*0df0*/  ISETP.GT.U32.AND.EX P6, PT, R0, RZ, PT, P6 ;  /* 0x000000ff0000720c */ /* 0x000fe40003fc4160 */
[C---:B------:R-:W-:Y:S02]  /*0e00*/  ISETP.GT.U32.AND P3, PT, R4.reuse, 0xa0, PT ;  /* 0x000000a00400780c */ /* 0x040fe40003f64070 */
[----:B------:R-:W-:Y:S02]  /*0e10*/  ISETP.GT.U32.AND P1, PT, R4, 0xc0, PT ;  /* 0x000000c00400780c */ /* 0x000fe40003f24070 */
[C---:B------:R-:W-:Y:S02]  /*0e20*/  ISETP.GT.U32.AND.EX P4, PT, R0.reuse, RZ, PT, P4 ;  /* 0x000000ff0000720c */ /* 0x040fe40003f84140 */
[C---:B------:R-:W-:Y:S02]  /*0e30*/  ISETP.GT.U32.AND.EX P2, PT, R0.reuse, RZ, PT, P2 ;  /* 0x000000ff0000720c */ /* 0x040fe40003f44120 */
[C---:B------:R-:W-:Y:S01]  /*0e40*/  ISETP.GT.U32.AND.EX P3, PT, R0.reuse, RZ, PT, P3 ;  /* 0x000000ff0000720c */ /* 0x040fe20003f64130 */
[----:B-1----:R-:W-:Y:S01]  /*0e50*/  ULEA UR4, UR5, UR4, 0x18 ;  /* 0x0000000405047291 */ /* 0x002fe2000f8ec0ff */
[----:B------:R-:W-:-:S08]  /*0e60*/  ISETP.GT.U32.AND.EX P1, PT, R0, RZ, PT, P1 ;  /* 0x000000ff0000720c */ /* 0x000fd00003f24110 */
[----:B0-----:R-:W0:Y:S04]  /*0e70*/  LDS.128 R8, [UR4+0x10] ;  /* 0x00001004ff087984 */ /* 0x001e280008000c00 */
[----:B------:R-:W1:Y:S04]  /*0e80*/  LDS R5, [UR4+0xc] ;  /* 0x00000c04ff057984 */ /* 0x000e680008000800 */
[----:B------:R-:W2:Y:S01]  /*0e90*/  LDS.64 R2, [UR4+0x20] ;  /* 0x00002004ff027984 */ /* 0x000ea20008000a00 */
[----:B0-----:R-:W-:Y:S02]  /*0ea0*/  SEL R8, R8, RZ, P0 ;  /* 0x000000ff08087207 */ /* 0x001fe40000000000 */
[----:B------:R-:W-:-:S02]  /*0eb0*/  ISETP.GT.U32.AND P0, PT, R4, 0xe0, PT ;  /* 0x000000e00400780c */ /* 0x000fc40003f04070 */
[----:B-1----:R-:W-:Y:S02]  /*0ec0*/  SEL R6, R5, RZ, P6 ;  /* 0x000000ff05067207 */ /* 0x002fe40003000000 */
[----:B------:R-:W-:Y:S02]  /*0ed0*/  SEL R9, R9, RZ, P4 ;  /* 0x000000ff09097207 */ /* 0x000fe40002000000 */
[----:B------:R-:W-:Y:S02]  /*0ee0*/  IADD3 R6, PT, PT, R8, R6, R7 ;  /* 0x0000000608067210 */ /* 0x000fe40007ffe007 */
[----:B------:R-:W-:Y:S02]  /*0ef0*/  SEL R10, R10, RZ, P2 ;  /* 0x000000ff0a0a7207 */ /* 0x000fe40001000000 */
[----:B------:R-:W-:Y:S02]  /*0f00*/  ISETP.GT.U32.AND.EX P0, PT, R0, RZ, PT, P0 ;  /* 0x000000ff0000720c */ /* 0x000fe40003f04100 */
[----:B------:R-:W-:-:S02]  /*0f10*/  SEL R11, R11, RZ, P3 ;  /* 0x000000ff0b0b7207 */ /* 0x000fc40001800000 */
[----:B------:R-:W-:Y:S02]  /*0f20*/  IADD3 R6, PT, PT, R10, R6, R9 ;  /* 0x000000060a067210 */ /* 0x000fe40007ffe009 */
[----:B--2---:R-:W-:Y:S02]  /*0f30*/  SEL R2, R2, RZ, P1 ;  /* 0x000000ff02027207 */ /* 0x004fe40000800000 */
[----:B------:R-:W-:Y:S02]  /*0f40*/  SEL R3, R3, RZ, P0 ;  /* 0x000000ff03037207 */ /* 0x000fe40000000000 */
[----:B------:R-:W-:-:S05]  /*0f50*/  IADD3 R2, PT, PT, R2, R6, R11 ;  /* 0x0000000602027210 */ /* 0x000fca0007ffe00b */
[----:B------:R-:W-:Y:S01]  /*0f60*/  IMAD.IADD R7, R2, 0x1, R3 ;  /* 0x0000000102077824 */ /* 0x000fe200078e0203 */
[----:B------:R-:W-:Y:S06]  /*0f70*/  BRA `(.L_x_102) ;  /* 0x0000000c00a47947 */ /* 0x000fec0003800000 */
.L_x_88:
[----:B------:R-:W0:Y:S01]  /*0f80*/  S2R R8, SR_TID.X ;  /* 0x0000000000087919 */ /* 0x000e220000002100 */
[----:B------:R-:W0:Y:S02]  /*0f90*/  LDC.64 R2, c[0x0][0x380] ;  /* 0x0000e000ff027b82 */ /* 0x000e240000000a00 */
[----:B0-----:R-:W-:-:S05]  /*0fa0*/  IMAD.WIDE.U32 R2, R8, 0x4, R2 ;  /* 0x0000000408027825 */ /* 0x001fca00078e0002 */
        /* <DEDUP_REMOVED lines=16> */
[----:B--2---:R-:W-:-:S04]  /*10b0*/  IADD3 R5, PT, PT, R7, R6, R5 ;  /* 0x0000000607057210 */ /* 0x004fc80007ffe005 */
[----:B---3--:R-:W-:Y:S01]  /*10c0*/  IADD3 R5, PT, PT, R12, R9, R5 ;  /* 0x000000090c057210 */ /* 0x008fe20007ffe005 */
[----:B------:R-:W-:Y:S01]  /*10d0*/  IMAD.MOV.U32 R9, RZ, RZ, 0x1000 ;  /* 0x00001000ff097424 */ /* 0x000fe200078e00ff */
[----:B------:R-:W-:-:S04]  /*10e0*/  IADD3 R12, P1, PT, R4, -0x1000, RZ ;  /* 0xfffff000040c7810 */ /* 0x000fc80007f3e0ff */
[----:B------:R-:W-:Y:S02]  /*10f0*/  ISETP.GE.U32.AND P0, PT, R12, 0x1000, PT ;  /* 0x000010000c00780c */ /* 0x000fe40003f06070 */
[----:B----4-:R-:W-:Y:S01]  /*1100*/  IADD3 R5, PT, PT, R14, R11, R5 ;  /* 0x0000000b0e057210 */ /* 0x010fe20007ffe005 */
[----:B------:R-:W-:Y:S01]  /*1110*/  IMAD.MOV.U32 R11, RZ, RZ, RZ ;  /* 0x000000ffff0b7224 */ /* 0x000fe200078e00ff */
[----:B------:R-:W-:-:S04]  /*1120*/  IADD3.X R14, PT, PT, R0, -0x1, RZ, P1, !PT ;  /* 0xffffffff000e7810 */ /* 0x000fc80000ffe4ff */
[----:B------:R-:W-:Y:S02]  /*1130*/  ISETP.GE.U32.AND.EX P0, PT, R14, RZ, PT, P0 ;  /* 0x000000ff0e00720c */ /* 0x000fe40003f06100 */
[----:B-----5:R-:W-:-:S04]  /*1140*/  IADD3 R5, PT, PT, R16, R13, R5 ;  /* 0x0000000d10057210 */ /* 0x020fc80007ffe005 */
[----:B------:R-:W-:-:S04]  /*1150*/  IADD3 R5, PT, PT, R18, R15, R5 ;  /* 0x0000000f12057210 */ /* 0x000fc80007ffe005 */
[----:B------:R-:W-:-:S04]  /*1160*/  IADD3 R5, PT, PT, R20, R17, R5 ;  /* 0x0000001114057210 */ /* 0x000fc80007ffe005 */
[----:B------:R-:W-:-:S05]  /*1170*/  IADD3 R5, PT, PT, R22, R19, R5 ;  /* 0x0000001316057210 */ /* 0x000fca0007ffe005 */
[----:B------:R-:W-:Y:S01]  /*1180*/  IMAD.IADD R10, R10, 0x1, R5 ;  /* 0x000000010a0a7824 */ /* 0x000fe200078e0205 */
[----:B------:R-:W-:Y:S06]  /*1190*/  @!P0 BRA `(.L_x_103) ;  /* 0x0000000000a08947 */ /* 0x000fec0003800000 */
[----:B------:R-:W0:Y:S01]  /*11a0*/  LDC.64 R4, c[0x0][0x390] ;  /* 0x0000e400ff047b82 */ /* 0x000e220000000a00 */
[----:B------:R-:W-:Y:S02]  /*11b0*/  IMAD.MOV.U32 R9, RZ, RZ, 0x1000 ;  /* 0x00001000ff097424 */ /* 0x000fe400078e00ff */
[----:B------:R-:W-:-:S07]  /*11c0*/  IMAD.MOV.U32 R11, RZ, RZ, RZ ;  /* 0x000000ffff0b7224 */ /* 0x000fce00078e00ff */
.L_x_105:
[----:B------:R-:W-:-:S04]  /*11d0*/  LEA R6, P0, R9, R2, 0x2 ;  /* 0x0000000209067211 */ /* 0x000fc800078010ff */
[----:B------:R-:W-:-:S05]  /*11e0*/  LEA.HI.X R7, R9, R3, R11, 0x2, P0 ;  /* 0x0000000309077211 */ /* 0x000fca00000f140b */
        /* <DEDUP_REMOVED lines=16> */
[----:B--2---:R-:W-:-:S02]  /*12f0*/  IADD3 R25, PT, PT, R26, R25, R10 ;  /* 0x000000191a197210 */ /* 0x004fc40007ffe00a */
[----:B0-----:R-:W-:-:S04]  /*1300*/  IADD3 R10, P1, PT, -R9, R4, RZ ;  /* 0x00000004090a7210 */ /* 0x001fc80007f3e1ff */
[----:B------:R-:W-:Y:S02]  /*1310*/  ISETP.GE.U32.AND P0, PT, R10, 0x1000, PT ;  /* 0x000010000a00780c */ /* 0x000fe40003f06070 */
[----:B---3--:R-:W-:-:S04]  /*1320*/  IADD3 R25, PT, PT, R28, R27, R25 ;  /* 0x0000001b1c197210 */ /* 0x008fc80007ffe019 */
[----:B----4-:R-:W-:-:S04]  /*1330*/  IADD3 R23, PT, PT, R23, R24, R25 ;  /* 0x0000001817177210 */ /* 0x010fc80007ffe019 */
[----:B-----5:R-:W-:Y:S01]  /*1340*/  IADD3 R21, PT, PT, R21, R0, R23 ;  /* 0x0000000015157210 */ /* 0x020fe20007ffe017 */
[----:B------:R-:W-:-:S04]  /*1350*/  IMAD.MOV.U32 R0, RZ, RZ, R5 ;  /* 0x000000ffff007224 */ /* 0x000fc800078e0005 */
[----:B------:R-:W-:Y:S01]  /*1360*/  IMAD.X R10, R0, 0x1, ~R11, P1 ;  /* 0x00000001000a7824 */ /* 0x000fe200008e0e0b */
[----:B------:R-:W-:-:S04]  /*1370*/  IADD3 R13, PT, PT, R16, R13, R21 ;  /* 0x0000000d100d7210 */ /* 0x000fc80007ffe015 */
[----:B------:R-:W-:Y:S02]  /*1380*/  ISETP.GE.U32.AND.EX P0, PT, R10, RZ, PT, P0 ;  /* 0x000000ff0a00720c */ /* 0x000fe40003f06100 */
[----:B------:R-:W-:-:S04]  /*1390*/  IADD3 R13, PT, PT, R18, R15, R13 ;  /* 0x0000000f120d7210 */ /* 0x000fc80007ffe00d */
[----:B------:R-:W-:-:S04]  /*13a0*/  IADD3 R13, PT, PT, R20, R17, R13 ;  /* 0x00000011140d7210 */ /* 0x000fc80007ffe00d */
[----:B------:R-:W-:-:S03]  /*13b0*/  IADD3 R10, PT, PT, R22, R19, R13 ;  /* 0x00000013160a7210 */ /* 0x000fc60007ffe00d */
[----:B------:R-:W-:Y:S05]  /*13c0*/  @!P0 BRA `(.L_x_104) ;  /* 0x0000000400e88947 */ /* 0x000fea0003800000 */
[----:B------:R-:W-:-:S05]  /*13d0*/  IADD3 R9, P0, PT, R9, 0x1000, RZ ;  /* 0x0000100009097810 */ /* 0x000fca0007f1e0ff */
[----:B------:R-:W-:Y:S01]  /*13e0*/  IMAD.X R11, RZ, RZ, R11, P0 ;  /* 0x000000ffff0b7224 */ /* 0x000fe200000e060b */
[----:B------:R-:W-:-:S04]  /*13f0*/  ISETP.GT.U32.AND P0, PT, R9, R12, PT ;  /* 0x0000000c0900720c */ /* 0x000fc80003f04070 */
[----:B------:R-:W-:-:S13]  /*1400*/  ISETP.GT.U32.AND.EX P0, PT, R11, R14, PT, P0 ;  /* 0x0000000e0b00720c */ /* 0x000fda0003f04100 */
[----:B------:R-:W-:Y:S05]  /*1410*/  @!P0 BRA `(.L_x_105) ;  /* 0xfffffffc006c8947 */ /* 0x000fea000383ffff */
.L_x_103:
[----:B------:R-:W-:Y:S01]  /*1420*/  IMAD.IADD R3, R4, 0x1, -R9 ;  /* 0x0000000104037824 */ /* 0x000fe200078e0a09 */
[----:B------:R-:W-:Y:S01]  /*1430*/  ISETP.GE.U32.AND P1, PT, R9, R4, PT ;  /* 0x000000040900720c */ /* 0x000fe20003f26070 */
[----:B------:R-:W-:Y:S03]  /*1440*/  BSSY.RECONVERGENT B1, `(.L_x_104) ;  /* 0x0000072000017945 */ /* 0x000fe60003800200 */
[----:B------:R-:W-:-:S04]  /*1450*/  ISETP.GE.AND P0, PT, R8, R3, PT ;  /* 0x000000030800720c */ /* 0x000fc80003f06270 */
[----:B------:R-:W-:-:S13]  /*1460*/  ISETP.GE.U32.OR.EX P0, PT, R11, R0, P0, P1 ;  /* 0x000000000b00720c */ /* 0x000fda0000706510 */
[----:B------:R-:W-:Y:S05]  /*1470*/  @P0 BRA `(.L_x_106) ;  /* 0x0000000400b80947 */ /* 0x000fea0003800000 */
[----:B------:R-:W-:Y:S01]  /*1480*/  LOP3.LUT R0, RZ, R8, RZ, 0x33, !PT ;  /* 0x00000008ff007212 */ /* 0x000fe200078e33ff */
[----:B------:R-:W-:Y:S03]  /*1490*/  BSSY.RECONVERGENT B2, `(.L_x_107) ;  /* 0x0000031000027945 */ /* 0x000fe60003800200 */
[----:B------:R-:W-:-:S04]  /*14a0*/  IADD3 R0, PT, PT, -R9, R4, R0 ;  /* 0x0000000409007210 */ /* 0x000fc80007ffe100 */
[C---:B------:R-:W-:Y:S02]  /*14b0*/  ISETP.GE.U32.AND P0, PT, R0.reuse, 0xf00, PT ;  /* 0x00000f000000780c */ /* 0x040fe40003f06070 */
[----:B------:R-:W-:Y:S01]  /*14c0*/  LEA.HI R4, R0, 0x1, RZ, 0x18 ;  /* 0x0000000100047811 */ /* 0x000fe200078fc0ff */
[----:B------:R-:W-:-:S03]  /*14d0*/  IMAD.MOV.U32 R0, RZ, RZ, R8 ;  /* 0x000000ffff007224 */ /* 0x000fc600078e0008 */
[----:B------:R-:W-:-:S04]  /*14e0*/  LOP3.LUT R24, R4, 0xf, RZ, 0xc0, !PT ;  /* 0x0000000f04187812 */ /* 0x000fc800078ec0ff */
[----:B------:R-:W-:-:S03]  /*14f0*/  ISETP.NE.AND P1, PT, R24, RZ, PT ;  /* 0x000000ff1800720c */ /* 0x000fc60003f25270 */
[----:B------:R-:W-:Y:S10]  /*1500*/  @!P0 BRA `(.L_x_108) ;  /* 0x0000000000a48947 */ /* 0x000ff40003800000 */
[----:B------:R-:W0:Y:S01]  /*1510*/  LDCU.64 UR4, c[0x0][0x380] ;  /* 0x00007000ff0477ac */ /* 0x000e220008000a00 */
[----:B------:R-:W-:Y:S02]  /*1520*/  IADD3 R3, P0, PT, R8, R9, RZ ;  /* 0x0000000908037210 */ /* 0x000fe40007f1e0ff */
[----:B------:R-:W-:-:S03]  /*1530*/  LOP3.LUT R6, R4, 0x1fffff0, RZ, 0xc0, !PT ;  /* 0x01fffff004067812 */ /* 0x000fc600078ec0ff */
[----:B------:R-:W-:Y:S02]  /*1540*/  IMAD.X R0, RZ, RZ, R11, P0 ;  /* 0x000000ffff007224 */ /* 0x000fe400000e060b */
[----:B------:R-:W-:Y:S01]  /*1550*/  IMAD.MOV R6, RZ, RZ, -R6 ;  /* 0x000000ffff067224 */ /* 0x000fe200078e0a06 */
[----:B0-----:R-:W-:-:S04]  /*1560*/  LEA R15, P2, R3, UR4, 0x2 ;  /* 0x00000004030f7c11 */ /* 0x001fc8000f8410ff */
[----:B------:R-:W-:Y:S02]  /*1570*/  IADD3 R15, P0, PT, R15, 0x2000, RZ ;  /* 0x000020000f0f7810 */ /* 0x000fe40007f1e0ff */
[----:B------:R-:W-:Y:S01]  /*1580*/  LEA.HI.X R3, R3, UR5, R0, 0x2, P2 ;  /* 0x0000000503037c11 */ /* 0x000fe200090f1400 */
[----:B------:R-:W-:-:S04]  /*1590*/  IMAD.MOV.U32 R0, RZ, RZ, R8 ;  /* 0x000000ffff007224 */ /* 0x000fc800078e0008 */
[----:B------:R-:W-:-:S07]  /*15a0*/  IMAD.X R3, RZ, RZ, R3, P0 ;  /* 0x000000ffff037224 */ /* 0x000fce00000e0603 */
.L_x_109:
        /* <DEDUP_REMOVED lines=31> */
.L_x_108:
[----:B------:R-:W-:Y:S05]  /*17a0*/  BSYNC.RECONVERGENT B2 ;  /* 0x0000000000027941 */ /* 0x000fea0003800200 */
.L_x_107:
[----:B------:R-:W-:Y:S05]  /*17b0*/  @!P1 BRA `(.L_x_106) ;  /* 0x0000000000e89947 */ /* 0x000fea0003800000 */
[----:B------:R-:W-:Y:S01]  /*17c0*/  ISETP.GE.U32.AND P0, PT, R24, 0x8, PT ;  /* 0x000000081800780c */ /* 0x000fe20003f06070 */
[----:B------:R-:W-:Y:S01]  /*17d0*/  BSSY.RECONVERGENT B2, `(.L_x_110) ;  /* 0x0000016000027945 */ /* 0x000fe20003800200 */
[----:B------:R-:W-:-:S04]  /*17e0*/  LOP3.LUT R17, R4, 0x7, RZ, 0xc0, !PT ;  /* 0x0000000704117812 */ /* 0x000fc800078ec0ff */
[----:B------:R-:W-:-:S07]  /*17f0*/  ISETP.NE.AND P1, PT, R17, RZ, PT ;  /* 0x000000ff1100720c */ /* 0x000fce0003f25270 */
[----:B------:R-:W-:Y:S06]  /*1800*/  @!P0 BRA `(.L_x_111) ;  /* 0x0000000000488947 */ /* 0x000fec0003800000 */
[----:B------:R-:W0:Y:S01]  /*1810*/  LDCU.64 UR4, c[0x0][0x380] ;  /* 0x00007000ff0477ac */ /* 0x000e220008000a00 */
[----:B------:R-:W-:-:S05]  /*1820*/  IADD3 R3, P0, PT, R0, R9, RZ ;  /* 0x0000000900037210 */ /* 0x000fca0007f1e0ff */
[----:B------:R-:W-:Y:S01]  /*1830*/  IMAD.X R6, RZ, RZ, R11, P0 ;  /* 0x000000ffff067224 */ /* 0x000fe200000e060b */
        /* <DEDUP_REMOVED lines=15> */
.L_x_111:
[----:B------:R-:W-:Y:S05]  /*1930*/  BSYNC.RECONVERGENT B2 ;  /* 0x0000000000027941 */ /* 0x000fea0003800200 */
.L_x_110:
        /* <DEDUP_REMOVED lines=18> */
.L_x_113:
[----:B------:R-:W-:Y:S05]  /*1a60*/  BSYNC.RECONVERGENT B2 ;  /* 0x0000000000027941 */ /* 0x000fea0003800200 */
.L_x_112:
[----:B------:R-:W-:Y:S05]  /*1a70*/  @!P1 BRA `(.L_x_106) ;  /* 0x0000000000389947 */ /* 0x000fea0003800000 */
[----:B------:R-:W0:Y:S01]  /*1a80*/  LDCU.64 UR4, c[0x0][0x380] ;  /* 0x00007000ff0477ac */ /* 0x000e220008000a00 */
[----:B------:R-:W-:Y:S01]  /*1a90*/  IADD3 R5, P0, PT, R0, R9, RZ ;  /* 0x0000000900057210 */ /* 0x000fe20007f1e0ff */
[----:B------:R-:W-:-:S04]  /*1aa0*/  IMAD.MOV R0, RZ, RZ, -R6 ;  /* 0x000000ffff007224 */ /* 0x000fc800078e0a06 */
[----:B------:R-:W-:Y:S01]  /*1ab0*/  IMAD.X R4, RZ, RZ, R11, P0 ;  /* 0x000000ffff047224 */ /* 0x000fe200000e060b */
[----:B0-----:R-:W-:-:S04]  /*1ac0*/  LEA R2, P1, R5, UR4, 0x2 ;  /* 0x0000000405027c11 */ /* 0x001fc8000f8210ff */
[----:B------:R-:W-:-:S09]  /*1ad0*/  LEA.HI.X R5, R5, UR5, R4, 0x2, P1 ;  /* 0x0000000505057c11 */ /* 0x000fd200088f1404 */
.L_x_114:
[----:B------:R-:W-:-:S06]  /*1ae0*/  IMAD.MOV.U32 R3, RZ, RZ, R5 ;  /* 0x000000ffff037224 */ /* 0x000fcc00078e0005 */
[----:B------:R0:W2:Y:S01]  /*1af0*/  LDG.E R3, desc[UR6][R2.64] ;  /* 0x0000000602037981 */ /* 0x0000a2000c1e1900 */
[----:B------:R-:W-:-:S05]  /*1b00*/  VIADD R0, R0, 0x1 ;  /* 0x0000000100007836 */ /* 0x000fca0000000000 */
[----:B------:R-:W-:Y:S02]  /*1b10*/  ISETP.NE.AND P0, PT, R0, RZ, PT ;  /* 0x000000ff0000720c */ /* 0x000fe40003f05270 */
[----:B0-----:R-:W-:-:S05]  /*1b20*/  IADD3 R2, P1, PT, R2, 0x400, RZ ;  /* 0x0000040002027810 */ /* 0x001fca0007f3e0ff */
[----:B------:R-:W-:Y:S02]  /*1b30*/  IMAD.X R5, RZ, RZ, R5, P1 ;  /* 0x000000ffff057224 */ /* 0x000fe400008e0605 */
[----:B--2---:R-:W-:-:S04]  /*1b40*/  IMAD.IADD R10, R3, 0x1, R10 ;  /* 0x00000001030a7824 */ /* 0x004fc800078e020a */
[----:B------:R-:W-:Y:S05]  /*1b50*/  @P0 BRA `(.L_x_114) ;  /* 0xfffffffc00e00947 */ /* 0x000fea000383ffff */
.L_x_106:
[----:B------:R-:W-:Y:S05]  /*1b60*/  BSYNC.RECONVERGENT B1 ;  /* 0x0000000000017941 */ /* 0x000fea0003800200 */
.L_x_104:
[----:B------:R-:W0:Y:S01]  /*1b70*/  S2R R6, SR_LANEID ;  /* 0x0000000000067919 */ /* 0x000e220000000000 */
[----:B------:R-:W-:Y:S01]  /*1b80*/  ISETP.NE.AND P5, PT, R8, RZ, PT ;  /* 0x000000ff0800720c */ /* 0x000fe20003fa5270 */
        /* <DEDUP_REMOVED lines=39> */
[----:B------:R-:W-:-:S07]  /*1e00*/  IMAD.IADD R7, R0, 0x1, R3 ;  /* 0x0000000100077824 */ /* 0x000fce00078e0203 */
.L_x_102:
[----:B------:R-:W-:Y:S05]  /*1e10*/  BSYNC.RECONVERGENT B0 ;  /* 0x0000000000007941 */ /* 0x000fea0003800200 */
.L_x_87:
[----:B------:R-:W-:Y:S05]  /*1e20*/  @P5 EXIT ;  /* 0x000000000000594d */ /* 0x000fea0003800000 */
[----:B------:R-:W3:Y:S01]  /*1e30*/  LDC.64 R2, c[0x0][0x388] ;  /* 0x0000e200ff027b82 */ /* 0x000ee20000000a00 */
[----:B------:R-:W0:Y:S02]  /*1e40*/  LDCU UR4, c[0x0][0x39c] ;  /* 0x00007380ff0477ac */ /* 0x000e240008000800 */
[----:B012---:R-:W-:-:S05]  /*1e50*/  VIADD R7, R7, UR4 ;  /* 0x0000000407077c36 */ /* 0x007fca0008000000 */
[----:B---3--:R-:W-:Y:S01]  /*1e60*/  STG.E desc[UR6][R2.64], R7 ;  /* 0x0000000702007986 */ /* 0x008fe2000c101906 */
[----:B------:R-:W-:Y:S05]  /*1e70*/  EXIT ;  /* 0x000000000000794d */ /* 0x000fea0003800000 */
.L_x_115:
        /* <DEDUP_REMOVED lines=16> */
.L_x_483:


//--------------------- .text._ZN3cub18CUB_300001_SM_10006detail6reduce28DeviceReduceSingleTileKernelINS2_10policy_hubIjjN4cuda3std3__44plusIjEEE10Policy1000EPjSC_iS9_jjNS7_10__identityEEEvT0_T1_T2_T3_T4_T6_ --------------------------
	.section	.text._ZN3cub18CUB_300001_SM_10006detail6reduce28DeviceReduceSingleTileKernelINS2_10policy_hubIjjN4cuda3std3__44plusIjEEE10Policy1000EPjSC_iS9_jjNS7_10__identityEEEvT0_T1_T2_T3_T4_T6_,"ax",@progbits
	.align	128
        .global         _ZN3cub18CUB_300001_SM_10006detail6reduce28DeviceReduceSingleTileKernelINS2_10policy_hubIjjN4cuda3std3__44plusIjEEE10Policy1000EPjSC_iS9_jjNS7_10__identityEEEvT0_T1_T2_T3_T4_T6_
        .type           _ZN3cub18CUB_300001_SM_10006detail6reduce28DeviceReduceSingleTileKernelINS2_10policy_hubIjjN4cuda3std3__44plusIjEEE10Policy1000EPjSC_iS9_jjNS7_10__identityEEEvT0_T1_T2_T3_T4_T6_,@function
        .size           _ZN3cub18CUB_300001_SM_10006detail6reduce28DeviceReduceSingleTileKernelINS2_10policy_hubIjjN4cuda3std3__44plusIjEEE10Policy1000EPjSC_iS9_jjNS7_10__identityEEEvT0_T1_T2_T3_T4_T6_,(.L_x_484 - _ZN3cub18CUB_300001_SM_10006detail6reduce28DeviceReduceSingleTileKernelINS2_10policy_hubIjjN4cuda3std3__44plusIjEEE10Policy1000EPjSC_iS9_jjNS7_10__identityEEEvT0_T1_T2_T3_T4_T6_)
        .other          _ZN3cub18CUB_300001_SM_10006detail6reduce28DeviceReduceSingleTileKernelINS2_10policy_hubIjjN4cuda3std3__44plusIjEEE10Policy1000EPjSC_iS9_jjNS7_10__identityEEEvT0_T1_T2_T3_T4_T6_,@"STO_CUDA_ENTRY STV_DEFAULT"
_ZN3cub18CUB_300001_SM_10006detail6reduce28DeviceReduceSingleTileKernelINS2_10policy_hubIjjN4cuda3std3__44plusIjEEE10Policy1000EPjSC_iS9_jjNS7_10__identityEEEvT0_T1_T2_T3_T4_T6_:
.text._ZN3cub18CUB_300001_SM_10006detail6reduce28DeviceReduceSingleTileKernelINS2_10policy_hubIjjN4cuda3std3__44plusIjEEE10Policy1000EPjSC_iS9_jjNS7_10__identityEEEvT0_T1_T2_T3_T4_T6_:
        /* <DEDUP_REMOVED lines=13> */
.L_x_116:
        /* <DEDUP_REMOVED lines=16> */
.L_x_121:
[----:B------:R-:W-:Y:S05]  /*01d0*/  BSYNC.RECONVERGENT B1 ;  /* 0x0000000000017941 */ /* 0x000fea0003800200 */
.L_x_120:
        /* <DEDUP_REMOVED lines=16> */
.L_x_126:
        /* <DEDUP_REMOVED lines=9> */
.L_x_125:
[----:B------:R-:W-:Y:S05]  /*0370*/  BSYNC.RECONVERGENT B2 ;  /* 0x0000000000027941 */ /* 0x000fea0003800200 */
.L_x_124:
        /* <DEDUP_REMOVED lines=8> */
.L_x_129:
        /* <DEDUP_REMOVED lines=35> */
.L_x_128:
[----:B------:R-:W-:Y:S05]  /*0630*/  BSYNC.RECONVERGENT B2 ;  /* 0x0000000000027941 */ /* 0x000fea0003800200 */
.L_x_127:
        /* <DEDUP_REMOVED lines=22> */
.L_x_131:
[----:B------:R-:W-:Y:S05]  /*07a0*/  BSYNC.RECONVERGENT B2 ;  /* 0x0000000000027941 */ /* 0x000fea0003800200 */
.L_x_130:
        /* <DEDUP_REMOVED lines=10> */
.L_x_123:
[----:B------:R-:W-:Y:S05]  /*0850*/  BSYNC.RECONVERGENT B1 ;  /* 0x0000000000017941 */ /* 0x000fea0003800200 */
.L_x_122:
        /* <DEDUP_REMOVED lines=45> */
.L_x_132:
        /* <DEDUP_REMOVED lines=67> */
.L_x_119:
        /* <DEDUP_REMOVED lines=22> */
.L_x_136:
        /* <DEDUP_REMOVED lines=20> */
.L_x_134:
        /* <DEDUP_REMOVED lines=20> */
.L_x_140:
        /* <DEDUP_REMOVED lines=8> */
.L_x_139:
[----:B------:R-:W-:Y:S05]  /*13c0*/  BSYNC.RECONVERGENT B2 ;  /* 0x0000000000027941 */ /* 0x000fea0003800200 */
.L_x_138:
        /* <DEDUP_REMOVED lines=16> */
.L_x_143:
        /* <DEDUP_REMOVED lines=39> */
.L_x_142:
[----:B------:R-:W-:Y:S05]  /*1740*/  BSYNC.RECONVERGENT B2 ;  /* 0x0000000000027941 */ /* 0x000fea0003800200 */
.L_x_141:
        /* <DEDUP_REMOVED lines=27> */
.L_x_145:
[----:B------:R-:W-:Y:S05]  /*1900*/  BSYNC.RECONVERGENT B2 ;  /* 0x0000000000027941 */ /* 0x000fea0003800200 */
.L_x_144:
        /* <DEDUP_REMOVED lines=10> */
.L_x_137:
[----:B------:R-:W-:Y:S05]  /*19b0*/  BSYNC.RECONVERGENT B1 ;  /* 0x0000000000017941 */ /* 0x000fea0003800200 */
.L_x_135:
        /* <DEDUP_REMOVED lines=43> */
.L_x_118:
        /* <DEDUP_REMOVED lines=12> */
.L_x_148:
[----:B------:R-:W-:Y:S05]  /*1d30*/  BSYNC.RECONVERGENT B1 ;  /* 0x0000000000017941 */ /* 0x000fea0003800200 */
.L_x_147:
        /* <DEDUP_REMOVED lines=16> */
.L_x_153:
        /* <DEDUP_REMOVED lines=9> */
.L_x_152:
[----:B------:R-:W-:Y:S05]  /*1ed0*/  BSYNC.RECONVERGENT B2 ;  /* 0x0000000000027941 */ /* 0x000fea0003800200 */
.L_x_151:
        /* <DEDUP_REMOVED lines=8> */
.L_x_156:
        /* <DEDUP_REMOVED lines=35> */
.L_x_155:
[----:B------:R-:W-:Y:S05]  /*2190*/  BSYNC.RECONVERGENT B2 ;  /* 0x0000000000027941 */ /* 0x000fea0003800200 */
.L_x_154:
        /* <DEDUP_REMOVED lines=22> */
.L_x_158:
[----:B------:R-:W-:Y:S05]  /*2300*/  BSYNC.RECONVERGENT B2 ;  /* 0x0000000000027941 */ /* 0x000fea0003800200 */
.L_x_157:
        /* <DEDUP_REMOVED lines=10> */
.L_x_150:
[----:B------:R-:W-:Y:S05]  /*23b0*/  BSYNC.RECONVERGENT B1 ;  /* 0x0000000000017941 */ /* 0x000fea0003800200 */
.L_x_149:
        /* <DEDUP_REMOVED lines=45> */
.L_x_159:
        /* <DEDUP_REMOVED lines=67> */
.L_x_146:
        /* <DEDUP_REMOVED lines=33> */
.L_x_162:
        /* <DEDUP_REMOVED lines=32> */
.L_x_160:
        /* <DEDUP_REMOVED lines=20> */
.L_x_166:
        /* <DEDUP_REMOVED lines=8> */
.L_x_165:
[----:B------:R-:W-:Y:S05]  /*3090*/  BSYNC.RECONVERGENT B2 ;  /* 0x0000000000027941 */ /* 0x000fea0003800200 */
.L_x_164:
        /* <DEDUP_REMOVED lines=16> */
.L_x_169:
        /* <DEDUP_REMOVED lines=39> */
.L_x_168:
[----:B------:R-:W-:Y:S05]  /*3410*/  BSYNC.RECONVERGENT B2 ;  /* 0x0000000000027941 */ /* 0x000fea0003800200 */
.L_x_167:
        /* <DEDUP_REMOVED lines=27> */
.L_x_171:
[----:B------:R-:W-:Y:S05]  /*35d0*/  BSYNC.RECONVERGENT B2 ;  /* 0x0000000000027941 */ /* 0x000fea0003800200 */
.L_x_170:
        /* <DEDUP_REMOVED lines=10> */
.L_x_163:
[----:B------:R-:W-:Y:S05]  /*3680*/  BSYNC.RECONVERGENT B1 ;  /* 0x0000000000017941 */ /* 0x000fea0003800200 */
.L_x_161:
        /* <DEDUP_REMOVED lines=42> */
.L_x_133:
[----:B------:R-:W-:Y:S05]  /*3930*/  BSYNC.RECONVERGENT B0 ;  /* 0x0000000000007941 */ /* 0x000fea0003800200 */
.L_x_117:
[----:B------:R-:W-:Y:S05]  /*3940*/  @P0 EXIT ;  /* 0x000000000000094d */ /* 0x000fea0003800000 */
[----:B-1----:R-:W1:Y:S01]  /*3950*/  LDC.64 R4, c[0x0][0x388] ;  /* 0x0000e200ff047b82 */ /* 0x002e620000000a00 */
[----:B------:R-:W0:Y:S02]  /*3960*/  LDCU UR4, c[0x0][0x398] ;  /* 0x00007300ff0477ac */ /* 0x000e240008000800 */
[----:B0-234-:R-:W-:-:S05]  /*3970*/  VIADD R3, R3, UR4 ;  /* 0x0000000403037c36 */ /* 0x01dfca0008000000 */
[----:B-1----:R-:W-:Y:S01]  /*3980*/  STG.E desc[UR6][R4.64], R3 ;  /* 0x0000000304007986 */ /* 0x002fe2000c101906 */
[----:B------:R-:W-:Y:S05]  /*3990*/  EXIT ;  /* 0x000000000000794d */ /* 0x000fea0003800000 */
.L_x_172:
        /* <DEDUP_REMOVED lines=14> */
.L_x_484:


//--------------------- .text._ZN3cub18CUB_300001_SM_10006detail6reduce18DeviceReduceKernelINS2_10policy_hubIjjN4cuda3std3__44plusIjEEE10Policy1000EN6thrust24THRUST_300001_SM_1000_NS6detail15normal_iteratorINSD_10device_ptrIjEEEEjS9_jNS7_10__identityEEEvT0_PT3_T1_NS0_13GridEvenShareISN_EET2_T4_ --------------------------
	.section	.text._ZN3cub18CUB_300001_SM_10006detail6reduce18DeviceReduceKernelINS2_10policy_hubIjjN4cuda3std3__44plusIjEEE10Policy1000EN6thrust24THRUST_300001_SM_1000_NS6detail15normal_iteratorINSD_10device_ptrIjEEEEjS9_jNS7_10__identityEEEvT0_PT3_T1_NS0_13GridEvenShareISN_EET2_T4_,"ax",@progbits
	.align	128
        .global         _ZN3cub18CUB_300001_SM_10006detail6reduce18DeviceReduceKernelINS2_10policy_hubIjjN4cuda3std3__44plusIjEEE10Policy1000EN6thrust24THRUST_300001_SM_1000_NS6detail15normal_iteratorINSD_10device_ptrIjEEEEjS9_jNS7_10__identityEEEvT0_PT3_T1_NS0_13GridEvenShareISN_EET2_T4_
        .type           _ZN3cub18CUB_300001_SM_10006detail6reduce18DeviceReduceKernelINS2_10policy_hubIjjN4cuda3std3__44plusIjEEE10Policy1000EN6thrust24THRUST_300001_SM_1000_NS6detail15normal_iteratorINSD_10device_ptrIjEEEEjS9_jNS7_10__identityEEEvT0_PT3_T1_NS0_13GridEvenShareISN_EET2_T4_,@function
        .size           _ZN3cub18CUB_300001_SM_10006detail6reduce18DeviceReduceKernelINS2_10policy_hubIjjN4cuda3std3__44plusIjEEE10Policy1000EN6thrust24THRUST_300001_SM_1000_NS6detail15normal_iteratorINSD_10device_ptrIjEEEEjS9_jNS7_10__identityEEEvT0_PT3_T1_NS0_13GridEvenShareISN_EET2_T4_,(.L_x_485 - _ZN3cub18CUB_300001_SM_10006detail6reduce18DeviceReduceKernelINS2_10policy_hubIjjN4cuda3std3__44plusIjEEE10Policy1000EN6thrust24THRUST_300001_SM_1000_NS6detail15normal_iteratorINSD_10device_ptrIjEEEEjS9_jNS7_10__identityEEEvT0_PT3_T1_NS0_13GridEvenShareISN_EET2_T4_)
        .other          _ZN3cub18CUB_300001_SM_10006detail6reduce18DeviceReduceKernelINS2_10policy_hubIjjN4cuda3std3__44plusIjEEE10Policy1000EN6thrust24THRUST_300001_SM_1000_NS6detail15normal_iteratorINSD_10device_ptrIjEEEEjS9_jNS7_10__identityEEEvT0_PT3_T1_NS0_13GridEvenShareISN_EET2_T4_,@"STO_CUDA_ENTRY STV_DEFAULT"
_ZN3cub18CUB_300001_SM_10006detail6reduce18DeviceReduceKernelINS2_10policy_hubIjjN4cuda3std3__44plusIjEEE10Policy1000EN6thrust24THRUST_300001_SM_1000_NS6detail15normal_iteratorINSD_10device_ptrIjEEEEjS9_jNS7_10__identityEEEvT0_PT3_T1_NS0_13GridEvenShareISN_EET2_T4_:
.text._ZN3cub18CUB_300001_SM_10006detail6reduce18DeviceReduceKernelINS2_10policy_hubIjjN4cuda3std3__44plusIjEEE10Policy1000EN6thrust24THRUST_300001_SM_1000_NS6detail15normal_iteratorINSD_10device_ptrIjEEEEjS9_jNS7_10__identityEEEvT0_PT3_T1_NS0_13GridEvenShareISN_EET2_T4_:
[----:B------:R-:W-:Y:S01]  /*0000*/  LDC R1, c[0x0][0x37c] ;  /* 0x0000df00ff017b82 */ /* 0x000fe20000000800 */
[----:B------:R-:W0:Y:S07]  /*0010*/  S2R R3, SR_CTAID.X ;  /* 0x0000000000037919 */ /* 0x000e2e0000002500 */
[----:B------:R-:W1:Y:S01]  /*0020*/  LDC.64 R8, c[0x0][0x3a8] ;  /* 0x0000ea00ff087b82 */ /* 0x000e620000000a00 */
[----:B------:R-:W2:Y:S01]  /*0030*/  LDCU.64 UR6, c[0x0][0x358] ;  /* 0x00006b00ff0677ac */ /* 0x000ea20008000a00 */
[----:B------:R-:W-:Y:S01]  /*0040*/  BSSY.RECONVERGENT B0, `(.L_x_173) ;  /* 0x0000236000007945 */ /* 0x000fe20003800200 */
[----:B-1----:R-:W-:-:S02]  /*0050*/  IMAD.SHL.U32 R13, R9, 0x1000, RZ ;  /* 0x00001000090d7824 */ /* 0x002fc400078e00ff */
[----:B0-----:R-:W-:-:S05]  /*0060*/  IMAD R0, R3, -0x1000, R8 ;  /* 0xfffff00003007824 */ /* 0x001fca00078e0208 */
[----:B------:R-:W-:-:S13]  /*0070*/  ISETP.GT.U32.AND P0, PT, R0, 0xfff, PT ;  /* 0x00000fff0000780c */ /* 0x000fda0003f04070 */
[----:B--2---:R-:W-:Y:S05]  /*0080*/  @P0 BRA `(.L_x_174) ;  /* 0x0000001000540947 */ /* 0x004fea0003800000 */
[----:B------:R-:W0:Y:S01]  /*0090*/  S2R R2, SR_TID.X ;  /* 0x0000000000027919 */ /* 0x000e220000002100 */
[----:B------:R-:W-:Y:S01]  /*00a0*/  BSSY.RECONVERGENT B1, `(.L_x_175) ;  /* 0x000000a000017945 */ /* 0x000fe20003800200 */
[----:B------:R-:W-:Y:S01]  /*00b0*/  IMAD.MOV.U32 R14, RZ, RZ, RZ ;  /* 0x000000ffff0e7224 */ /* 0x000fe200078e00ff */
[----:B0-----:R-:W-:Y:S01]  /*00c0*/  ISETP.GE.U32.AND P0, PT, R2, R0, PT ;  /* 0x000000000200720c */ /* 0x001fe20003f06070 */
[----:B------:R-:W-:-:S12]  /*00d0*/  IMAD.MOV.U32 R4, RZ, RZ, R2 ;  /* 0x000000ffff047224 */ /* 0x000fd800078e0002 */
[----:B------:R-:W-:Y:S05]  /*00e0*/  @P0 BRA `(.L_x_176) ;  /* 0x0000000000140947 */ /* 0x000fea0003800000 */
[----:B------:R-:W0:Y:S01]  /*00f0*/  LDC.64 R14, c[0x0][0x380] ;  /* 0x0000e000ff0e7b82 */ /* 0x000e220000000a00 */
[----:B------:R-:W-:-:S04]  /*0100*/  IMAD R5, R3, 0x1000, R2 ;  /* 0x0000100003057824 */ /* 0x000fc800078e0202 */
[----:B0-----:R-:W-:-:S06]  /*0110*/  IMAD.WIDE.U32 R14, R5, 0x4, R14 ;  /* 0x00000004050e7825 */ /* 0x001fcc00078e000e */
[----:B------:R0:W5:Y:S01]  /*0120*/  LDG.E R14, desc[UR6][R14.64] ;  /* 0x000000060e0e7981 */ /* 0x000162000c1e1900 */
[----:B------:R-:W-:-:S07]  /*0130*/  VIADD R4, R2, 0x100 ;  /* 0x0000010002047836 */ /* 0x000fce0000000000 */
.L_x_176:
[----:B------:R-:W-:Y:S05]  /*0140*/  BSYNC.RECONVERGENT B1 ;  /* 0x0000000000017941 */ /* 0x000fea0003800200 */
.L_x_175:
[----:B------:R-:W-:Y:S01]  /*0150*/  ISETP.GE.U32.AND P0, PT, R4, R0, PT ;  /* 0x000000000400720c */ /* 0x000fe20003f06070 */
[----:B------:R-:W-:-:S12]  /*0160*/  BSSY.RECONVERGENT B1, `(.L_x_177) ;  /* 0x0000097000017945 */ /* 0x000fd80003800200 */
[----:B------:R-:W-:Y:S05]  /*0170*/  @P0 BRA `(.L_x_178) ;  /* 0x0000000800540947 */ /* 0x000fea0003800000 */
[----:B------:R-:W-:Y:S01]  /*0180*/  LOP3.LUT R5, RZ, R4, RZ, 0x33, !PT ;  /* 0x00000004ff057212 */ /* 0x000fe200078e33ff */
[----:B------:R-:W-:Y:S04]  /*0190*/  BSSY.RECONVERGENT B2, `(.L_x_179) ;  /* 0x000004b000027945 */ /* 0x000fe80003800200 */
[----:B------:R-:W-:-:S04]  /*01a0*/  IMAD.IADD R8, R5, 0x1, R8 ;  /* 0x0000000105087824 */ /* 0x000fc800078e0208 */
[----:B------:R-:W-:-:S05]  /*01b0*/  IMAD R8, R3, -0x1000, R8 ;  /* 0xfffff00003087824 */ /* 0x000fca00078e0208 */
[C---:B------:R-:W-:Y:S02]  /*01c0*/  ISETP.GE.U32.AND P0, PT, R8.reuse, 0xf00, PT ;  /* 0x00000f000800780c */ /* 0x040fe40003f06070 */
[----:B------:R-:W-:-:S04]  /*01d0*/  LEA.HI R5, R8, 0x1, RZ, 0x18 ;  /* 0x0000000108057811 */ /* 0x000fc800078fc0ff */
[----:B------:R-:W-:-:S07]  /*01e0*/  LOP3.LUT R6, R5, 0xf, RZ, 0xc0, !PT ;  /* 0x0000000f05067812 */ /* 0x000fce00078ec0ff */
[----:B------:R-:W-:Y:S05]  /*01f0*/  @!P0 BRA `(.L_x_180) ;  /* 0x0000000400108947 */ /* 0x000fea0003800000 */
[----:B------:R-:W-:Y:S01]  /*0200*/  LOP3.LUT R8, R5, 0x1fffff0, RZ, 0xc0, !PT ;  /* 0x01fffff005087812 */ /* 0x000fe200078ec0ff */
[----:B------:R-:W-:Y:S01]  /*0210*/  BSSY.RECONVERGENT B3, `(.L_x_181) ;  /* 0x0000041000037945 */ /* 0x000fe20003800200 */
[----:B------:R-:W-:Y:S01]  /*0220*/  LOP3.LUT R7, R4, 0x800, RZ, 0xfc, !PT ;  /* 0x0000080004077812 */ /* 0x000fe200078efcff */
[----:B------:R-:W-:Y:S01]  /*0230*/  IMAD R4, R3, 0x1000, R4 ;  /* 0x0000100003047824 */ /* 0x000fe200078e0204 */
[----:B------:R-:W-:-:S07]  /*0240*/  IADD3 R8, PT, PT, -R8, RZ, RZ ;  /* 0x000000ff08087210 */ /* 0x000fce0007ffe1ff */
.L_x_182:
[----:B------:R-:W1:Y:S01]  /*0250*/  LDC.64 R12, c[0x0][0x380] ;  /* 0x0000e000ff0c7b82 */ /* 0x000e620000000a00 */
[----:B------:R-:W-:-:S04]  /*0260*/  VIADD R21, R4, 0x100 ;  /* 0x0000010004157836 */ /* 0x000fc80000000000 */
[----:B-1----:R-:W-:-:S04]  /*0270*/  IMAD.WIDE.U32 R20, R21, 0x4, R12 ;  /* 0x0000000415147825 */ /* 0x002fc800078e000c */
[C---:B------:R-:W-:Y:S01]  /*0280*/  IMAD.WIDE.U32 R16, R4.reuse, 0x4, R12 ;  /* 0x0000000404107825 */ /* 0x040fe200078e000c */
[----:B0-----:R-:W2:Y:S04]  /*0290*/  LDG.E R15, desc[UR6][R20.64] ;  /* 0x00000006140f7981 */ /* 0x001ea8000c1e1900 */
[----:B------:R0:W2:Y:S01]  /*02a0*/  LDG.E R9, desc[UR6][R16.64] ;  /* 0x0000000610097981 */ /* 0x0000a2000c1e1900 */
[C---:B------:R-:W-:Y:S02]  /*02b0*/  VIADD R29, R4.reuse, 0x600 ;  /* 0x00000600041d7836 */ /* 0x040fe40000000000 */
[C---:B------:R-:W-:Y:S01]  /*02c0*/  VIADD R27, R4.reuse, 0x300 ;  /* 0x00000300041b7836 */ /* 0x040fe20000000000 */
[C---:B------:R-:W-:Y:S01]  /*02d0*/  IADD3 R28, PT, PT, R4.reuse, 0x800, RZ ;  /* 0x00000800041c7810 */ /* 0x040fe20007ffe0ff */
[----:B------:R-:W-:-:S02]  /*02e0*/  VIADD R11, R4, 0x200 ;  /* 0x00000200040b7836 */ /* 0x000fc40000000000 */
[----:B------:R-:W-:-:S04]  /*02f0*/  IMAD.WIDE.U32 R26, R27, 0x4, R12 ;  /* 0x000000041b1a7825 */ /* 0x000fc800078e000c */
[--C-:B0-----:R-:W-:Y:S02]  /*0300*/  IMAD.WIDE.U32 R16, R29, 0x4, R12.reuse ;  /* 0x000000041d107825 */ /* 0x101fe400078e000c */
[----:B------:R-:W3:Y:S02]  /*0310*/  LDG.E R26, desc[UR6][R26.64] ;  /* 0x000000061a1a7981 */ /* 0x000ee4000c1e1900 */
[C---:B------:R-:W-:Y:S02]  /*0320*/  VIADD R19, R4.reuse, 0x400 ;  /* 0x0000040004137836 */ /* 0x040fe40000000000 */
[C---:B------:R-:W-:Y:S01]  /*0330*/  VIADD R23, R4.reuse, 0x500 ;  /* 0x0000050004177836 */ /* 0x040fe20000000000 */
[----:B------:R0:W4:Y:S01]  /*0340*/  LDG.E R22, desc[UR6][R16.64] ;  /* 0x0000000610167981 */ /* 0x000122000c1e1900 */
[----:B------:R-:W-:Y:S02]  /*0350*/  VIADD R29, R4, 0x700 ;  /* 0x00000700041d7836 */ /* 0x000fe40000000000 */
[----:B------:R-:W-:-:S04]  /*0360*/  IMAD.WIDE.U32 R10, R11, 0x4, R12 ;  /* 0x000000040b0a7825 */ /* 0x000fc800078e000c */
[--C-:B------:R-:W-:Y:S01]  /*0370*/  IMAD.WIDE.U32 R18, R19, 0x4, R12.reuse ;  /* 0x0000000413127825 */ /* 0x100fe200078e000c */
[----:B------:R1:W3:Y:S03]  /*0380*/  LDG.E R25, desc[UR6][R10.64] ;  /* 0x000000060a197981 */ /* 0x0002e6000c1e1900 */
[--C-:B------:R-:W-:Y:S01]  /*0390*/  IMAD.WIDE.U32 R20, R23, 0x4, R12.reuse ;  /* 0x0000000417147825 */ /* 0x100fe200078e000c */
[----:B------:R-:W4:Y:S03]  /*03a0*/  LDG.E R24, desc[UR6][R18.64] ;  /* 0x0000000612187981 */ /* 0x000f26000c1e1900 */
[--C-:B0-----:R-:W-:Y:S01]  /*03b0*/  IMAD.WIDE.U32 R16, R29, 0x4, R12.reuse ;  /* 0x000000041d107825 */ /* 0x101fe200078e000c */
[----:B------:R0:W4:Y:S03]  /*03c0*/  LDG.E R23, desc[UR6][R20.64] ;  /* 0x0000000614177981 */ /* 0x000126000c1e1900 */
[----:B------:R-:W-:Y:S01]  /*03d0*/  IMAD.WIDE.U32 R28, R28, 0x4, R12 ;  /* 0x000000041c1c7825 */ /* 0x000fe200078e000c */
[----:B------:R-:W4:Y:S03]  /*03e0*/  LDG.E R19, desc[UR6][R16.64] ;  /* 0x0000000610137981 */ /* 0x000f26000c1e1900 */
[----:B------:R-:W-:-:S02]  /*03f0*/  VIADD R27, R4, 0xa00 ;  /* 0x00000a00041b7836 */ /* 0x000fc40000000000 */
[----:B-1----:R-:W-:Y:S01]  /*0400*/  VIADD R11, R4, 0x900 ;  /* 0x00000900040b7836 */ /* 0x002fe20000000000 */
[----:B------:R1:W4:Y:S01]  /*0410*/  LDG.E R18, desc[UR6][R28.64] ;  /* 0x000000061c127981 */ /* 0x000322000c1e1900 */
[----:B0-----:R-:W-:-:S04]  /*0420*/  IMAD.WIDE.U32 R20, R27, 0x4, R12 ;  /* 0x000000041b147825 */ /* 0x001fc800078e000c */
[----:B------:R-:W-:Y:S02]  /*0430*/  VIADD R27, R4, 0xb00 ;  /* 0x00000b00041b7836 */ /* 0x000fe40000000000 */
[----:B------:R-:W-:-:S04]  /*0440*/  IMAD.WIDE.U32 R10, R11, 0x4, R12 ;  /* 0x000000040b0a7825 */ /* 0x000fc800078e000c */
[----:B-1----:R-:W-:Y:S02]  /*0450*/  VIADD R29, R4, 0xc00 ;  /* 0x00000c00041d7836 */ /* 0x002fe40000000000 */
[----:B------:R-:W4:Y:S02]  /*0460*/  LDG.E R11, desc[UR6][R10.64] ;  /* 0x000000060a0b7981 */ /* 0x000f24000c1e1900 */
[----:B------:R-:W-:-:S06]  /*0470*/  IMAD.WIDE.U32 R16, R29, 0x4, R12 ;  /* 0x000000041d107825 */ /* 0x000fcc00078e000c */
[----:B------:R0:W4:Y:S04]  /*0480*/  LDG.E R16, desc[UR6][R16.64] ;  /* 0x0000000610107981 */ /* 0x000128000c1e1900 */
[----:B------:R1:W4:Y:S01]  /*0490*/  LDG.E R10, desc[UR6][R20.64] ;  /* 0x00000006140a7981 */ /* 0x000322000c1e1900 */
[----:B0-----:R-:W-:Y:S01]  /*04a0*/  VIADD R17, R4, 0xf00 ;  /* 0x00000f0004117836 */ /* 0x001fe20000000000 */
[----:B--2--5:R-:W-:Y:S01]  /*04b0*/  IADD3 R9, PT, PT, R15, R9, R14 ;  /* 0x000000090f097210 */ /* 0x024fe20007ffe00e */
[----:B------:R-:W-:-:S04]  /*04c0*/  IMAD.WIDE.U32 R14, R27, 0x4, R12 ;  /* 0x000000041b0e7825 */ /* 0x000fc800078e000c */
[----:B------:R-:W-:Y:S02]  /*04d0*/  VIADD R27, R4, 0xd00 ;  /* 0x00000d00041b7836 */ /* 0x000fe40000000000 */
[----:B------:R-:W2:Y:S02]  /*04e0*/  LDG.E R15, desc[UR6][R14.64] ;  /* 0x000000060e0f7981 */ /* 0x000ea4000c1e1900 */
[----:B------:R-:W-:-:S04]  /*04f0*/  IMAD.WIDE.U32 R28, R27, 0x4, R12 ;  /* 0x000000041b1c7825 */ /* 0x000fc800078e000c */
[----:B------:R-:W-:Y:S02]  /*0500*/  VIADD R27, R4, 0xe00 ;  /* 0x00000e00041b7836 */ /* 0x000fe40000000000 */
[----:B------:R-:W2:Y:S02]  /*0510*/  LDG.E R29, desc[UR6][R28.64] ;  /* 0x000000061c1d7981 */ /* 0x000ea4000c1e1900 */
[----:B-1----:R-:W-:-:S04]  /*0520*/  IMAD.WIDE.U32 R20, R27, 0x4, R12 ;  /* 0x000000041b147825 */ /* 0x002fc800078e000c */
[----:B------:R-:W-:Y:S02]  /*0530*/  IMAD.WIDE.U32 R12, R17, 0x4, R12 ;  /* 0x00000004110c7825 */ /* 0x000fe400078e000c */
[----:B------:R-:W2:Y:S04]  /*0540*/  LDG.E R20, desc[UR6][R20.64] ;  /* 0x0000000614147981 */ /* 0x000ea8000c1e1900 */
[----:B------:R-:W2:Y:S01]  /*0550*/  LDG.E R12, desc[UR6][R12.64] ;  /* 0x000000060c0c7981 */ /* 0x000ea2000c1e1900 */
[----:B---3--:R-:W-:Y:S02]  /*0560*/  IADD3 R9, PT, PT, R26, R25, R9 ;  /* 0x000000191a097210 */ /* 0x008fe40007ffe009 */
[----:B------:R-:W-:Y:S02]  /*0570*/  IADD3 R8, PT, PT, R8, 0x10, RZ ;  /* 0x0000001008087810 */ /* 0x000fe40007ffe0ff */
[----:B----4-:R-:W-:-:S02]  /*0580*/  IADD3 R9, PT, PT, R23, R24, R9 ;  /* 0x0000001817097210 */ /* 0x010fc40007ffe009 */
[----:B------:R-:W-:Y:S02]  /*0590*/  ISETP.NE.AND P0, PT, R8, RZ, PT ;  /* 0x000000ff0800720c */ /* 0x000fe40003f05270 */
[----:B------:R-:W-:Y:S01]  /*05a0*/  IADD3 R9, PT, PT, R19, R22, R9 ;  /* 0x0000001613097210 */ /* 0x000fe20007ffe009 */
[----:B------:R-:W-:Y:S02]  /*05b0*/  VIADD R7, R7, 0x1000 ;  /* 0x0000100007077836 */ /* 0x000fe40000000000 */
[----:B------:R-:W-:Y:S01]  /*05c0*/  VIADD R4, R4, 0x1000 ;  /* 0x0000100004047836 */ /* 0x000fe20000000000 */
[----:B------:R-:W-:-:S04]  /*05d0*/  IADD3 R9, PT, PT, R11, R18, R9 ;  /* 0x000000120b097210 */ /* 0x000fc80007ffe009 */
[----:B--2---:R-:W-:-:S04]  /*05e0*/  IADD3 R9, PT, PT, R15, R10, R9 ;  /* 0x0000000a0f097210 */ /* 0x004fc80007ffe009 */
[----:B------:R-:W-:-:S04]  /*05f0*/  IADD3 R9, PT, PT, R29, R16, R9 ;  /* 0x000000101d097210 */ /* 0x000fc80007ffe009 */
[----:B------:R-:W-:Y:S01]  /*0600*/  IADD3 R14, PT, PT, R12, R20, R9 ;  /* 0x000000140c0e7210 */ /* 0x000fe20007ffe009 */
[----:B------:R-:W-:Y:S06]  /*0610*/  @P0 BRA `(.L_x_182) ;  /* 0xfffffffc000c0947 */ /* 0x000fec000383ffff */
[----:B------:R-:W-:Y:S05]  /*0620*/  BSYNC.RECONVERGENT B3 ;  /* 0x0000000000037941 */ /* 0x000fea0003800200 */
.L_x_181:
[----:B------:R-:W-:-:S07]  /*0630*/  VIADD R4, R7, 0xfffff800 ;  /* 0xfffff80007047836 */ /* 0x000fce0000000000 */
.L_x_180:
[----:B------:R-:W-:Y:S05]  /*0640*/  BSYNC.RECONVERGENT B2 ;  /* 0x0000000000027941 */ /* 0x000fea0003800200 */
.L_x_179:
[----:B------:R-:W-:-:S13]  /*0650*/  ISETP.NE.AND P0, PT, R6, RZ, PT ;  /* 0x000000ff0600720c */ /* 0x000fda0003f05270 */
[----:B------:R-:W-:Y:S05]  /*0660*/  @!P0 BRA `(.L_x_178) ;  /* 0x0000000400188947 */ /* 0x000fea0003800000 */
[----:B------:R-:W-:Y:S01]  /*0670*/  ISETP.GE.U32.AND P0, PT, R6, 0x8, PT ;  /* 0x000000080600780c */ /* 0x000fe20003f06070 */
[----:B------:R-:W-:Y:S01]  /*0680*/  BSSY.RECONVERGENT B2, `(.L_x_183) ;  /* 0x0000022000027945 */ /* 0x000fe20003800200 */
[----:B------:R-:W-:-:S04]  /*0690*/  LOP3.LUT R24, R5, 0x7, RZ, 0xc0, !PT ;  /* 0x0000000705187812 */ /* 0x000fc800078ec0ff */
[----:B------:R-:W-:-:S07]  /*06a0*/  ISETP.NE.AND P1, PT, R24, RZ, PT ;  /* 0x000000ff1800720c */ /* 0x000fce0003f25270 */
[----:B------:R-:W-:Y:S06]  /*06b0*/  @!P0 BRA `(.L_x_184) ;  /* 0x0000000000788947 */ /* 0x000fec0003800000 */
[----:B------:R-:W1:Y:S01]  /*06c0*/  LDC.64 R10, c[0x0][0x380] ;  /* 0x0000e000ff0a7b82 */ /* 0x000e620000000a00 */
[----:B------:R-:W-:-:S04]  /*06d0*/  IMAD R27, R3, 0x1000, R4 ;  /* 0x00001000031b7824 */ /* 0x000fc800078e0204 */
[C---:B------:R-:W-:Y:S02]  /*06e0*/  VIADD R21, R27.reuse, 0x100 ;  /* 0x000001001b157836 */ /* 0x040fe40000000000 */
[C---:B------:R-:W-:Y:S02]  /*06f0*/  VIADD R17, R27.reuse, 0x300 ;  /* 0x000003001b117836 */ /* 0x040fe40000000000 */
[C---:B------:R-:W-:Y:S01]  /*0700*/  VIADD R23, R27.reuse, 0x200 ;  /* 0x000002001b177836 */ /* 0x040fe20000000000 */
[C---:B------:R-:W-:Y:S01]  /*0710*/  IADD3 R7, PT, PT, R27.reuse, 0x400, RZ ;  /* 0x000004001b077810 */ /* 0x040fe20007ffe0ff */
[C---:B------:R-:W-:Y:S02]  /*0720*/  VIADD R9, R27.reuse, 0x500 ;  /* 0x000005001b097836 */ /* 0x040fe40000000000 */
[C---:B------:R-:W-:Y:S02]  /*0730*/  VIADD R25, R27.reuse, 0x600 ;  /* 0x000006001b197836 */ /* 0x040fe40000000000 */
[----:B-1----:R-:W-:-:S04]  /*0740*/  IMAD.WIDE.U32 R12, R27, 0x4, R10 ;  /* 0x000000041b0c7825 */ /* 0x002fc800078e000a */
[--C-:B------:R-:W-:Y:S01]  /*0750*/  IMAD.WIDE.U32 R20, R21, 0x4, R10.reuse ;  /* 0x0000000415147825 */ /* 0x100fe200078e000a */
[----:B0-----:R0:W2:Y:S03]  /*0760*/  LDG.E R15, desc[UR6][R12.64] ;  /* 0x000000060c0f7981 */ /* 0x0010a6000c1e1900 */
[--C-:B------:R-:W-:Y:S01]  /*0770*/  IMAD.WIDE.U32 R16, R17, 0x4, R10.reuse ;  /* 0x0000000411107825 */ /* 0x100fe200078e000a */
[----:B------:R-:W2:Y:S03]  /*0780*/  LDG.E R18, desc[UR6][R20.64] ;  /* 0x0000000614127981 */ /* 0x000ea6000c1e1900 */
[----:B------:R-:W-:Y:S02]  /*0790*/  IMAD.WIDE.U32 R22, R23, 0x4, R10 ;  /* 0x0000000417167825 */ /* 0x000fe400078e000a */
[----:B------:R-:W3:Y:S02]  /*07a0*/  LDG.E R16, desc[UR6][R16.64] ;  /* 0x0000000610107981 */ /* 0x000ee4000c1e1900 */
[----:B------:R-:W-:-:S02]  /*07b0*/  VIADD R27, R27, 0x700 ;  /* 0x000007001b1b7836 */ /* 0x000fc40000000000 */
[--C-:B------:R-:W-:Y:S01]  /*07c0*/  IMAD.WIDE.U32 R6, R7, 0x4, R10.reuse ;  /* 0x0000000407067825 */ /* 0x100fe200078e000a */
[----:B------:R-:W3:Y:S03]  /*07d0*/  LDG.E R19, desc[UR6][R22.64] ;  /* 0x0000000616137981 */ /* 0x000ee6000c1e1900 */
[--C-:B------:R-:W-:Y:S02]  /*07e0*/  IMAD.WIDE.U32 R8, R9, 0x4, R10.reuse ;  /* 0x0000000409087825 */ /* 0x100fe400078e000a */
[----:B------:R-:W4:Y:S02]  /*07f0*/  LDG.E R7, desc[UR6][R6.64] ;  /* 0x0000000606077981 */ /* 0x000f24000c1e1900 */
[--C-:B0-----:R-:W-:Y:S02]  /*0800*/  IMAD.WIDE.U32 R12, R25, 0x4, R10.reuse ;  /* 0x00000004190c7825 */ /* 0x101fe400078e000a */
[----:B------:R-:W4:Y:S02]  /*0810*/  LDG.E R8, desc[UR6][R8.64] ;  /* 0x0000000608087981 */ /* 0x000f24000c1e1900 */
[----:B------:R-:W-:-:S02]  /*0820*/  IMAD.WIDE.U32 R10, R27, 0x4, R10 ;  /* 0x000000041b0a7825 */ /* 0x000fc400078e000a */
[----:B------:R-:W4:Y:S04]  /*0830*/  LDG.E R13, desc[UR6][R12.64] ;  /* 0x000000060c0d7981 */ /* 0x000f28000c1e1900 */
[----:B------:R-:W4:Y:S01]  /*0840*/  LDG.E R10, desc[UR6][R10.64] ;  /* 0x000000060a0a7981 */ /* 0x000f22000c1e1900 */
[----:B------:R-:W-:Y:S01]  /*0850*/  VIADD R4, R4, 0x800 ;  /* 0x0000080004047836 */ /* 0x000fe20000000000 */
[----:B--2--5:R-:W-:-:S04]  /*0860*/  IADD3 R18, PT, PT, R18, R15, R14 ;  /* 0x0000000f12127210 */ /* 0x024fc80007ffe00e */
[----:B---3--:R-:W-:-:S04]  /*0870*/  IADD3 R18, PT, PT, R16, R19, R18 ;  /* 0x0000001310127210 */ /* 0x008fc80007ffe012 */
[----:B----4-:R-:W-:-:S04]  /*0880*/  IADD3 R18, PT, PT, R8, R7, R18 ;  /* 0x0000000708127210 */ /* 0x010fc80007ffe012 */
[----:B------:R-:W-:-:S07]  /*0890*/  IADD3 R14, PT, PT, R10, R13, R18 ;  /* 0x0000000d0a0e7210 */ /* 0x000fce0007ffe012 */
.L_x_184:
[----:B------:R-:W-:Y:S05]  /*08a0*/  BSYNC.RECONVERGENT B2 ;  /* 0x0000000000027941 */ /* 0x000fea0003800200 */
.L_x_183:
        /* <DEDUP_REMOVED lines=8> */
[C---:B------:R-:W-:Y:S01]  /*0930*/  VIADD R13, R11.reuse, 0x100 ;  /* 0x000001000b0d7836 */ /* 0x040fe20000000000 */
[C---:B------:R-:W-:Y:S01]  /*0940*/  IADD3 R17, PT, PT, R11.reuse, 0x300, RZ ;  /* 0x000003000b117810 */ /* 0x040fe20007ffe0ff */
[C---:B0-----:R-:W-:Y:S02]  /*0950*/  VIADD R15, R11.reuse, 0x200 ;  /* 0x000002000b0f7836 */ /* 0x041fe40000000000 */
[----:B-1----:R-:W-:-:S04]  /*0960*/  IMAD.WIDE.U32 R8, R11, 0x4, R6 ;  /* 0x000000040b087825 */ /* 0x002fc800078e0006 */
[--C-:B------:R-:W-:Y:S02]  /*0970*/  IMAD.WIDE.U32 R10, R13, 0x4, R6.reuse ;  /* 0x000000040d0a7825 */ /* 0x100fe400078e0006 */
[----:B------:R-:W2:Y:S02]  /*0980*/  LDG.E R9, desc[UR6][R8.64] ;  /* 0x0000000608097981 */ /* 0x000ea4000c1e1900 */
[--C-:B------:R-:W-:Y:S02]  /*0990*/  IMAD.WIDE.U32 R12, R15, 0x4, R6.reuse ;  /* 0x000000040f0c7825 */ /* 0x100fe400078e0006 */
[----:B------:R-:W2:Y:S02]  /*09a0*/  LDG.E R10, desc[UR6][R10.64] ;  /* 0x000000060a0a7981 */ /* 0x000ea4000c1e1900 */
[----:B------:R-:W-:Y:S02]  /*09b0*/  IMAD.WIDE.U32 R6, R17, 0x4, R6 ;  /* 0x0000000411067825 */ /* 0x000fe400078e0006 */
[----:B------:R-:W3:Y:S04]  /*09c0*/  LDG.E R13, desc[UR6][R12.64] ;  /* 0x000000060c0d7981 */ /* 0x000ee8000c1e1900 */
[----:B------:R-:W3:Y:S01]  /*09d0*/  LDG.E R6, desc[UR6][R6.64] ;  /* 0x0000000606067981 */ /* 0x000ee2000c1e1900 */
[----:B------:R-:W-:Y:S01]  /*09e0*/  VIADD R4, R4, 0x400 ;  /* 0x0000040004047836 */ /* 0x000fe20000000000 */
[----:B--2--5:R-:W-:-:S04]  /*09f0*/  IADD3 R14, PT, PT, R10, R9, R14 ;  /* 0x000000090a0e7210 */ /* 0x024fc80007ffe00e */
[----:B---3--:R-:W-:-:S07]  /*0a00*/  IADD3 R14, PT, PT, R6, R13, R14 ;  /* 0x0000000d060e7210 */ /* 0x008fce0007ffe00e */
.L_x_186:
[----:B------:R-:W-:Y:S05]  /*0a10*/  BSYNC.RECONVERGENT B2 ;  /* 0x0000000000027941 */ /* 0x000fea0003800200 */
.L_x_185:
[----:B------:R-:W-:Y:S05]  /*0a20*/  @!P1 BRA `(.L_x_178) ;  /* 0x0000000000289947 */ /* 0x000fea0003800000 */
[----:B------:R-:W1:Y:S01]  /*0a30*/  LDC.64 R6, c[0x0][0x380] ;  /* 0x0000e000ff067b82 */ /* 0x000e620000000a00 */
[----:B------:R-:W-:Y:S02]  /*0a40*/  IMAD R9, R3, 0x1000, R4 ;  /* 0x0000100003097824 */ /* 0x000fe400078e0204 */
[----:B------:R-:W-:-:S07]  /*0a50*/  IMAD.MOV R8, RZ, RZ, -R5 ;  /* 0x000000ffff087224 */ /* 0x000fce00078e0a05 */
.L_x_187:
[----:B-1----:R-:W-:-:S06]  /*0a60*/  IMAD.WIDE.U32 R4, R9, 0x4, R6 ;  /* 0x0000000409047825 */ /* 0x002fcc00078e0006 */
[----:B------:R-:W2:Y:S01]  /*0a70*/  LDG.E R5, desc[UR6][R4.64] ;  /* 0x0000000604057981 */ /* 0x000ea2000c1e1900 */
[----:B------:R-:W-:Y:S02]  /*0a80*/  VIADD R8, R8, 0x1 ;  /* 0x0000000108087836 */ /* 0x000fe40000000000 */
[----:B------:R-:W-:-:S03]  /*0a90*/  VIADD R9, R9, 0x100 ;  /* 0x0000010009097836 */ /* 0x000fc60000000000 */
[----:B------:R-:W-:Y:S01]  /*0aa0*/  ISETP.NE.AND P0, PT, R8, RZ, PT ;  /* 0x000000ff0800720c */ /* 0x000fe20003f05270 */
[----:B--2--5:R-:W-:-:S12]  /*0ab0*/  IMAD.IADD R14, R5, 0x1, R14 ;  /* 0x00000001050e7824 */ /* 0x024fd800078e020e */
[----:B------:R-:W-:Y:S05]  /*0ac0*/  @P0 BRA `(.L_x_187) ;  /* 0xfffffffc00e40947 */ /* 0x000fea000383ffff */
.L_x_178:
[----:B------:R-:W-:Y:S05]  /*0ad0*/  BSYNC.RECONVERGENT B1 ;  /* 0x0000000000017941 */ /* 0x000fea0003800200 */
.L_x_177:
[----:B------:R-:W-:-:S13]  /*0ae0*/  ISETP.GE.U32.AND P0, PT, R0, 0x100, PT ;  /* 0x000001000000780c */ /* 0x000fda0003f06070 */
[----:B------:R-:W-:Y:S05]  /*0af0*/  @!P0 BRA `(.L_x_188) ;  /* 0x0000000000ac8947 */ /* 0x000fea0003800000 */
[----:B------:R-:W1:Y:S01]  /*0b00*/  S2R R8, SR_LANEID ;  /* 0x0000000000087919 */ /* 0x000e620000000000 */
[----:B-----5:R-:W2:Y:S01]  /*0b10*/  SHFL.DOWN PT, R0, R14, 0x1, 0x1f ;  /* 0x08201f000e007f89 */ /* 0x020ea200000e0000 */
[C---:B-1----:R-:W-:Y:S02]  /*0b20*/  ISETP.GT.AND P0, PT, R8.reuse, 0x1e, PT ;  /* 0x0000001e0800780c */ /* 0x042fe40003f04270 */
[----:B------:R-:W-:Y:S02]  /*0b30*/  ISETP.NE.AND P1, PT, R8, RZ, PT ;  /* 0x000000ff0800720c */ /* 0x000fe40003f25270 */
[----:B--2---:R-:W-:Y:S02]  /*0b40*/  SEL R5, R0, RZ, !P0 ;  /* 0x000000ff00057207 */ /* 0x004fe40004000000 */
[----:B------:R-:W-:Y:S02]  /*0b50*/  ISETP.GT.AND P0, PT, R8, 0x1d, PT ;  /* 0x0000001d0800780c */ /* 0x000fe40003f04270 */
[----:B------:R-:W-:-:S05]  /*0b60*/  IADD3 R5, PT, PT, R5, R14, RZ ;  /* 0x0000000e05057210 */ /* 0x000fca0007ffe0ff */
[----:B------:R-:W1:Y:S02]  /*0b70*/  SHFL.DOWN PT, R0, R5, 0x2, 0x1f ;  /* 0x08401f0005007f89 */ /* 0x000e6400000e0000 */
[----:B------:R-:W-:Y:S01]  /*0b80*/  @!P1 MOV R6, 0x400 ;  /* 0x0000040000069802 */ /* 0x000fe20000000f00 */
[----:B------:R-:W2:Y:S01]  /*0b90*/  @!P1 S2R R9, SR_CgaCtaId ;  /* 0x0000000000099919 */ /* 0x000ea20000008800 */
[----:B-1----:R-:W-:Y:S02]  /*0ba0*/  SEL R0, R0, RZ, !P0 ;  /* 0x000000ff00007207 */ /* 0x002fe40004000000 */
[----:B------:R-:W-:-:S03]  /*0bb0*/  ISETP.GT.AND P0, PT, R8, 0x1b, PT ;  /* 0x0000001b0800780c */ /* 0x000fc60003f04270 */
[----:B------:R-:W-:-:S05]  /*0bc0*/  IMAD.IADD R0, R5, 0x1, R0 ;  /* 0x0000000105007824 */ /* 0x000fca00078e0200 */
[----:B------:R-:W1:Y:S01]  /*0bd0*/  SHFL.DOWN PT, R4, R0, 0x4, 0x1f ;  /* 0x08801f0000047f89 */ /* 0x000e6200000e0000 */
[----:B--2---:R-:W-:Y:S02]  /*0be0*/  @!P1 LEA R9, R9, R6, 0x18 ;  /* 0x0000000609099211 */ /* 0x004fe400078ec0ff */
[----:B-1----:R-:W-:Y:S02]  /*0bf0*/  SEL R7, R4, RZ, !P0 ;  /* 0x000000ff04077207 */ /* 0x002fe40004000000 */
[----:B------:R-:W-:-:S03]  /*0c00*/  ISETP.GT.AND P0, PT, R8, 0x17, PT ;  /* 0x000000170800780c */ /* 0x000fc60003f04270 */
[----:B------:R-:W-:Y:S01]  /*0c10*/  IMAD.IADD R7, R0, 0x1, R7 ;  /* 0x0000000100077824 */ /* 0x000fe200078e0207 */
[----:B------:R-:W-:-:S04]  /*0c20*/  @!P1 SHF.R.U32.HI R0, RZ, 0x3, R2 ;  /* 0x00000003ff009819 */ /* 0x000fc80000011602 */
[----:B------:R-:W1:Y:S01]  /*0c30*/  SHFL.DOWN PT, R4, R7, 0x8, 0x1f ;  /* 0x09001f0007047f89 */ /* 0x000e6200000e0000 */
[----:B------:R-:W-:-:S05]  /*0c40*/  @!P1 LOP3.LUT R0, R0, 0x7c, RZ, 0xc0, !PT ;  /* 0x0000007c00009812 */ /* 0x000fca00078ec0ff */
[----:B------:R-:W-:Y:S01]  /*0c50*/  @!P1 IMAD.IADD R0, R0, 0x1, R9 ;  /* 0x0000000100009824 */ /* 0x000fe200078e0209 */
[----:B-1----:R-:W-:Y:S02]  /*0c60*/  SEL R4, R4, RZ, !P0 ;  /* 0x000000ff04047207 */ /* 0x002fe40004000000 */
[----:B------:R-:W-:-:S03]  /*0c70*/  ISETP.GT.AND P0, PT, R8, 0xf, PT ;  /* 0x0000000f0800780c */ /* 0x000fc60003f04270 */
[----:B------:R-:W-:-:S05]  /*0c80*/  IMAD.IADD R4, R7, 0x1, R4 ;  /* 0x0000000107047824 */ /* 0x000fca00078e0204 */
[----:B------:R-:W1:Y:S02]  /*0c90*/  SHFL.DOWN PT, R5, R4, 0x10, 0x1f ;  /* 0x0a001f0004057f89 */ /* 0x000e6400000e0000 */
[----:B-1----:R-:W-:Y:S02]  /*0ca0*/  SEL R5, R5, RZ, !P0 ;  /* 0x000000ff05057207 */ /* 0x002fe40004000000 */
        /* <DEDUP_REMOVED lines=8> */
[----:B--2---:R-:W-:Y:S04]  /*0d30*/  LDS R0, [UR4+0xc] ;  /* 0x00000c04ff007984 */ /* 0x004fe80008000800 */
[----:B------:R-:W1:Y:S04]  /*0d40*/  LDS.128 R4, [UR4+0x10] ;  /* 0x00001004ff047984 */ /* 0x000e680008000c00 */
[----:B------:R-:W2:Y:S01]  /*0d50*/  LDS.64 R8, [UR4+0x20] ;  /* 0x00002004ff087984 */ /* 0x000ea20008000a00 */
[----:B-1----:R-:W-:-:S04]  /*0d60*/  IADD3 R0, PT, PT, R4, R0, R11 ;  /* 0x0000000004007210 */ /* 0x002fc80007ffe00b */
[----:B------:R-:W-:-:S04]  /*0d70*/  IADD3 R0, PT, PT, R6, R0, R5 ;  /* 0x0000000006007210 */ /* 0x000fc80007ffe005 */
[----:B--2---:R-:W-:-:S05]  /*0d80*/  IADD3 R0, PT, PT, R8, R0, R7 ;  /* 0x0000000008007210 */ /* 0x004fca0007ffe007 */
[----:B------:R-:W-:Y:S01]  /*0d90*/  IMAD.IADD R11, R0, 0x1, R9 ;  /* 0x00000001000b7824 */ /* 0x000fe200078e0209 */
[----:B------:R-:W-:Y:S06]  /*0da0*/  BRA `(.L_x_189) ;  /* 0x00000014007c7947 */ /* 0x000fec0003800000 */
.L_x_188:
[----:B------:R-:W-:Y:S01]  /*0db0*/  LOP3.LUT R4, R2, 0x3e0, RZ, 0xc0, !PT ;  /* 0x000003e002047812 */ /* 0x000fe200078ec0ff */
[----:B------:R-:W1:Y:S03]  /*0dc0*/  S2R R10, SR_LANEID ;  /* 0x00000000000a7919 */ /* 0x000e660000000000 */
[----:B------:R-:W-:Y:S02]  /*0dd0*/  LOP3.LUT R7, RZ, R4, RZ, 0x33, !PT ;  /* 0x00000004ff077212 */ /* 0x000fe400078e33ff */
[----:B------:R-:W-:-:S03]  /*0de0*/  IADD3 R5, PT, PT, R4, 0x20, RZ ;  /* 0x0000002004057810 */ /* 0x000fc60007ffe0ff */
[----:B------:R-:W-:Y:S01]  /*0df0*/  IMAD.IADD R7, R0, 0x1, R7 ;  /* 0x0000000100077824 */ /* 0x000fe200078e0207 */
[----:B------:R-:W-:-:S04]  /*0e00*/  ISETP.GT.U32.AND P0, PT, R5, R0, PT ;  /* 0x000000000500720c */ /* 0x000fc80003f04070 */
[----:B------:R-:W-:-:S05]  /*0e10*/  SEL R7, R7, 0x1f, P0 ;  /* 0x0000001f07077807 */ /* 0x000fca0000000000 */
[----:B-----5:R-:W2:Y:S01]  /*0e20*/  SHFL.DOWN PT, R4, R14, 0x1, R7 ;  /* 0x082000000e047989 */ /* 0x020ea200000e0007 */
[CC--:B-1----:R-:W-:Y:S01]  /*0e30*/  ISETP.GE.AND P0, PT, R10.reuse, R7.reuse, PT ;  /* 0x000000070a00720c */ /* 0x0c2fe20003f06270 */
[C---:B------:R-:W-:Y:S01]  /*0e40*/  VIADD R6, R10.reuse, 0x2 ;  /* 0x000000020a067836 */ /* 0x040fe20000000000 */
[C---:B------:R-:W-:Y:S01]  /*0e50*/  ISETP.NE.AND P1, PT, R10.reuse, RZ, PT ;  /* 0x000000ff0a00720c */ /* 0x040fe20003f25270 */
[----:B------:R-:W-:Y:S01]  /*0e60*/  VIADD R8, R10, 0x4 ;  /* 0x000000040a087836 */ /* 0x000fe20000000000 */
[----:B--2---:R-:W-:Y:S02]  /*0e70*/  SEL R5, R4, RZ, !P0 ;  /* 0x000000ff04057207 */ /* 0x004fe40004000000 */
[----:B------:R-:W-:-:S03]  /*0e80*/  ISETP.GT.AND P0, PT, R6, R7, PT ;  /* 0x000000070600720c */ /* 0x000fc60003f04270 */
[----:B------:R-:W-:-:S06]  /*0e90*/  IMAD.IADD R4, R5, 0x1, R14 ;  /* 0x0000000105047824 */ /* 0x000fcc00078e020e */
[----:B------:R-:W1:Y:S01]  /*0ea0*/  @!P1 S2R R11, SR_CgaCtaId ;  /* 0x00000000000b9919 */ /* 0x000e620000008800 */
[----:B------:R-:W-:Y:S01]  /*0eb0*/  @!P1 SHF.R.U32.HI R9, RZ, 0x3, R2 ;  /* 0x00000003ff099819 */ /* 0x000fe20000011602 */
[----:B------:R-:W2:Y:S03]  /*0ec0*/  SHFL.DOWN PT, R5, R4, 0x2, R7 ;  /* 0x0840000004057989 */ /* 0x000ea600000e0007 */
[----:B------:R-:W-:Y:S02]  /*0ed0*/  @!P1 LOP3.LUT R9, R9, 0x7c, RZ, 0xc0, !PT ;  /* 0x0000007c09099812 */ /* 0x000fe400078ec0ff */
[----:B--2---:R-:W-:Y:S02]  /*0ee0*/  SEL R5, R5, RZ, !P0 ;  /* 0x000000ff05057207 */ /* 0x004fe40004000000 */
[----:B------:R-:W-:-:S03]  /*0ef0*/  ISETP.GT.AND P0, PT, R8, R7, PT ;  /* 0x000000070800720c */ /* 0x000fc60003f04270 */
[----:B------:R-:W-:Y:S01]  /*0f00*/  IMAD.IADD R6, R4, 0x1, R5 ;  /* 0x0000000104067824 */ /* 0x000fe200078e0205 */
[----:B------:R-:W-:-:S04]  /*0f10*/  IADD3 R4, PT, PT, R10, 0x8, RZ ;  /* 0x000000080a047810 */ /* 0x000fc80007ffe0ff */
[----:B------:R-:W2:Y:S02]  /*0f20*/  SHFL.DOWN PT, R5, R6, 0x4, R7 ;  /* 0x0880000006057989 */ /* 0x000ea400000e0007 */
[----:B--2---:R-:W-:Y:S02]  /*0f30*/  SEL R5, R5, RZ, !P0 ;  /* 0x000000ff05057207 */ /* 0x004fe40004000000 */
[----:B------:R-:W-:-:S03]  /*0f40*/  ISETP.GT.AND P0, PT, R4, R7, PT ;  /* 0x000000070400720c */ /* 0x000fc60003f04270 */
[----:B------:R-:W-:Y:S02]  /*0f50*/  IMAD.IADD R8, R6, 0x1, R5 ;  /* 0x0000000106087824 */ /* 0x000fe400078e0205 */
[----:B------:R-:W-:Y:S01]  /*0f60*/  VIADD R6, R10, 0x10 ;  /* 0x000000100a067836 */ /* 0x000fe20000000000 */
[----:B------:R-:W-:Y:S02]  /*0f70*/  @!P1 MOV R10, 0x400 ;  /* 0x00000400000a9802 */ /* 0x000fe40000000f00 */
[----:B------:R-:W2:Y:S02]  /*0f80*/  SHFL.DOWN PT, R5, R8, 0x8, R7 ;  /* 0x0900000008057989 */ /* 0x000ea400000e0007 */
[----:B-1----:R-:W-:-:S05]  /*0f90*/  @!P1 LEA R10, R11, R10, 0x18 ;  /* 0x0000000a0b0a9211 */ /* 0x002fca00078ec0ff */
[----:B------:R-:W-:Y:S01]  /*0fa0*/  @!P1 IMAD.IADD R10, R9, 0x1, R10 ;  /* 0x00000001090a9824 */ /* 0x000fe200078e020a */
[----:B--2---:R-:W-:Y:S02]  /*0fb0*/  SEL R5, R5, RZ, !P0 ;  /* 0x000000ff05057207 */ /* 0x004fe40004000000 */
[----:B------:R-:W-:-:S03]  /*0fc0*/  ISETP.GT.AND P0, PT, R6, R7, PT ;  /* 0x000000070600720c */ /* 0x000fc60003f04270 */
[----:B------:R-:W-:-:S05]  /*0fd0*/  IMAD.IADD R4, R8, 0x1, R5 ;  /* 0x0000000108047824 */ /* 0x000fca00078e0205 */
[----:B------:R-:W1:Y:S02]  /*0fe0*/  SHFL.DOWN PT, R5, R4, 0x10, R7 ;  /* 0x0a00000004057989 */ /* 0x000e6400000e0007 */
[----:B-1----:R-:W-:Y:S02]  /*0ff0*/  SEL R5, R5, RZ, !P0 ;  /* 0x000000ff05057207 */ /* 0x002fe40004000000 */
[----:B------:R-:W-:-:S03]  /*1000*/  ISETP.NE.AND P0, PT, R2, RZ, PT ;  /* 0x000000ff0200720c */ /* 0x000fc60003f05270 */
[----:B------:R-:W-:-:S05]  /*1010*/  IMAD.IADD R11, R4, 0x1, R5 ;  /* 0x00000001040b7824 */ /* 0x000fca00078e0205 */
[----:B------:R1:W-:Y:S01]  /*1020*/  @!P1 STS [R10+0x8], R11 ;  /* 0x0000080b0a009388 */ /* 0x0003e20000000800 */
[----:B------:R-:W-:Y:S06]  /*1030*/  BAR.SYNC.DEFER_BLOCKING 0x0 ;  /* 0x0000000000007b1d */ /* 0x000fec0000010000 */
[----:B------:R-:W-:Y:S05]  /*1040*/  @P0 BRA `(.L_x_189) ;  /* 0x0000001000d40947 */ /* 0x000fea0003800000 */
[----:B------:R-:W2:Y:S01]  /*1050*/  S2UR UR5, SR_CgaCtaId ;  /* 0x00000000000579c3 */ /* 0x000ea20000008800 */
[----:B------:R-:W-:Y:S01]  /*1060*/  UMOV UR4, 0x400 ;  /* 0x0000040000047882 */ /* 0x000fe20000000000 */
[C---:B------:R-:W-:Y:S02]  /*1070*/  ISETP.GT.U32.AND P2, PT, R0.reuse, 0x40, PT ;  /* 0x000000400000780c */ /* 0x040fe40003f44070 */
[C---:B------:R-:W-:Y:S02]  /*1080*/  ISETP.GT.U32.AND P1, PT, R0.reuse, 0x20, PT ;  /* 0x000000200000780c */ /* 0x040fe40003f24070 */
[----:B------:R-:W-:Y:S01]  /*1090*/  ISETP.GT.U32.AND P3, PT, R0, 0x80, PT ;  /* 0x000000800000780c */ /* 0x000fe20003f64070 */
[----:B--2---:R-:W-:-:S09]  /*10a0*/  ULEA UR4, UR5, UR4, 0x18 ;  /* 0x0000000405047291 */ /* 0x004fd2000f8ec0ff */
[----:B------:R-:W2:Y:S04]  /*10b0*/  LDS.128 R4, [UR4+0x10] ;  /* 0x00001004ff047984 */ /* 0x000ea80008000c00 */
[----:B------:R-:W3:Y:S04]  /*10c0*/  LDS R2, [UR4+0xc] ;  /* 0x00000c04ff027984 */ /* 0x000ee80008000800 */
[----:B------:R-:W4:Y:S01]  /*10d0*/  LDS.64 R8, [UR4+0x20] ;  /* 0x00002004ff087984 */ /* 0x000f220008000a00 */
[----:B--2---:R-:W-:Y:S02]  /*10e0*/  SEL R4, R4, RZ, P2 ;  /* 0x000000ff04047207 */ /* 0x004fe40001000000 */
[----:B------:R-:W-:-:S02]  /*10f0*/  ISETP.GT.U32.AND P2, PT, R0, 0x60, PT ;  /* 0x000000600000780c */ /* 0x000fc40003f44070 */
[----:B---3--:R-:W-:Y:S02]  /*1100*/  SEL R2, R2, RZ, P1 ;  /* 0x000000ff02027207 */ /* 0x008fe40000800000 */
[----:B------:R-:W-:Y:S02]  /*1110*/  SEL R5, R5, RZ, P2 ;  /* 0x000000ff05057207 */ /* 0x000fe40001000000 */
[----:B------:R-:W-:Y:S02]  /*1120*/  IADD3 R2, PT, PT, R4, R2, R11 ;  /* 0x0000000204027210 */ /* 0x000fe40007ffe00b */
[----:B------:R-:W-:Y:S02]  /*1130*/  ISETP.GT.U32.AND P1, PT, R0, 0xa0, PT ;  /* 0x000000a00000780c */ /* 0x000fe40003f24070 */
[----:B------:R-:W-:Y:S02]  /*1140*/  SEL R6, R6, RZ, P3 ;  /* 0x000000ff06067207 */ /* 0x000fe40001800000 */
[----:B------:R-:W-:-:S02]  /*1150*/  ISETP.GT.U32.AND P2, PT, R0, 0xc0, PT ;  /* 0x000000c00000780c */ /* 0x000fc40003f44070 */
[----:B------:R-:W-:Y:S02]  /*1160*/  ISETP.GT.U32.AND P3, PT, R0, 0xe0, PT ;  /* 0x000000e00000780c */ /* 0x000fe40003f64070 */
[----:B------:R-:W-:Y:S02]  /*1170*/  SEL R7, R7, RZ, P1 ;  /* 0x000000ff07077207 */ /* 0x000fe40000800000 */
[----:B------:R-:W-:Y:S02]  /*1180*/  IADD3 R2, PT, PT, R6, R2, R5 ;  /* 0x0000000206027210 */ /* 0x000fe40007ffe005 */
[----:B----4-:R-:W-:Y:S02]  /*1190*/  SEL R8, R8, RZ, P2 ;  /* 0x000000ff08087207 */ /* 0x010fe40001000000 */
[----:B------:R-:W-:Y:S02]  /*11a0*/  SEL R9, R9, RZ, P3 ;  /* 0x000000ff09097207 */ /* 0x000fe40001800000 */
[----:B------:R-:W-:-:S05]  /*11b0*/  IADD3 R2, PT, PT, R8, R2, R7 ;  /* 0x0000000208027210 */ /* 0x000fca0007ffe007 */
[----:B-1----:R-:W-:Y:S01]  /*11c0*/  IMAD.IADD R11, R2, 0x1, R9 ;  /* 0x00000001020b7824 */ /* 0x002fe200078e0209 */
[----:B------:R-:W-:Y:S06]  /*11d0*/  BRA `(.L_x_189) ;  /* 0x0000001000707947 */ /* 0x000fec0003800000 */
.L_x_174:
[----:B------:R-:W0:Y:S01]  /*11e0*/  S2R R2, SR_TID.X ;  /* 0x0000000000027919 */ /* 0x000e220000002100 */
[----:B------:R-:W1:Y:S02]  /*11f0*/  LDCU.64 UR4, c[0x0][0x380] ;  /* 0x00007000ff0477ac */ /* 0x000e640008000a00 */
[----:B-1----:R-:W-:Y:S01]  /*1200*/  MOV R4, UR4 ;  /* 0x0000000400047c02 */ /* 0x002fe20008000f00 */
[----:B------:R-:W-:Y:S02]  /*1210*/  IMAD.U32 R5, RZ, RZ, UR5 ;  /* 0x00000005ff057e24 */ /* 0x000fe4000f8e00ff */
[----:B0-----:R-:W-:-:S04]  /*1220*/  IMAD R7, R3, 0x1000, R2 ;  /* 0x0000100003077824 */ /* 0x001fc800078e0202 */
[----:B------:R-:W-:-:S05]  /*1230*/  IMAD.WIDE.U32 R6, R7, 0x4, R4 ;  /* 0x0000000407067825 */ /* 0x000fca00078e0004 */
        /* <DEDUP_REMOVED lines=16> */
[----:B------:R-:W-:-:S02]  /*1340*/  ISETP.GE.U32.AND P0, PT, R0, R13, PT ;  /* 0x0000000d0000720c */ /* 0x000fc40003f06070 */
        /* <DEDUP_REMOVED lines=9> */
[----:B------:R-:W-:Y:S01]  /*13e0*/  IMAD R9, R3, 0x1000, R13 ;  /* 0x0000100003097824 */ /* 0x000fe200078e020d */
[----:B------:R-:W-:Y:S01]  /*13f0*/  LOP3.LUT R6, RZ, R2, RZ, 0x33, !PT ;  /* 0x00000002ff067212 */ /* 0x000fe200078e33ff */
[----:B------:R-:W-:Y:S01]  /*1400*/  VIADD R0, R8, 0xfffff000 ;  /* 0xfffff00008007836 */ /* 0x000fe20000000000 */
[----:B------:R-:W-:Y:S02]  /*1410*/  UMOV UR4, URZ ;  /* 0x000000ff00047c82 */ /* 0x000fe40008000000 */
[----:B------:R-:W-:Y:S02]  /*1420*/  IADD3 R6, PT, PT, -R13, R8, R6 ;  /* 0x000000080d067210 */ /* 0x000fe40007ffe106 */
[C---:B------:R-:W-:Y:S02]  /*1430*/  ISETP.GT.U32.AND P0, PT, R9.reuse, R0, PT ;  /* 0x000000000900720c */ /* 0x040fe40003f04070 */
[----:B------:R-:W-:Y:S01]  /*1440*/  IADD3 R7, PT, PT, R9, 0x800, R2 ;  /* 0x0000080009077810 */ /* 0x000fe20007ffe002 */
[----:B------:R-:W-:-:S02]  /*1450*/  IMAD.MOV.U32 R2, RZ, RZ, R9 ;  /* 0x000000ffff027224 */ /* 0x000fc400078e0009 */
[----:B------:R-:W-:-:S08]  /*1460*/  IMAD R6, R3, -0x1000, R6 ;  /* 0xfffff00003067824 */ /* 0x000fd000078e0206 */
[----:B------:R-:W-:Y:S05]  /*1470*/  @P0 BRA `(.L_x_191) ;  /* 0x00000000009c0947 */ /* 0x000fea0003800000 */
[----:B------:R-:W0:Y:S08]  /*1480*/  LDC R8, c[0x0][0x3a8] ;  /* 0x0000ea00ff087b82 */ /* 0x000e300000000800 */
[----:B------:R-:W1:Y:S02]  /*1490*/  LDC.64 R4, c[0x0][0x380] ;  /* 0x0000e000ff047b82 */ /* 0x000e640000000a00 */
.L_x_192:
[----:B------:R-:W2:Y:S02]  /*14a0*/  S2R R10, SR_TID.X ;  /* 0x00000000000a7919 */ /* 0x000ea40000002100 */
[----:B--2---:R-:W-:-:S04]  /*14b0*/  IMAD.IADD R11, R10, 0x1, R9 ;  /* 0x000000010a0b7824 */ /* 0x004fc800078e0209 */
[----:B-1----:R-:W-:-:S05]  /*14c0*/  IMAD.WIDE.U32 R10, R11, 0x4, R4 ;  /* 0x000000040b0a7825 */ /* 0x002fca00078e0004 */
        /* <DEDUP_REMOVED lines=10> */
[----:B------:R-:W5:Y:S01]  /*1570*/  LDG.E R21, desc[UR6][R10.64+0x2c00] ;  /* 0x002c00060a157981 */ /* 0x000f62000c1e1900 */
[----:B--2---:R-:W-:-:S03]  /*1580*/  IADD3 R20, PT, PT, R20, R18, R27 ;  /* 0x0000001214147210 */ /* 0x004fc60007ffe01b */
[----:B------:R-:W2:Y:S04]  /*1590*/  LDG.E R18, desc[UR6][R10.64+0x2800] ;  /* 0x002800060a127981 */ /* 0x000ea8000c1e1900 */
[----:B------:R-:W2:Y:S01]  /*15a0*/  LDG.E R27, desc[UR6][R10.64+0x3800] ;  /* 0x003800060a1b7981 */ /* 0x000ea2000c1e1900 */
[----:B---3--:R-:W-:-:S03]  /*15b0*/  IADD3 R24, PT, PT, R23, R22, R20 ;  /* 0x0000001617187210 */ /* 0x008fc60007ffe014 */
[----:B------:R-:W3:Y:S04]  /*15c0*/  LDG.E R23, desc[UR6][R10.64+0x3000] ;  /* 0x003000060a177981 */ /* 0x000ee8000c1e1900 */
[----:B------:R-:W3:Y:S04]  /*15d0*/  LDG.E R20, desc[UR6][R10.64+0x3400] ;  /* 0x003400060a147981 */ /* 0x000ee8000c1e1900 */
[----:B------:R-:W3:Y:S01]  /*15e0*/  LDG.E R22, desc[UR6][R10.64+0x3c00] ;  /* 0x003c00060a167981 */ /* 0x000ee2000c1e1900 */
[----:B----4-:R-:W-:-:S04]  /*15f0*/  IADD3 R14, PT, PT, R17, R14, R24 ;  /* 0x0000000e110e7210 */ /* 0x010fc80007ffe018 */
[----:B-----5:R-:W-:-:S04]  /*1600*/  IADD3 R14, PT, PT, R19, R16, R14 ;  /* 0x00000010130e7210 */ /* 0x020fc80007ffe00e */
[----:B------:R-:W-:Y:S02]  /*1610*/  IADD3 R12, PT, PT, R15, R12, R14 ;  /* 0x0000000c0f0c7210 */ /* 0x000fe40007ffe00e */
[----:B0-----:R-:W-:-:S04]  /*1620*/  IADD3 R14, PT, PT, -R9, R8, RZ ;  /* 0x00000008090e7210 */ /* 0x001fc80007ffe1ff */
[----:B------:R-:W-:Y:S02]  /*1630*/  ISETP.GE.U32.AND P0, PT, R14, R13, PT ;  /* 0x0000000d0e00720c */ /* 0x000fe40003f06070 */
[----:B--2---:R-:W-:-:S04]  /*1640*/  IADD3 R12, PT, PT, R21, R18, R12 ;  /* 0x00000012150c7210 */ /* 0x004fc80007ffe00c */
[----:B---3--:R-:W-:-:S04]  /*1650*/  IADD3 R12, PT, PT, R20, R23, R12 ;  /* 0x00000017140c7210 */ /* 0x008fc80007ffe00c */
[----:B------:R-:W-:-:S03]  /*1660*/  IADD3 R27, PT, PT, R22, R27, R12 ;  /* 0x0000001b161b7210 */ /* 0x000fc60007ffe00c */
[----:B------:R-:W-:Y:S05]  /*1670*/  @!P0 BRA `(.L_x_190) ;  /* 0x00000008009c8947 */ /* 0x000fea0003800000 */
[C---:B------:R-:W-:Y:S01]  /*1680*/  IMAD.IADD R9, R13.reuse, 0x1, R9 ;  /* 0x000000010d097824 */ /* 0x040fe200078e0209 */
[----:B------:R-:W-:Y:S01]  /*1690*/  UIADD3 UR4, UPT, UPT, UR4, 0x1, URZ ;  /* 0x0000000104047890 */ /* 0x000fe2000fffe0ff */
[----:B------:R-:W-:Y:S02]  /*16a0*/  IMAD.IADD R2, R13, 0x1, R2 ;  /* 0x000000010d027824 */ /* 0x000fe400078e0202 */
[----:B------:R-:W-:Y:S01]  /*16b0*/  IMAD.IADD R6, R6, 0x1, -R13 ;  /* 0x0000000106067824 */ /* 0x000fe200078e0a0d */
[----:B------:R-:W-:Y:S01]  /*16c0*/  ISETP.GT.U32.AND P0, PT, R9, R0, PT ;  /* 0x000000000900720c */ /* 0x000fe20003f04070 */
[----:B------:R-:W-:-:S12]  /*16d0*/  IMAD.IADD R7, R13, 0x1, R7 ;  /* 0x000000010d077824 */ /* 0x000fd800078e0207 */
[----:B------:R-:W-:Y:S05]  /*16e0*/  @!P0 BRA `(.L_x_192) ;  /* 0xfffffffc006c8947 */ /* 0x000fea000383ffff */
.L_x_191:
[----:B------:R-:W0:Y:S01]  /*16f0*/  S2R R13, SR_TID.X ;  /* 0x00000000000d7919 */ /* 0x000e220000002100 */
[----:B------:R-:W-:Y:S01]  /*1700*/  IMAD.IADD R0, R8, 0x1, -R9 ;  /* 0x0000000108007824 */ /* 0x000fe200078e0a09 */
[----:B------:R-:W-:Y:S04]  /*1710*/  BSSY.RECONVERGENT B1, `(.L_x_190) ;  /* 0x000009d000017945 */ /* 0x000fe80003800200 */
[----:B0-----:R-:W-:-:S04]  /*1720*/  ISETP.GE.AND P0, PT, R13, R0, PT ;  /* 0x000000000d00720c */ /* 0x001fc80003f06270 */
[----:B------:R-:W-:-:S13]  /*1730*/  ISETP.GE.U32.OR P0, PT, R9, R8, P0 ;  /* 0x000000080900720c */ /* 0x000fda0000706470 */
[----:B------:R-:W-:Y:S05]  /*1740*/  @P0 BRA `(.L_x_193) ;  /* 0x0000000800640947 */ /* 0x000fea0003800000 */
[----:B------:R-:W0:Y:S01]  /*1750*/  LDC R10, c[0x0][0x3ac] ;  /* 0x0000eb00ff0a7b82 */ /* 0x000e220000000800 */
[----:B------:R-:W-:Y:S01]  /*1760*/  LOP3.LUT R11, RZ, R13, RZ, 0x33, !PT ;  /* 0x0000000dff0b7212 */ /* 0x000fe200078e33ff */
[----:B------:R-:W-:Y:S06]  /*1770*/  BSSY.RECONVERGENT B2, `(.L_x_194) ;  /* 0x000004f000027945 */ /* 0x000fec0003800200 */
[----:B------:R-:W1:Y:S01]  /*1780*/  LDC R0, c[0x0][0x3ac] ;  /* 0x0000eb00ff007b82 */ /* 0x000e620000000800 */
[----:B0-----:R-:W-:-:S05]  /*1790*/  IMAD.SHL.U32 R10, R10, 0x1000, RZ ;  /* 0x000010000a0a7824 */ /* 0x001fca00078e00ff */
[----:B------:R-:W-:-:S04]  /*17a0*/  LEA R10, R3, R10, 0xc ;  /* 0x0000000a030a7211 */ /* 0x000fc800078e60ff */
[----:B------:R-:W-:Y:S01]  /*17b0*/  IADD3 R8, PT, PT, -R10, R8, R11 ;  /* 0x000000080a087210 */ /* 0x000fe20007ffe10b */
[----:B-1----:R-:W-:Y:S02]  /*17c0*/  IMAD R11, R0, UR4, RZ ;  /* 0x00000004000b7c24 */ /* 0x002fe4000f8e02ff */
[----:B------:R-:W-:Y:S02]  /*17d0*/  IMAD.MOV.U32 R0, RZ, RZ, R13 ;  /* 0x000000ffff007224 */ /* 0x000fe400078e000d */
[----:B------:R-:W-:-:S05]  /*17e0*/  IMAD R8, R11, -0x1000, R8 ;  /* 0xfffff0000b087824 */ /* 0x000fca00078e0208 */
[C---:B------:R-:W-:Y:S02]  /*17f0*/  ISETP.GE.U32.AND P0, PT, R8.reuse, 0xf00, PT ;  /* 0x00000f000800780c */ /* 0x040fe40003f06070 */
[----:B------:R-:W-:-:S04]  /*1800*/  LEA.HI R8, R8, 0x1, RZ, 0x18 ;  /* 0x0000000108087811 */ /* 0x000fc800078fc0ff */
[----:B------:R-:W-:-:S07]  /*1810*/  LOP3.LUT R10, R8, 0xf, RZ, 0xc0, !PT ;  /* 0x0000000f080a7812 */ /* 0x000fce00078ec0ff */
[----:B------:R-:W-:Y:S05]  /*1820*/  @!P0 BRA `(.L_x_195) ;  /* 0x00000004000c8947 */ /* 0x000fea0003800000 */
[----:B------:R-:W-:Y:S01]  /*1830*/  LEA.HI R0, R6, 0x1, RZ, 0x18 ;  /* 0x0000000106007811 */ /* 0x000fe200078fc0ff */
[----:B------:R-:W-:Y:S01]  /*1840*/  BSSY.RECONVERGENT B3, `(.L_x_196) ;  /* 0x0000040000037945 */ /* 0x000fe20003800200 */
[----:B------:R-:W-:Y:S02]  /*1850*/  LOP3.LUT R11, R13, 0x800, RZ, 0xfc, !PT ;  /* 0x000008000d0b7812 */ /* 0x000fe400078efcff */
[----:B------:R-:W-:-:S05]  /*1860*/  LOP3.LUT R0, R0, 0x1fffff0, RZ, 0xc0, !PT ;  /* 0x01fffff000007812 */ /* 0x000fca00078ec0ff */
[----:B------:R-:W-:-:S07]  /*1870*/  IMAD.MOV R0, RZ, RZ, -R0 ;  /* 0x000000ffff007224 */ /* 0x000fce00078e0a00 */
.L_x_197:
[C---:B------:R-:W-:Y:S02]  /*1880*/  VIADD R15, R7.reuse, 0xfffff800 ;  /* 0xfffff800070f7836 */ /* 0x040fe40000000000 */
[----:B------:R-:W-:Y:S02]  /*1890*/  VIADD R21, R7, 0xfffff900 ;  /* 0xfffff90007157836 */ /* 0x000fe40000000000 */
[----:B------:R-:W-:-:S04]  /*18a0*/  IMAD.WIDE.U32 R14, R15, 0x4, R4 ;  /* 0x000000040f0e7825 */ /* 0x000fc800078e0004 */
[--C-:B------:R-:W-:Y:S01]  /*18b0*/  IMAD.WIDE.U32 R20, R21, 0x4, R4.reuse ;  /* 0x0000000415147825 */ /* 0x100fe200078e0004 */
[----:B------:R0:W2:Y:S04]  /*18c0*/  LDG.E R28, desc[UR6][R14.64] ;  /* 0x000000060e1c7981 */ /* 0x0000a8000c1e1900 */
[----:B------:R-:W2:Y:S01]  /*18d0*/  LDG.E R29, desc[UR6][R20.64] ;  /* 0x00000006141d7981 */ /* 0x000ea2000c1e1900 */
[C---:B------:R-:W-:Y:S02]  /*18e0*/  VIADD R17, R7.reuse, 0xfffffa00 ;  /* 0xfffffa0007117836 */ /* 0x040fe40000000000 */
[----:B------:R-:W-:Y:S02]  /*18f0*/  VIADD R19, R7, 0xfffffb00 ;  /* 0xfffffb0007137836 */ /* 0x000fe40000000000 */
[----:B------:R-:W-:-:S04]  /*1900*/  IMAD.WIDE.U32 R16, R17, 0x4, R4 ;  /* 0x0000000411107825 */ /* 0x000fc800078e0004 */
[--C-:B------:R-:W-:Y:S01]  /*1910*/  IMAD.WIDE.U32 R18, R19, 0x4, R4.reuse ;  /* 0x0000000413127825 */ /* 0x100fe200078e0004 */
[----:B------:R1:W3:Y:S04]  /*1920*/  LDG.E R13, desc[UR6][R16.64] ;  /* 0x00000006100d7981 */ /* 0x0002e8000c1e1900 */
[----:B------:R4:W3:Y:S01]  /*1930*/  LDG.E R12, desc[UR6][R18.64] ;  /* 0x00000006120c7981 */ /* 0x0008e2000c1e1900 */
[C---:B------:R-:W-:Y:S01]  /*1940*/  VIADD R22, R7.reuse, 0xfffffd00 ;  /* 0xfffffd0007167836 */ /* 0x040fe20000000000 */
[C---:B------:R-:W-:Y:S01]  /*1950*/  IADD3 R23, PT, PT, R7.reuse, -0x400, RZ ;  /* 0xfffffc0007177810 */ /* 0x040fe20007ffe0ff */
[----:B------:R-:W-:Y:S02]  /*1960*/  VIADD R26, R7, 0xfffffe00 ;  /* 0xfffffe00071a7836 */ /* 0x000fe40000000000 */
[----:B0-----:R-:W-:-:S04]  /*1970*/  IMAD.WIDE.U32 R14, R22, 0x4, R4 ;  /* 0x00000004160e7825 */ /* 0x001fc800078e0004 */
[--C-:B-1----:R-:W-:Y:S02]  /*1980*/  IMAD.WIDE.U32 R16, R26, 0x4, R4.reuse ;  /* 0x000000041a107825 */ /* 0x102fe400078e0004 */
[----:B------:R0:W5:Y:S02]  /*1990*/  LDG.E R26, desc[UR6][R14.64] ;  /* 0x000000060e1a7981 */ /* 0x000164000c1e1900 */
[C-C-:B------:R-:W-:Y:S02]  /*19a0*/  IMAD.WIDE.U32 R24, R7.reuse, 0x4, R4.reuse ;  /* 0x0000000407187825 */ /* 0x140fe400078e0004 */
[----:B------:R-:W5:Y:S02]  /*19b0*/  LDG.E R16, desc[UR6][R16.64] ;  /* 0x0000000610107981 */ /* 0x000f64000c1e1900 */
[----:B----4-:R-:W-:Y:S02]  /*19c0*/  VIADD R19, R7, 0xffffff00 ;  /* 0xffffff0007137836 */ /* 0x010fe40000000000 */
[----:B------:R-:W-:Y:S01]  /*19d0*/  IMAD.WIDE.U32 R20, R23, 0x4, R4 ;  /* 0x0000000417147825 */ /* 0x000fe200078e0004 */
[----:B------:R-:W4:Y:S03]  /*19e0*/  LDG.E R24, desc[UR6][R24.64] ;  /* 0x0000000618187981 */ /* 0x000f26000c1e1900 */
[----:B0-----:R-:W-:-:S02]  /*19f0*/  VIADD R15, R7, 0x200 ;  /* 0x00000200070f7836 */ /* 0x001fc40000000000 */
[----:B------:R-:W-:Y:S02]  /*1a00*/  VIADD R23, R7, 0x100 ;  /* 0x0000010007177836 */ /* 0x000fe40000000000 */
[--C-:B------:R-:W-:Y:S01]  /*1a10*/  IMAD.WIDE.U32 R18, R19, 0x4, R4.reuse ;  /* 0x0000000413127825 */ /* 0x100fe200078e0004 */
[----:B------:R0:W5:Y:S03]  /*1a20*/  LDG.E R25, desc[UR6][R20.64] ;  /* 0x0000000614197981 */ /* 0x000166000c1e1900 */
[----:B------:R-:W-:Y:S02]  /*1a30*/  IMAD.WIDE.U32 R22, R23, 0x4, R4 ;  /* 0x0000000417167825 */ /* 0x000fe400078e0004 */
[----:B------:R-:W4:Y:S04]  /*1a40*/  LDG.E R19, desc[UR6][R18.64] ;  /* 0x0000000612137981 */ /* 0x000f28000c1e1900 */
[----:B------:R1:W4:Y:S01]  /*1a50*/  LDG.E R23, desc[UR6][R22.64] ;  /* 0x0000000616177981 */ /* 0x000322000c1e1900 */
[----:B0-----:R-:W-:-:S04]  /*1a60*/  VIADD R21, R7, 0x300 ;  /* 0x0000030007157836 */ /* 0x001fc80000000000 */
[----:B------:R-:W-:-:S04]  /*1a70*/  IMAD.WIDE.U32 R20, R21, 0x4, R4 ;  /* 0x0000000415147825 */ /* 0x000fc800078e0004 */
[----:B-1----:R-:W-:Y:S02]  /*1a80*/  VIADD R22, R7, 0x700 ;  /* 0x0000070007167836 */ /* 0x002fe40000000000 */
[----:B------:R-:W4:Y:S01]  /*1a90*/  LDG.E R21, desc[UR6][R20.64] ;  /* 0x0000000614157981 */ /* 0x000f22000c1e1900 */
[----:B--2---:R-:W-:Y:S01]  /*1aa0*/  IADD3 R27, PT, PT, R29, R28, R27 ;  /* 0x0000001c1d1b7210 */ /* 0x004fe20007ffe01b */
[----:B------:R-:W-:Y:S01]  /*1ab0*/  IMAD.WIDE.U32 R28, R15, 0x4, R4 ;  /* 0x000000040f1c7825 */ /* 0x000fe200078e0004 */
[----:B------:R-:W-:-:S05]  /*1ac0*/  IADD3 R15, PT, PT, R7, 0x400, RZ ;  /* 0x00000400070f7810 */ /* 0x000fca0007ffe0ff */
[----:B------:R0:W2:Y:S01]  /*1ad0*/  LDG.E R28, desc[UR6][R28.64] ;  /* 0x000000061c1c7981 */ /* 0x0000a2000c1e1900 */
[----:B------:R-:W-:-:S05]  /*1ae0*/  IMAD.WIDE.U32 R14, R15, 0x4, R4 ;  /* 0x000000040f0e7825 */ /* 0x000fca00078e0004 */
[----:B------:R1:W2:Y:S01]  /*1af0*/  LDG.E R17, desc[UR6][R14.64] ;  /* 0x000000060e117981 */ /* 0x0002a2000c1e1900 */
[----:B---3--:R-:W-:Y:S01]  /*1b00*/  IADD3 R27, PT, PT, R12, R13, R27 ;  /* 0x0000000d0c1b7210 */ /* 0x008fe20007ffe01b */
[----:B0-----:R-:W-:-:S04]  /*1b10*/  VIADD R29, R7, 0x500 ;  /* 0x00000500071d7836 */ /* 0x001fc80000000000 */
[----:B------:R-:W-:-:S04]  /*1b20*/  IMAD.WIDE.U32 R12, R29, 0x4, R4 ;  /* 0x000000041d0c7825 */ /* 0x000fc800078e0004 */
[----:B-1----:R-:W-:Y:S01]  /*1b30*/  VIADD R15, R7, 0x600 ;  /* 0x00000600070f7836 */ /* 0x002fe20000000000 */
[----:B------:R0:W3:Y:S03]  /*1b40*/  LDG.E R18, desc[UR6][R12.64] ;  /* 0x000000060c127981 */ /* 0x0000e6000c1e1900 */
[----:B------:R-:W-:-:S04]  /*1b50*/  IMAD.WIDE.U32 R14, R15, 0x4, R4 ;  /* 0x000000040f0e7825 */ /* 0x000fc800078e0004 */
[----:B0-----:R-:W-:Y:S02]  /*1b60*/  IMAD.WIDE.U32 R12, R22, 0x4, R4 ;  /* 0x00000004160c7825 */ /* 0x001fe400078e0004 */
[----:B------:R-:W3:Y:S04]  /*1b70*/  LDG.E R22, desc[UR6][R14.64] ;  /* 0x000000060e167981 */ /* 0x000ee8000c1e1900 */
[----:B------:R-:W3:Y:S01]  /*1b80*/  LDG.E R20, desc[UR6][R12.64] ;  /* 0x000000060c147981 */ /* 0x000ee2000c1e1900 */
[----:B------:R-:W-:Y:S01]  /*1b90*/  VIADD R0, R0, 0x10 ;  /* 0x0000001000007836 */ /* 0x000fe20000000000 */
[----:B-----5:R-:W-:-:S04]  /*1ba0*/  IADD3 R25, PT, PT, R26, R25, R27 ;  /* 0x000000191a197210 */ /* 0x020fc80007ffe01b */
[----:B----4-:R-:W-:Y:S02]  /*1bb0*/  IADD3 R16, PT, PT, R19, R16, R25 ;  /* 0x0000001013107210 */ /* 0x010fe40007ffe019 */
[----:B------:R-:W-:Y:S02]  /*1bc0*/  ISETP.NE.AND P0, PT, R0, RZ, PT ;  /* 0x000000ff0000720c */ /* 0x000fe40003f05270 */
[----:B------:R-:W-:Y:S01]  /*1bd0*/  IADD3 R16, PT, PT, R23, R24, R16 ;  /* 0x0000001817107210 */ /* 0x000fe20007ffe010 */
[----:B------:R-:W-:Y:S02]  /*1be0*/  VIADD R11, R11, 0x1000 ;  /* 0x000010000b0b7836 */ /* 0x000fe40000000000 */
[----:B------:R-:W-:Y:S01]  /*1bf0*/  VIADD R7, R7, 0x1000 ;  /* 0x0000100007077836 */ /* 0x000fe20000000000 */
[----:B--2---:R-:W-:-:S04]  /*1c00*/  IADD3 R16, PT, PT, R21, R28, R16 ;  /* 0x0000001c15107210 */ /* 0x004fc80007ffe010 */
[----:B---3--:R-:W-:-:S04]  /*1c10*/  IADD3 R17, PT, PT, R18, R17, R16 ;  /* 0x0000001112117210 */ /* 0x008fc80007ffe010 */
[----:B------:R-:W-:Y:S01]  /*1c20*/  IADD3 R27, PT, PT, R20, R22, R17 ;  /* 0x00000016141b7210 */ /* 0x000fe20007ffe011 */
[----:B------:R-:W-:Y:S06]  /*1c30*/  @P0 BRA `(.L_x_197) ;  /* 0xfffffffc00100947 */ /* 0x000fec000383ffff */
[----:B------:R-:W-:Y:S05]  /*1c40*/  BSYNC.RECONVERGENT B3 ;  /* 0x0000000000037941 */ /* 0x000fea0003800200 */
.L_x_196:
[----:B------:R-:W-:-:S07]  /*1c50*/  IADD3 R0, PT, PT, R11, -0x800, RZ ;  /* 0xfffff8000b007810 */ /* 0x000fce0007ffe0ff */
.L_x_195:
[----:B------:R-:W-:Y:S05]  /*1c60*/  BSYNC.RECONVERGENT B2 ;  /* 0x0000000000027941 */ /* 0x000fea0003800200 */
.L_x_194:
[----:B------:R-:W-:-:S13]  /*1c70*/  ISETP.NE.AND P0, PT, R10, RZ, PT ;  /* 0x000000ff0a00720c */ /* 0x000fda0003f05270 */
[----:B------:R-:W-:Y:S05]  /*1c80*/  @!P0 BRA `(.L_x_193) ;  /* 0x0000000400148947 */ /* 0x000fea0003800000 */
[----:B------:R-:W-:Y:S01]  /*1c90*/  ISETP.GE.U32.AND P0, PT, R10, 0x8, PT ;  /* 0x000000080a00780c */ /* 0x000fe20003f06070 */
[----:B------:R-:W-:Y:S01]  /*1ca0*/  BSSY.RECONVERGENT B2, `(.L_x_198) ;  /* 0x0000021000027945 */ /* 0x000fe20003800200 */
[----:B------:R-:W-:-:S04]  /*1cb0*/  LOP3.LUT R23, R8, 0x7, RZ, 0xc0, !PT ;  /* 0x0000000708177812 */ /* 0x000fc800078ec0ff */
[----:B------:R-:W-:-:S07]  /*1cc0*/  ISETP.NE.AND P1, PT, R23, RZ, PT ;  /* 0x000000ff1700720c */ /* 0x000fce0003f25270 */
[----:B------:R-:W-:Y:S06]  /*1cd0*/  @!P0 BRA `(.L_x_199) ;  /* 0x0000000000748947 */ /* 0x000fec0003800000 */
[----:B------:R-:W-:-:S04]  /*1ce0*/  IMAD.IADD R11, R0, 0x1, R9 ;  /* 0x00000001000b7824 */ /* 0x000fc800078e0209 */
[C---:B------:R-:W-:Y:S02]  /*1cf0*/  VIADD R19, R11.reuse, 0x100 ;  /* 0x000001000b137836 */ /* 0x040fe40000000000 */
[C---:B------:R-:W-:Y:S02]  /*1d00*/  VIADD R21, R11.reuse, 0x200 ;  /* 0x000002000b157836 */ /* 0x040fe40000000000 */
[C---:B------:R-:W-:Y:S02]  /*1d10*/  VIADD R13, R11.reuse, 0x300 ;  /* 0x000003000b0d7836 */ /* 0x040fe40000000000 */
[----:B------:R-:W-:-:S04]  /*1d20*/  IMAD.WIDE.U32 R16, R11, 0x4, R4 ;  /* 0x000000040b107825 */ /* 0x000fc800078e0004 */
[--C-:B------:R-:W-:Y:S01]  /*1d30*/  IMAD.WIDE.U32 R18, R19, 0x4, R4.reuse ;  /* 0x0000000413127825 */ /* 0x100fe200078e0004 */
[----:B------:R0:W2:Y:S03]  /*1d40*/  LDG.E R22, desc[UR6][R16.64] ;  /* 0x0000000610167981 */ /* 0x0000a6000c1e1900 */
[--C-:B------:R-:W-:Y:S01]  /*1d50*/  IMAD.WIDE.U32 R20, R21, 0x4, R4.reuse ;  /* 0x0000000415147825 */ /* 0x100fe200078e0004 */
[----:B------:R1:W2:Y:S03]  /*1d60*/  LDG.E R7, desc[UR6][R18.64] ;  /* 0x0000000612077981 */ /* 0x0002a6000c1e1900 */
[C---:B------:R-:W-:Y:S02]  /*1d70*/  VIADD R15, R11.reuse, 0x400 ;  /* 0x000004000b0f7836 */ /* 0x040fe40000000000 */
[C---:B------:R-:W-:Y:S01]  /*1d80*/  VIADD R25, R11.reuse, 0x500 ;  /* 0x000005000b197836 */ /* 0x040fe20000000000 */
[----:B------:R-:W-:Y:S01]  /*1d90*/  IADD3 R29, PT, PT, R11, 0x600, RZ ;  /* 0x000006000b1d7810 */ /* 0x000fe20007ffe0ff */
[----:B------:R-:W-:Y:S01]  /*1da0*/  IMAD.WIDE.U32 R12, R13, 0x4, R4 ;  /* 0x000000040d0c7825 */ /* 0x000fe200078e0004 */
[----:B------:R-:W3:Y:S03]  /*1db0*/  LDG.E R20, desc[UR6][R20.64] ;  /* 0x0000000614147981 */ /* 0x000ee6000c1e1900 */
[----:B------:R-:W-:-:S02]  /*1dc0*/  VIADD R24, R11, 0x700 ;  /* 0x000007000b187836 */ /* 0x000fc40000000000 */
[--C-:B------:R-:W-:Y:S01]  /*1dd0*/  IMAD.WIDE.U32 R14, R15, 0x4, R4.reuse ;  /* 0x000000040f0e7825 */ /* 0x100fe200078e0004 */
[----:B------:R-:W3:Y:S03]  /*1de0*/  LDG.E R12, desc[UR6][R12.64] ;  /* 0x000000060c0c7981 */ /* 0x000ee6000c1e1900 */
[--C-:B------:R-:W-:Y:S02]  /*1df0*/  IMAD.WIDE.U32 R10, R25, 0x4, R4.reuse ;  /* 0x00000004190a7825 */ /* 0x100fe400078e0004 */
[----:B------:R-:W4:Y:S02]  /*1e00*/  LDG.E R14, desc[UR6][R14.64] ;  /* 0x000000060e0e7981 */ /* 0x000f24000c1e1900 */
[--C-:B0-----:R-:W-:Y:S02]  /*1e10*/  IMAD.WIDE.U32 R16, R29, 0x4, R4.reuse ;  /* 0x000000041d107825 */ /* 0x101fe400078e0004 */
[----:B------:R-:W4:Y:S02]  /*1e20*/  LDG.E R10, desc[UR6][R10.64] ;  /* 0x000000060a0a7981 */ /* 0x000f24000c1e1900 */
[----:B-1----:R-:W-:-:S02]  /*1e30*/  IMAD.WIDE.U32 R18, R24, 0x4, R4 ;  /* 0x0000000418127825 */ /* 0x002fc400078e0004 */
[----:B------:R-:W5:Y:S04]  /*1e40*/  LDG.E R16, desc[UR6][R16.64] ;  /* 0x0000000610107981 */ /* 0x000f68000c1e1900 */
[----:B------:R-:W5:Y:S01]  /*1e50*/  LDG.E R18, desc[UR6][R18.64] ;  /* 0x0000000612127981 */ /* 0x000f62000c1e1900 */
[----:B------:R-:W-:Y:S01]  /*1e60*/  VIADD R0, R0, 0x800 ;  /* 0x0000080000007836 */ /* 0x000fe20000000000 */
[----:B--2---:R-:W-:-:S04]  /*1e70*/  IADD3 R7, PT, PT, R7, R22, R27 ;  /* 0x0000001607077210 */ /* 0x004fc80007ffe01b */
[----:B---3--:R-:W-:-:S04]  /*1e80*/  IADD3 R7, PT, PT, R12, R20, R7 ;  /* 0x000000140c077210 */ /* 0x008fc80007ffe007 */
[----:B----4-:R-:W-:-:S04]  /*1e90*/  IADD3 R7, PT, PT, R10, R14, R7 ;  /* 0x0000000e0a077210 */ /* 0x010fc80007ffe007 */
[----:B-----5:R-:W-:-:S07]  /*1ea0*/  IADD3 R27, PT, PT, R18, R16, R7 ;  /* 0x00000010121b7210 */ /* 0x020fce0007ffe007 */
.L_x_199:
[----:B------:R-:W-:Y:S05]  /*1eb0*/  BSYNC.RECONVERGENT B2 ;  /* 0x0000000000027941 */ /* 0x000fea0003800200 */
.L_x_198:
[----:B------:R-:W-:Y:S05]  /*1ec0*/  @!P1 BRA `(.L_x_193) ;  /* 0x0000000000849947 */ /* 0x000fea0003800000 */
[----:B------:R-:W-:Y:S01]  /*1ed0*/  ISETP.GE.U32.AND P0, PT, R23, 0x4, PT ;  /* 0x000000041700780c */ /* 0x000fe20003f06070 */
[----:B------:R-:W-:Y:S01]  /*1ee0*/  BSSY.RECONVERGENT B2, `(.L_x_200) ;  /* 0x0000012000027945 */ /* 0x000fe20003800200 */
[----:B------:R-:W-:-:S11]  /*1ef0*/  LOP3.LUT P1, RZ, R8, 0x3, RZ, 0xc0, !PT ;  /* 0x0000000308ff7812 */ /* 0x000fd6000782c0ff */
[----:B------:R-:W-:Y:S05]  /*1f00*/  @!P0 BRA `(.L_x_201) ;  /* 0x00000000003c8947 */ /* 0x000fea0003800000 */
[----:B------:R-:W-:-:S04]  /*1f10*/  IMAD.IADD R7, R0, 0x1, R9 ;  /* 0x0000000100077824 */ /* 0x000fc800078e0209 */
[C---:B------:R-:W-:Y:S02]  /*1f20*/  VIADD R11, R7.reuse, 0x100 ;  /* 0x00000100070b7836 */ /* 0x040fe40000000000 */
[----:B------:R-:W-:-:S04]  /*1f30*/  IMAD.WIDE.U32 R8, R7, 0x4, R4 ;  /* 0x0000000407087825 */ /* 0x000fc800078e0004 */
[C---:B------:R-:W-:Y:S02]  /*1f40*/  VIADD R13, R7.reuse, 0x200 ;  /* 0x00000200070d7836 */ /* 0x040fe40000000000 */
[----:B------:R-:W-:Y:S01]  /*1f50*/  VIADD R15, R7, 0x300 ;  /* 0x00000300070f7836 */ /* 0x000fe20000000000 */
[----:B------:R-:W2:Y:S01]  /*1f60*/  LDG.E R8, desc[UR6][R8.64] ;  /* 0x0000000608087981 */ /* 0x000ea2000c1e1900 */
[----:B------:R-:W-:-:S04]  /*1f70*/  IMAD.WIDE.U32 R10, R11, 0x4, R4 ;  /* 0x000000040b0a7825 */ /* 0x000fc800078e0004 */
[--C-:B------:R-:W-:Y:S02]  /*1f80*/  IMAD.WIDE.U32 R12, R13, 0x4, R4.reuse ;  /* 0x000000040d0c7825 */ /* 0x100fe400078e0004 */
[----:B------:R-:W2:Y:S02]  /*1f90*/  LDG.E R10, desc[UR6][R10.64] ;  /* 0x000000060a0a7981 */ /* 0x000ea4000c1e1900 */
[----:B------:R-:W-:Y:S02]  /*1fa0*/  IMAD.WIDE.U32 R14, R15, 0x4, R4 ;  /* 0x000000040f0e7825 */ /* 0x000fe400078e0004 */
[----:B------:R-:W3:Y:S04]  /*1fb0*/  LDG.E R12, desc[UR6][R12.64] ;  /* 0x000000060c0c7981 */ /* 0x000ee8000c1e1900 */
[----:B------:R-:W3:Y:S01]  /*1fc0*/  LDG.E R14, desc[UR6][R14.64] ;  /* 0x000000060e0e7981 */ /* 0x000ee2000c1e1900 */
[----:B------:R-:W-:-:S02]  /*1fd0*/  IADD3 R0, PT, PT, R0, 0x400, RZ ;  /* 0x0000040000007810 */ /* 0x000fc40007ffe0ff */
[----:B--2---:R-:W-:-:S04]  /*1fe0*/  IADD3 R27, PT, PT, R10, R8, R27 ;  /* 0x000000080a1b7210 */ /* 0x004fc80007ffe01b */
[----:B---3--:R-:W-:-:S07]  /*1ff0*/  IADD3 R27, PT, PT, R14, R12, R27 ;  /* 0x0000000c0e1b7210 */ /* 0x008fce0007ffe01b */
.L_x_201:
[----:B------:R-:W-:Y:S05]  /*2000*/  BSYNC.RECONVERGENT B2 ;  /* 0x0000000000027941 */ /* 0x000fea0003800200 */
.L_x_200:
[----:B------:R-:W-:Y:S05]  /*2010*/  @!P1 BRA `(.L_x_193) ;  /* 0x0000000000309947 */ /* 0x000fea0003800000 */
[----:B------:R-:W-:Y:S01]  /*2020*/  LOP3.LUT R6, R6, 0xffff, RZ, 0xc0, !PT ;  /* 0x0000ffff06067812 */ /* 0x000fe200078ec0ff */
[----:B------:R-:W-:-:S03]  /*2030*/  IMAD.IADD R9, R0, 0x1, R2 ;  /* 0x0000000100097824 */ /* 0x000fc600078e0202 */
[----:B------:R-:W-:-:S04]  /*2040*/  LEA.HI R6, R6, 0x1, RZ, 0x18 ;  /* 0x0000000106067811 */ /* 0x000fc800078fc0ff */
[----:B------:R-:W-:-:S05]  /*2050*/  LOP3.LUT R6, R6, 0x3, RZ, 0xc0, !PT ;  /* 0x0000000306067812 */ /* 0x000fca00078ec0ff */
[----:B------:R-:W-:-:S07]  /*2060*/  IMAD.MOV R0, RZ, RZ, -R6 ;  /* 0x000000ffff007224 */ /* 0x000fce00078e0a06 */
.L_x_202:
[----:B------:R-:W-:-:S06]  /*2070*/  IMAD.WIDE.U32 R6, R9, 0x4, R4 ;  /* 0x0000000409067825 */ /* 0x000fcc00078e0004 */
[----:B------:R-:W2:Y:S01]  /*2080*/  LDG.E R6, desc[UR6][R6.64] ;  /* 0x0000000606067981 */ /* 0x000ea2000c1e1900 */
[----:B------:R-:W-:Y:S02]  /*2090*/  VIADD R0, R0, 0x1 ;  /* 0x0000000100007836 */ /* 0x000fe40000000000 */
[----:B------:R-:W-:-:S03]  /*20a0*/  VIADD R9, R9, 0x100 ;  /* 0x0000010009097836 */ /* 0x000fc60000000000 */
[----:B------:R-:W-:Y:S01]  /*20b0*/  ISETP.NE.AND P0, PT, R0, RZ, PT ;  /* 0x000000ff0000720c */ /* 0x000fe20003f05270 */
[----:B--2---:R-:W-:-:S12]  /*20c0*/  IMAD.IADD R27, R6, 0x1, R27 ;  /* 0x00000001061b7824 */ /* 0x004fd800078e021b */
[----:B------:R-:W-:Y:S05]  /*20d0*/  @P0 BRA `(.L_x_202) ;  /* 0xfffffffc00e40947 */ /* 0x000fea000383ffff */
.L_x_193:
[----:B------:R-:W-:Y:S05]  /*20e0*/  BSYNC.RECONVERGENT B1 ;  /* 0x0000000000017941 */ /* 0x000fea0003800200 */
.L_x_190:
[----:B------:R-:W0:Y:S01]  /*20f0*/  S2R R9, SR_LANEID ;  /* 0x0000000000097919 */ /* 0x000e220000000000 */
[----:B------:R-:W1:Y:S01]  /*2100*/  SHFL.DOWN PT, R0, R27, 0x1, 0x1f ;  /* 0x08201f001b007f89 */ /* 0x000e6200000e0000 */
[----:B------:R-:W2:Y:S01]  /*2110*/  S2R R8, SR_TID.X ;  /* 0x0000000000087919 */ /* 0x000ea20000002100 */
[C---:B0-----:R-:W-:Y:S02]  /*2120*/  ISETP.GT.AND P0, PT, R9.reuse, 0x1e, PT ;  /* 0x0000001e0900780c */ /* 0x041fe40003f04270 */
[C---:B------:R-:W-:Y:S02]  /*2130*/  ISETP.NE.AND P1, PT, R9.reuse, RZ, PT ;  /* 0x000000ff0900720c */ /* 0x040fe40003f25270 */
[----:B-1----:R-:W-:Y:S02]  /*2140*/  SEL R0, R0, RZ, !P0 ;  /* 0x000000ff00007207 */ /* 0x002fe40004000000 */
[----:B------:R-:W-:-:S03]  /*2150*/  ISETP.GT.AND P0, PT, R9, 0x1d, PT ;  /* 0x0000001d0900780c */ /* 0x000fc60003f04270 */
[----:B------:R-:W-:-:S05]  /*2160*/  IMAD.IADD R0, R0, 0x1, R27 ;  /* 0x0000000100007824 */ /* 0x000fca00078e021b */
[----:B------:R-:W0:Y:S01]  /*2170*/  SHFL.DOWN PT, R2, R0, 0x2, 0x1f ;  /* 0x08401f0000027f89 */ /* 0x000e2200000e0000 */
[----:B------:R-:W1:Y:S01]  /*2180*/  @!P1 S2R R6, SR_CgaCtaId ;  /* 0x0000000000069919 */ /* 0x000e620000008800 */
[----:B0-----:R-:W-:Y:S02]  /*2190*/  SEL R5, R2, RZ, !P0 ;  /* 0x000000ff02057207 */ /* 0x001fe40004000000 */
[----:B------:R-:W-:Y:S02]  /*21a0*/  ISETP.GT.AND P0, PT, R9, 0x1b, PT ;  /* 0x0000001b0900780c */ /* 0x000fe40003f04270 */
[----:B------:R-:W-:-:S05]  /*21b0*/  IADD3 R5, PT, PT, R0, R5, RZ ;  /* 0x0000000500057210 */ /* 0x000fca0007ffe0ff */
[----:B------:R-:W0:Y:S02]  /*21c0*/  SHFL.DOWN PT, R2, R5, 0x4, 0x1f ;  /* 0x08801f0005027f89 */ /* 0x000e2400000e0000 */
[----:B0-----:R-:W-:Y:S02]  /*21d0*/  SEL R2, R2, RZ, !P0 ;  /* 0x000000ff02027207 */ /* 0x001fe40004000000 */
[----:B------:R-:W-:-:S03]  /*21e0*/  ISETP.GT.AND P0, PT, R9, 0x17, PT ;  /* 0x000000170900780c */ /* 0x000fc60003f04270 */
[----:B------:R-:W-:Y:S01]  /*21f0*/  IMAD.IADD R2, R5, 0x1, R2 ;  /* 0x0000000105027824 */ /* 0x000fe200078e0202 */
[----:B------:R-:W-:-:S04]  /*2200*/  @!P1 MOV R5, 0x400 ;  /* 0x0000040000059802 */ /* 0x000fc80000000f00 */
[----:B------:R-:W0:Y:S01]  /*2210*/  SHFL.DOWN PT, R4, R2, 0x8, 0x1f ;  /* 0x09001f0002047f89 */ /* 0x000e2200000e0000 */
[----:B-1----:R-:W-:Y:S02]  /*2220*/  @!P1 LEA R5, R6, R5, 0x18 ;  /* 0x0000000506059211 */ /* 0x002fe400078ec0ff */
[----:B0-----:R-:W-:Y:S02]  /*2230*/  SEL R7, R4, RZ, !P0 ;  /* 0x000000ff04077207 */ /* 0x001fe40004000000 */
[----:B------:R-:W-:Y:S02]  /*2240*/  ISETP.GT.AND P0, PT, R9, 0xf, PT ;  /* 0x0000000f0900780c */ /* 0x000fe40003f04270 */
[----:B--2---:R-:W-:Y:S01]  /*2250*/  @!P1 SHF.R.U32.HI R4, RZ, 0x3, R8 ;  /* 0x00000003ff049819 */ /* 0x004fe20000011608 */
[----:B------:R-:W-:-:S03]  /*2260*/  IMAD.IADD R7, R2, 0x1, R7 ;  /* 0x0000000102077824 */ /* 0x000fc600078e0207 */
[----:B------:R-:W-:Y:S02]  /*2270*/  @!P1 LOP3.LUT R4, R4, 0x7c, RZ, 0xc0, !PT ;  /* 0x0000007c04049812 */ /* 0x000fe400078ec0ff */
[----:B------:R-:W0:Y:S03]  /*2280*/  SHFL.DOWN PT, R0, R7, 0x10, 0x1f ;  /* 0x0a001f0007007f89 */ /* 0x000e2600000e0000 */
[----:B------:R-:W-:Y:S01]  /*2290*/  @!P1 IMAD.IADD R4, R4, 0x1, R5 ;  /* 0x0000000104049824 */ /* 0x000fe200078e0205 */
        /* <DEDUP_REMOVED lines=15> */
[----:B------:R-:W-:-:S07]  /*2390*/  IMAD.IADD R11, R0, 0x1, R9 ;  /* 0x00000001000b7824 */ /* 0x000fce00078e0209 */
.L_x_189:
[----:B------:R-:W-:Y:S05]  /*23a0*/  BSYNC.RECONVERGENT B0 ;  /* 0x0000000000007941 */ /* 0x000fea0003800200 */
.L_x_173:
[----:B------:R-:W-:Y:S05]  /*23b0*/  @P0 EXIT ;  /* 0x000000000000094d */ /* 0x000fea0003800000 */
[----:B---3--:R-:W3:Y:S02]  /*23c0*/  LDC.64 R4, c[0x0][0x388] ;  /* 0x0000e200ff047b82 */ /* 0x008ee40000000a00 */
[----:B---3--:R-:W-:-:S05]  /*23d0*/  IMAD.WIDE.U32 R2, R3, 0x4, R4 ;  /* 0x0000000403027825 */ /* 0x008fca00078e0004 */
[----:B------:R-:W-:Y:S01]  /*23e0*/  STG.E desc[UR6][R2.64], R11 ;  /* 0x0000000b02007986 */ /* 0x000fe2000c101906 */
[----:B------:R-:W-:Y:S05]  /*23f0*/  EXIT ;  /* 0x000000000000794d */ /* 0x000fea0003800000 */
.L_x_203:
        /* <DEDUP_REMOVED lines=16> */
.L_x_485:


//--------------------- .text._ZN3cub18CUB_300001_SM_10006detail6reduce28DeviceReduceSingleTileKernelINS2_10policy_hubIjjN4cuda3std3__44plusIjEEE10Policy1000EN6thrust24THRUST_300001_SM_1000_NS6detail15normal_iteratorINSD_10device_ptrIjEEEEPjjS9_jjNS7_10__identityEEEvT0_T1_T2_T3_T4_T6_ --------------------------
	.section	.text._ZN3cub18CUB_300001_SM_10006detail6reduce28DeviceReduceSingleTileKernelINS2_10policy_hubIjjN4cuda3std3__44plusIjEEE10Policy1000EN6thrust24THRUST_300001_SM_1000_NS6detail15normal_iteratorINSD_10device_ptrIjEEEEPjjS9_jjNS7_10__identityEEEvT0_T1_T2_T3_T4_T6_,"ax",@progbits
	.align	128
        .global         _ZN3cub18CUB_300001_SM_10006detail6reduce28DeviceReduceSingleTileKernelINS2_10policy_hubIjjN4cuda3std3__44plusIjEEE10Policy1000EN6thrust24THRUST_300001_SM_1000_NS6detail15normal_iteratorINSD_10device_ptrIjEEEEPjjS9_jjNS7_10__identityEEEvT0_T1_T2_T3_T4_T6_
        .type           _ZN3cub18CUB_300001_SM_10006detail6reduce28DeviceReduceSingleTileKernelINS2_10policy_hubIjjN4cuda3std3__44plusIjEEE10Policy1000EN6thrust24THRUST_300001_SM_1000_NS6detail15normal_iteratorINSD_10device_ptrIjEEEEPjjS9_jjNS7_10__identityEEEvT0_T1_T2_T3_T4_T6_,@function
        .size           _ZN3cub18CUB_300001_SM_10006detail6reduce28DeviceReduceSingleTileKernelINS2_10policy_hubIjjN4cuda3std3__44plusIjEEE10Policy1000EN6thrust24THRUST_300001_SM_1000_NS6detail15normal_iteratorINSD_10device_ptrIjEEEEPjjS9_jjNS7_10__identityEEEvT0_T1_T2_T3_T4_T6_,(.L_x_486 - _ZN3cub18CUB_300001_SM_10006detail6reduce28DeviceReduceSingleTileKernelINS2_10policy_hubIjjN4cuda3std3__44plusIjEEE10Policy1000EN6thrust24THRUST_300001_SM_1000_NS6detail15normal_iteratorINSD_10device_ptrIjEEEEPjjS9_jjNS7_10__identityEEEvT0_T1_T2_T3_T4_T6_)
        .other          _ZN3cub18CUB_300001_SM_10006detail6reduce28DeviceReduceSingleTileKernelINS2_10policy_hubIjjN4cuda3std3__44plusIjEEE10Policy1000EN6thrust24THRUST_300001_SM_1000_NS6detail15normal_iteratorINSD_10device_ptrIjEEEEPjjS9_jjNS7_10__identityEEEvT0_T1_T2_T3_T4_T6_,@"STO_CUDA_ENTRY STV_DEFAULT"
_ZN3cub18CUB_300001_SM_10006detail6reduce28DeviceReduceSingleTileKernelINS2_10policy_hubIjjN4cuda3std3__44plusIjEEE10Policy1000EN6thrust24THRUST_300001_SM_1000_NS6detail15normal_iteratorINSD_10device_ptrIjEEEEPjjS9_jjNS7_10__identityEEEvT0_T1_T2_T3_T4_T6_:
.text._ZN3cub18CUB_300001_SM_10006detail6reduce28DeviceReduceSingleTileKernelINS2_10policy_hubIjjN4cuda3std3__44plusIjEEE10Policy1000EN6thrust24THRUST_300001_SM_1000_NS6detail15normal_iteratorINSD_10device_ptrIjEEEEPjjS9_jjNS7_10__identityEEEvT0_T1_T2_T3_T4_T6_:
        /* <DEDUP_REMOVED lines=13> */
.L_x_204:
[----:B------:R-:W-:Y:S01]  /*00d0*/  ISETP.GT.U32.AND P0, PT, R2, 0xfff, PT ;  /* 0x00000fff0200780c */ /* 0x000fe20003f04070 */
[----:B------:R-:W-:-:S12]  /*00e0*/  BSSY.RECONVERGENT B0, `(.L_x_205) ;  /* 0x00001e7000007945 */ /* 0x000fd80003800200 */
        /* <DEDUP_REMOVED lines=11> */
.L_x_208:
[----:B------:R-:W-:Y:S05]  /*01a0*/  BSYNC.RECONVERGENT B1 ;  /* 0x0000000000017941 */ /* 0x000fea0003800200 */
.L_x_207:
        /* <DEDUP_REMOVED lines=17> */
.L_x_213:
        /* <DEDUP_REMOVED lines=31> */
.L_x_212:
[----:B------:R-:W-:Y:S05]  /*04b0*/  BSYNC.RECONVERGENT B2 ;  /* 0x0000000000027941 */ /* 0x000fea0003800200 */
.L_x_211:
[----:B------:R-:W-:Y:S05]  /*04c0*/  @!P0 BRA `(.L_x_210) ;  /* 0x0000000000c88947 */ /* 0x000fea0003800000 */
[----:B------:R-:W-:Y:S01]  /*04d0*/  ISETP.GE.U32.AND P0, PT, R21, 0x8, PT ;  /* 0x000000081500780c */ /* 0x000fe20003f06070 */
[----:B------:R-:W-:Y:S01]  /*04e0*/  BSSY.RECONVERGENT B2, `(.L_x_214) ;  /* 0x0000013000027945 */ /* 0x000fe20003800200 */
[----:B------:R-:W-:-:S04]  /*04f0*/  LOP3.LUT R16, R4, 0x7, RZ, 0xc0, !PT ;  /* 0x0000000704107812 */ /* 0x000fc800078ec0ff */
[----:B------:R-:W-:-:S07]  /*0500*/  ISETP.NE.AND P1, PT, R16, RZ, PT ;  /* 0x000000ff1000720c */ /* 0x000fce0003f25270 */
[----:B------:R-:W-:Y:S06]  /*0510*/  @!P0 BRA `(.L_x_215) ;  /* 0x00000000003c8947 */ /* 0x000fec0003800000 */
[----:B------:R-:W0:Y:S02]  /*0520*/  LDC.64 R6, c[0x0][0x380] ;  /* 0x0000e000ff067b82 */ /* 0x000e240000000a00 */
[----:B0-----:R-:W-:-:S05]  /*0530*/  IMAD.WIDE.U32 R6, R5, 0x4, R6 ;  /* 0x0000000405067825 */ /* 0x001fca00078e0006 */
        /* <DEDUP_REMOVED lines=13> */
.L_x_215:
[----:B------:R-:W-:Y:S05]  /*0610*/  BSYNC.RECONVERGENT B2 ;  /* 0x0000000000027941 */ /* 0x000fea0003800200 */
.L_x_214:
        /* <DEDUP_REMOVED lines=11> */
[----:B------:R-:W3:Y:S01]  /*06d0*/  LDG.E R10, desc[UR6][R6.64+0xc00] ;  /* 0x000c0006060a7981 */ /* 0x000ee2000c1e1900 */
[----:B------:R-:W-:Y:S01]  /*06e0*/  VIADD R5, R5, 0x400 ;  /* 0x0000040005057836 */ /* 0x000fe20000000000 */
[----:B--2--5:R-:W-:-:S04]  /*06f0*/  IADD3 R0, PT, PT, R4, R9, R0 ;  /* 0x0000000904007210 */ /* 0x024fc80007ffe000 */
[----:B---3--:R-:W-:-:S07]  /*0700*/  IADD3 R0, PT, PT, R10, R11, R0 ;  /* 0x0000000b0a007210 */ /* 0x008fce0007ffe000 */
.L_x_217:
[----:B------:R-:W-:Y:S05]  /*0710*/  BSYNC.RECONVERGENT B2 ;  /* 0x0000000000027941 */ /* 0x000fea0003800200 */
.L_x_216:
[----:B------:R-:W-:Y:S05]  /*0720*/  @!P1 BRA `(.L_x_210) ;  /* 0x0000000000309947 */ /* 0x000fea0003800000 */
[----:B------:R-:W0:Y:S02]  /*0730*/  LDC.64 R6, c[0x0][0x380] ;  /* 0x0000e000ff067b82 */ /* 0x000e240000000a00 */
[----:B0-----:R-:W-:-:S04]  /*0740*/  IMAD.WIDE.U32 R4, R5, 0x4, R6 ;  /* 0x0000000405047825 */ /* 0x001fc800078e0006 */
[----:B------:R-:W-:Y:S02]  /*0750*/  IMAD.MOV R6, RZ, RZ, -R8 ;  /* 0x000000ffff067224 */ /* 0x000fe400078e0a08 */
[----:B------:R-:W-:-:S07]  /*0760*/  IMAD.MOV.U32 R7, RZ, RZ, R5 ;  /* 0x000000ffff077224 */ /* 0x000fce00078e0005 */
.L_x_218:
[----:B------:R-:W-:-:S06]  /*0770*/  IMAD.MOV.U32 R5, RZ, RZ, R7 ;  /* 0x000000ffff057224 */ /* 0x000fcc00078e0007 */
[----:B------:R0:W2:Y:S01]  /*0780*/  LDG.E R5, desc[UR6][R4.64] ;  /* 0x0000000604057981 */ /* 0x0000a2000c1e1900 */
[----:B------:R-:W-:-:S05]  /*0790*/  VIADD R6, R6, 0x1 ;  /* 0x0000000106067836 */ /* 0x000fca0000000000 */
[----:B------:R-:W-:Y:S02]  /*07a0*/  ISETP.NE.AND P0, PT, R6, RZ, PT ;  /* 0x000000ff0600720c */ /* 0x000fe40003f05270 */
[----:B0-----:R-:W-:-:S05]  /*07b0*/  IADD3 R4, P1, PT, R4, 0x400, RZ ;  /* 0x0000040004047810 */ /* 0x001fca0007f3e0ff */
[----:B------:R-:W-:Y:S02]  /*07c0*/  IMAD.X R7, RZ, RZ, R7, P1 ;  /* 0x000000ffff077224 */ /* 0x000fe400008e0607 */
[----:B--2--5:R-:W-:-:S04]  /*07d0*/  IMAD.IADD R0, R5, 0x1, R0 ;  /* 0x0000000105007824 */ /* 0x024fc800078e0200 */
[----:B------:R-:W-:Y:S05]  /*07e0*/  @P0 BRA `(.L_x_218) ;  /* 0xfffffffc00e00947 */ /* 0x000fea000383ffff */
.L_x_210:
[----:B------:R-:W-:Y:S05]  /*07f0*/  BSYNC.RECONVERGENT B1 ;  /* 0x0000000000017941 */ /* 0x000fea0003800200 */
.L_x_209:
[----:B------:R-:W-:-:S13]  /*0800*/  ISETP.GE.U32.AND P0, PT, R2, 0x100, PT ;  /* 0x000001000200780c */ /* 0x000fda0003f06070 */
        /* <DEDUP_REMOVED lines=38> */
[----:B-1----:R-:W1:Y:S01]  /*0a70*/  LDS.64 R2, [UR4+0x20] ;  /* 0x00002004ff027984 */ /* 0x002e620008000a00 */
[----:B0-----:R-:W-:-:S04]  /*0a80*/  IADD3 R0, PT, PT, R4, R0, R9 ;  /* 0x0000000004007210 */ /* 0x001fc80007ffe009 */
[----:B------:R-:W-:-:S04]  /*0a90*/  IADD3 R0, PT, PT, R6, R0, R5 ;  /* 0x0000000006007210 */ /* 0x000fc80007ffe005 */
[----:B-1----:R-:W-:-:S05]  /*0aa0*/  IADD3 R0, PT, PT, R2, R0, R7 ;  /* 0x0000000002007210 */ /* 0x002fca0007ffe007 */
[----:B------:R-:W-:Y:S01]  /*0ab0*/  IMAD.IADD R9, R0, 0x1, R3 ;  /* 0x0000000100097824 */ /* 0x000fe200078e0203 */
[----:B------:R-:W-:Y:S06]  /*0ac0*/  BRA `(.L_x_220) ;  /* 0x0000001400207947 */ /* 0x000fec0003800000 */
.L_x_219:
[----:B------:R-:W-:Y:S01]  /*0ad0*/  LOP3.LUT R4, R3, 0x3e0, RZ, 0xc0, !PT ;  /* 0x000003e003047812 */ /* 0x000fe200078ec0ff */
[----:B------:R-:W1:Y:S03]  /*0ae0*/  S2R R10, SR_LANEID ;  /* 0x00000000000a7919 */ /* 0x000e660000000000 */
[----:B0-----:R-:W-:Y:S01]  /*0af0*/  LOP3.LUT R7, RZ, R4, RZ, 0x33, !PT ;  /* 0x00000004ff077212 */ /* 0x001fe200078e33ff */
[----:B------:R-:W-:-:S04]  /*0b00*/  VIADD R5, R4, 0x20 ;  /* 0x0000002004057836 */ /* 0x000fc80000000000 */
[----:B------:R-:W-:Y:S01]  /*0b10*/  IMAD.IADD R7, R7, 0x1, R2 ;  /* 0x0000000107077824 */ /* 0x000fe200078e0202 */
[----:B------:R-:W-:-:S04]  /*0b20*/  ISETP.GT.U32.AND P0, PT, R5, R2, PT ;  /* 0x000000020500720c */ /* 0x000fc80003f04070 */
        /* <DEDUP_REMOVED lines=40> */
[----:B------:R-:W-:Y:S01]  /*0db0*/  ISETP.GT.U32.AND P3, PT, R2, 0x80, PT ;  /* 0x000000800200780c */ /* 0x000fe20003f64070 */
[----:B-1----:R-:W-:-:S09]  /*0dc0*/  ULEA UR4, UR5, UR4, 0x18 ;  /* 0x0000000405047291 */ /* 0x002fd2000f8ec0ff */
[----:B------:R-:W1:Y:S04]  /*0dd0*/  LDS.128 R4, [UR4+0x10] ;  /* 0x00001004ff047984 */ /* 0x000e680008000c00 */
[----:B------:R-:W2:Y:S04]  /*0de0*/  LDS R0, [UR4+0xc] ;  /* 0x00000c04ff007984 */ /* 0x000ea80008000800 */
[----:B------:R-:W3:Y:S01]  /*0df0*/  LDS.64 R10, [UR4+0x20] ;  /* 0x00002004ff0a7984 */ /* 0x000ee20008000a00 */
[----:B-1----:R-:W-:Y:S02]  /*0e00*/  SEL R4, R4, RZ, P2 ;  /* 0x000000ff04047207 */ /* 0x002fe40001000000 */
[----:B------:R-:W-:-:S02]  /*0e10*/  ISETP.GT.U32.AND P2, PT, R2, 0x60, PT ;  /* 0x000000600200780c */ /* 0x000fc40003f44070 */
[----:B--2---:R-:W-:Y:S02]  /*0e20*/  SEL R0, R0, RZ, P1 ;  /* 0x000000ff00007207 */ /* 0x004fe40000800000 */
        /* <DEDUP_REMOVED lines=8> */
[----:B---3--:R-:W-:Y:S02]  /*0eb0*/  SEL R10, R10, RZ, P2 ;  /* 0x000000ff0a0a7207 */ /* 0x008fe40001000000 */
[----:B------:R-:W-:Y:S02]  /*0ec0*/  SEL R11, R11, RZ, P3 ;  /* 0x000000ff0b0b7207 */ /* 0x000fe40001800000 */
[----:B------:R-:W-:-:S05]  /*0ed0*/  IADD3 R0, PT, PT, R10, R0, R7 ;  /* 0x000000000a007210 */ /* 0x000fca0007ffe007 */
[----:B0-----:R-:W-:Y:S01]  /*0ee0*/  IMAD.IADD R9, R0, 0x1, R11 ;  /* 0x0000000100097824 */ /* 0x001fe200078e020b */
[----:B------:R-:W-:Y:S06]  /*0ef0*/  BRA `(.L_x_220) ;  /* 0x0000001000147947 */ /* 0x000fec0003800000 */
.L_x_206:
[----:B------:R-:W0:Y:S01]  /*0f00*/  S2R R0, SR_TID.X ;  /* 0x0000000000007919 */ /* 0x000e220000002100 */
[----:B------:R-:W1:Y:S02]  /*0f10*/  LDCU.64 UR4, c[0x0][0x380] ;  /* 0x00007000ff0477ac */ /* 0x000e640008000a00 */
[----:B-1----:R-:W-:Y:S02]  /*0f20*/  IMAD.U32 R12, RZ, RZ, UR4 ;  /* 0x00000004ff0c7e24 */ /* 0x002fe4000f8e00ff */
[----:B------:R-:W-:Y:S02]  /*0f30*/  IMAD.U32 R13, RZ, RZ, UR5 ;  /* 0x00000005ff0d7e24 */ /* 0x000fe4000f8e00ff */
        /* <DEDUP_REMOVED lines=17> */
[----:B------:R-:W-:Y:S01]  /*1050*/  UMOV UR4, 0x1000 ;  /* 0x0000100000047882 */ /* 0x000fe20000000000 */
[----:B--2---:R-:W-:-:S04]  /*1060*/  IADD3 R3, PT, PT, R7, R6, R3 ;  /* 0x0000000607037210 */ /* 0x004fc80007ffe003 */
[----:B---3--:R-:W-:-:S04]  /*1070*/  IADD3 R3, PT, PT, R9, R8, R3 ;  /* 0x0000000809037210 */ /* 0x008fc80007ffe003 */
[----:B----4-:R-:W-:-:S04]  /*1080*/  IADD3 R3, PT, PT, R11, R10, R3 ;  /* 0x0000000a0b037210 */ /* 0x010fc80007ffe003 */
[----:B-----5:R-:W-:-:S04]  /*1090*/  IADD3 R3, PT, PT, R15, R14, R3 ;  /* 0x0000000e0f037210 */ /* 0x020fc80007ffe003 */
[----:B------:R-:W-:Y:S01]  /*10a0*/  IADD3 R16, PT, PT, R17, R16, R3 ;  /* 0x0000001011107210 */ /* 0x000fe20007ffe003 */
[----:B------:R-:W-:-:S05]  /*10b0*/  VIADD R3, R2, 0xfffff000 ;  /* 0xfffff00002037836 */ /* 0x000fca0000000000 */
[----:B------:R-:W-:Y:S02]  /*10c0*/  ISETP.GE.U32.AND P0, PT, R3, 0x1000, PT ;  /* 0x000010000300780c */ /* 0x000fe40003f06070 */
[----:B------:R-:W-:-:S04]  /*10d0*/  IADD3 R16, PT, PT, R19, R18, R16 ;  /* 0x0000001213107210 */ /* 0x000fc80007ffe010 */
[----:B------:R-:W-:-:S05]  /*10e0*/  IADD3 R21, PT, PT, R21, R20, R16 ;  /* 0x0000001415157210 */ /* 0x000fca0007ffe010 */
[----:B------:R-:W-:Y:S02]  /*10f0*/  IMAD.IADD R7, R22, 0x1, R21 ;  /* 0x0000000116077824 */ /* 0x000fe400078e0215 */
[----:B------:R-:W-:Y:S05]  /*1100*/  @!P0 BRA `(.L_x_221) ;  /* 0x00000000008c8947 */ /* 0x000fea0003800000 */
[----:B------:R-:W0:Y:S01]  /*1110*/  LDC R2, c[0x0][0x390] ;  /* 0x0000e400ff027b82 */ /* 0x000e220000000800 */
[----:B------:R-:W-:-:S07]  /*1120*/  UMOV UR4, 0x1000 ;  /* 0x0000100000047882 */ /* 0x000fce0000000000 */
[----:B------:R-:W1:Y:S02]  /*1130*/  LDC.64 R12, c[0x0][0x380] ;  /* 0x0000e000ff0c7b82 */ /* 0x000e640000000a00 */
.L_x_223:
[----:B------:R-:W-:-:S04]  /*1140*/  VIADD R5, R0, UR4 ;  /* 0x0000000400057c36 */ /* 0x000fc80008000000 */
        /* <DEDUP_REMOVED lines=17> */
[----:B--2---:R-:W-:Y:S01]  /*1260*/  IADD3 R16, PT, PT, R18, R16, R7 ;  /* 0x0000001012107210 */ /* 0x004fe20007ffe007 */
[----:B0-----:R-:W-:-:S05]  /*1270*/  VIADD R7, R2, -UR4 ;  /* 0x8000000402077c36 */ /* 0x001fca0008000000 */
[----:B------:R-:W-:Y:S02]  /*1280*/  ISETP.GE.U32.AND P0, PT, R7, 0x1000, PT ;  /* 0x000010000700780c */ /* 0x000fe40003f06070 */
        /* <DEDUP_REMOVED lines=8> */
[----:B------:R-:W-:-:S06]  /*1310*/  UIADD3 UR4, UPT, UPT, UR4, 0x1000, URZ ;  /* 0x0000100004047890 */ /* 0x000fcc000fffe0ff */
[----:B------:R-:W-:-:S13]  /*1320*/  ISETP.LT.U32.AND P0, PT, R3, UR4, PT ;  /* 0x0000000403007c0c */ /* 0x000fda000bf01070 */
[----:B------:R-:W-:Y:S05]  /*1330*/  @!P0 BRA `(.L_x_223) ;  /* 0xfffffffc00808947 */ /* 0x000fea000383ffff */
.L_x_221:
[----:B------:R-:W-:Y:S01]  /*1340*/  VIADD R3, R2, -UR4 ;  /* 0x8000000402037c36 */ /* 0x000fe20008000000 */
[----:B------:R-:W-:Y:S04]  /*1350*/  BSSY.RECONVERGENT B1, `(.L_x_222) ;  /* 0x0000095000017945 */ /* 0x000fe80003800200 */
[----:B------:R-:W-:-:S04]  /*1360*/  ISETP.GE.AND P0, PT, R0, R3, PT ;  /* 0x000000030000720c */ /* 0x000fc80003f06270 */
[----:B------:R-:W-:-:S13]  /*1370*/  ISETP.LE.U32.OR P0, PT, R2, UR4, P0 ;  /* 0x0000000402007c0c */ /* 0x000fda0008703470 */
[----:B------:R-:W-:Y:S05]  /*1380*/  @P0 BRA `(.L_x_224) ;  /* 0x0000000800440947 */ /* 0x000fea0003800000 */
[----:B------:R-:W-:Y:S01]  /*1390*/  LOP3.LUT R3, RZ, R0, RZ, 0x33, !PT ;  /* 0x00000000ff037212 */ /* 0x000fe200078e33ff */
[----:B------:R-:W-:Y:S01]  /*13a0*/  BSSY.RECONVERGENT B2, `(.L_x_225) ;  /* 0x000004a000027945 */ /* 0x000fe20003800200 */
[----:B------:R-:W-:Y:S02]  /*13b0*/  IMAD.MOV.U32 R5, RZ, RZ, R0 ;  /* 0x000000ffff057224 */ /* 0x000fe400078e0000 */
[----:B------:R-:W-:-:S04]  /*13c0*/  IADD3 R3, PT, PT, R2, -UR4, R3 ;  /* 0x8000000402037c10 */ /* 0x000fc8000fffe003 */
[C---:B------:R-:W-:Y:S02]  /*13d0*/  ISETP.GE.U32.AND P0, PT, R3.reuse, 0xf00, PT ;  /* 0x00000f000300780c */ /* 0x040fe40003f06070 */
[----:B------:R-:W-:-:S04]  /*13e0*/  LEA.HI R3, R3, 0x1, RZ, 0x18 ;  /* 0x0000000103037811 */ /* 0x000fc800078fc0ff */
[----:B------:R-:W-:-:S07]  /*13f0*/  LOP3.LUT R4, R3, 0xf, RZ, 0xc0, !PT ;  /* 0x0000000f03047812 */ /* 0x000fce00078ec0ff */
[----:B------:R-:W-:Y:S05]  /*1400*/  @!P0 BRA `(.L_x_226) ;  /* 0x00000004000c8947 */ /* 0x000fea0003800000 */
[----:B------:R-:W-:Y:S01]  /*1410*/  LOP3.LUT R6, R3, 0x1fffff0, RZ, 0xc0, !PT ;  /* 0x01fffff003067812 */ /* 0x000fe200078ec0ff */
[----:B------:R-:W-:Y:S01]  /*1420*/  BSSY.RECONVERGENT B3, `(.L_x_227) ;  /* 0x0000040000037945 */ /* 0x000fe20003800200 */
[C---:B------:R-:W-:Y:S01]  /*1430*/  LOP3.LUT R5, R0.reuse, 0x800, RZ, 0xfc, !PT ;  /* 0x0000080000057812 */ /* 0x040fe200078efcff */
[----:B------:R-:W-:Y:S02]  /*1440*/  VIADD R2, R0, UR4 ;  /* 0x0000000400027c36 */ /* 0x000fe40008000000 */
[----:B------:R-:W-:-:S07]  /*1450*/  IMAD.MOV R6, RZ, RZ, -R6 ;  /* 0x000000ffff067224 */ /* 0x000fce00078e0a06 */
.L_x_228:
[----:B------:R-:W-:-:S04]  /*1460*/  IMAD.WIDE.U32 R26, R2, 0x4, R12 ;  /* 0x00000004021a7825 */ /* 0x000fc800078e000c */
[C---:B------:R-:W-:Y:S02]  /*1470*/  VIADD R9, R2.reuse, 0x100 ;  /* 0x0000010002097836 */ /* 0x040fe40000000000 */
[----:B------:R-:W-:Y:S01]  /*1480*/  VIADD R15, R2, 0x400 ;  /* 0x00000400020f7836 */ /* 0x000fe20000000000 */
[----:B------:R0:W2:Y:S01]  /*1490*/  LDG.E R26, desc[UR6][R26.64] ;  /* 0x000000061a1a7981 */ /* 0x0000a2000c1e1900 */
[----:B------:R-:W-:-:S04]  /*14a0*/  IMAD.WIDE.U32 R8, R9, 0x4, R12 ;  /* 0x0000000409087825 */ /* 0x000fc800078e000c */
[C---:B------:R-:W-:Y:S01]  /*14b0*/  VIADD R17, R2.reuse, 0x200 ;  /* 0x0000020002117836 */ /* 0x040fe20000000000 */
[----:B------:R1:W2:Y:S01]  /*14c0*/  LDG.E R25, desc[UR6][R8.64] ;  /* 0x0000000608197981 */ /* 0x0002a2000c1e1900 */
[C---:B------:R-:W-:Y:S02]  /*14d0*/  VIADD R11, R2.reuse, 0x300 ;  /* 0x00000300020b7836 */ /* 0x040fe40000000000 */
[----:B0-----:R-:W-:Y:S02]  /*14e0*/  VIADD R27, R2, 0x700 ;  /* 0x00000700021b7836 */ /* 0x001fe40000000000 */
[----:B------:R-:W-:-:S04]  /*14f0*/  IMAD.WIDE.U32 R14, R15, 0x4, R12 ;  /* 0x000000040f0e7825 */ /* 0x000fc800078e000c */
[--C-:B------:R-:W-:Y:S01]  /*1500*/  IMAD.WIDE.U32 R16, R17, 0x4, R12.reuse ;  /* 0x0000000411107825 */ /* 0x100fe200078e000c */
[----:B------:R0:W3:Y:S03]  /*1510*/  LDG.E R22, desc[UR6][R14.64] ;  /* 0x000000060e167981 */ /* 0x0000e6000c1e1900 */
[----:B------:R-:W-:Y:S01]  /*1520*/  VIADD R29, R2, 0x500 ;  /* 0x00000500021d7836 */ /* 0x000fe20000000000 */
[----:B------:R-:W4:Y:S01]  /*1530*/  LDG.E R24, desc[UR6][R16.64] ;  /* 0x0000000610187981 */ /* 0x000f22000c1e1900 */
[----:B------:R-:W-:-:S04]  /*1540*/  IMAD.WIDE.U32 R10, R11, 0x4, R12 ;  /* 0x000000040b0a7825 */ /* 0x000fc800078e000c */
[--C-:B-1----:R-:W-:Y:S01]  /*1550*/  IMAD.WIDE.U32 R8, R27, 0x4, R12.reuse ;  /* 0x000000041b087825 */ /* 0x102fe200078e000c */
[----:B------:R-:W4:Y:S03]  /*1560*/  LDG.E R23, desc[UR6][R10.64] ;  /* 0x000000060a177981 */ /* 0x000f26000c1e1900 */
[----:B------:R-:W-:Y:S02]  /*1570*/  VIADD R27, R2, 0x900 ;  /* 0x00000900021b7836 */ /* 0x000fe40000000000 */
[----:B------:R-:W-:-:S04]  /*1580*/  IMAD.WIDE.U32 R28, R29, 0x4, R12 ;  /* 0x000000041d1c7825 */ /* 0x000fc800078e000c */
[C---:B------:R-:W-:Y:S01]  /*1590*/  VIADD R19, R2.reuse, 0x600 ;  /* 0x0000060002137836 */ /* 0x040fe20000000000 */
[----:B------:R1:W5:Y:S01]  /*15a0*/  LDG.E R11, desc[UR6][R8.64] ;  /* 0x00000006080b7981 */ /* 0x000362000c1e1900 */
[C---:B0-----:R-:W-:Y:S02]  /*15b0*/  VIADD R15, R2.reuse, 0xa00 ;  /* 0x00000a00020f7836 */ /* 0x041fe40000000000 */
[----:B------:R-:W-:Y:S01]  /*15c0*/  VIADD R20, R2, 0x800 ;  /* 0x0000080002147836 */ /* 0x000fe20000000000 */
[----:B------:R0:W3:Y:S01]  /*15d0*/  LDG.E R21, desc[UR6][R28.64] ;  /* 0x000000061c157981 */ /* 0x0000e2000c1e1900 */
[----:B------:R-:W-:-:S04]  /*15e0*/  IMAD.WIDE.U32 R18, R19, 0x4, R12 ;  /* 0x0000000413127825 */ /* 0x000fc800078e000c */
[----:B-1----:R-:W-:-:S04]  /*15f0*/  IMAD.WIDE.U32 R8, R27, 0x4, R12 ;  /* 0x000000041b087825 */ /* 0x002fc800078e000c */
[--C-:B------:R-:W-:Y:S02]  /*1600*/  IMAD.WIDE.U32 R14, R15, 0x4, R12.reuse ;  /* 0x000000040f0e7825 */ /* 0x100fe400078e000c */
[----:B------:R-:W5:Y:S02]  /*1610*/  LDG.E R9, desc[UR6][R8.64] ;  /* 0x0000000608097981 */ /* 0x000f64000c1e1900 */
[--C-:B------:R-:W-:Y:S02]  /*1620*/  IMAD.WIDE.U32 R16, R20, 0x4, R12.reuse ;  /* 0x0000000414107825 */ /* 0x100fe400078e000c */
[----:B------:R1:W5:Y:S02]  /*1630*/  LDG.E R20, desc[UR6][R18.64] ;  /* 0x0000000612147981 */ /* 0x000364000c1e1900 */
[C---:B0-----:R-:W-:Y:S02]  /*1640*/  VIADD R29, R2.reuse, 0xb00 ;  /* 0x00000b00021d7836 */ /* 0x041fe40000000000 */
[----:B------:R-:W-:Y:S01]  /*1650*/  VIADD R27, R2, 0xc00 ;  /* 0x00000c00021b7836 */ /* 0x000fe20000000000 */
[----:B------:R0:W5:Y:S01]  /*1660*/  LDG.E R10, desc[UR6][R16.64] ;  /* 0x00000006100a7981 */ /* 0x000162000c1e1900 */
[----:B------:R-:W-:-:S03]  /*1670*/  IMAD.WIDE.U32 R28, R29, 0x4, R12 ;  /* 0x000000041d1c7825 */ /* 0x000fc600078e000c */
[----:B------:R0:W5:Y:S01]  /*1680*/  LDG.E R8, desc[UR6][R14.64] ;  /* 0x000000060e087981 */ /* 0x000162000c1e1900 */
[C---:B-1----:R-:W-:Y:S02]  /*1690*/  VIADD R19, R2.reuse, 0xe00 ;  /* 0x00000e0002137836 */ /* 0x042fe40000000000 */
[C---:B------:R-:W-:Y:S02]  /*16a0*/  VIADD R18, R2.reuse, 0xf00 ;  /* 0x00000f0002127836 */ /* 0x040fe40000000000 */
[----:B0-----:R-:W-:Y:S02]  /*16b0*/  IMAD.WIDE.U32 R16, R27, 0x4, R12 ;  /* 0x000000041b107825 */ /* 0x001fe400078e000c */
[----:B------:R-:W5:Y:S02]  /*16c0*/  LDG.E R27, desc[UR6][R28.64] ;  /* 0x000000061c1b7981 */ /* 0x000f64000c1e1900 */
[----:B------:R-:W-:-:S04]  /*16d0*/  VIADD R15, R2, 0xd00 ;  /* 0x00000d00020f7836 */ /* 0x000fc80000000000 */
[--C-:B------:R-:W-:Y:S01]  /*16e0*/  IMAD.WIDE.U32 R14, R15, 0x4, R12.reuse ;  /* 0x000000040f0e7825 */ /* 0x100fe200078e000c */
[----:B------:R0:W5:Y:S05]  /*16f0*/  LDG.E R28, desc[UR6][R16.64] ;  /* 0x00000006101c7981 */ /* 0x00016a000c1e1900 */
[----:B------:R-:W5:Y:S01]  /*1700*/  LDG.E R15, desc[UR6][R14.64] ;  /* 0x000000060e0f7981 */ /* 0x000f62000c1e1900 */
[----:B0-----:R-:W-:-:S04]  /*1710*/  IMAD.WIDE.U32 R16, R19, 0x4, R12 ;  /* 0x0000000413107825 */ /* 0x001fc800078e000c */
[----:B------:R-:W-:Y:S02]  /*1720*/  IMAD.WIDE.U32 R18, R18, 0x4, R12 ;  /* 0x0000000412127825 */ /* 0x000fe400078e000c */
[----:B------:R-:W5:Y:S04]  /*1730*/  LDG.E R16, desc[UR6][R16.64] ;  /* 0x0000000610107981 */ /* 0x000f68000c1e1900 */
[----:B------:R-:W5:Y:S01]  /*1740*/  LDG.E R19, desc[UR6][R18.64] ;  /* 0x0000000612137981 */ /* 0x000f62000c1e1900 */
[----:B------:R-:W-:-:S05]  /*1750*/  VIADD R6, R6, 0x10 ;  /* 0x0000001006067836 */ /* 0x000fca0000000000 */
[----:B------:R-:W-:Y:S01]  /*1760*/  ISETP.NE.AND P0, PT, R6, RZ, PT ;  /* 0x000000ff0600720c */ /* 0x000fe20003f05270 */
[----:B------:R-:W-:Y:S02]  /*1770*/  VIADD R5, R5, 0x1000 ;  /* 0x0000100005057836 */ /* 0x000fe40000000000 */
[----:B------:R-:W-:Y:S01]  /*1780*/  VIADD R2, R2, 0x1000 ;  /* 0x0000100002027836 */ /* 0x000fe20000000000 */
[----:B--2---:R-:W-:-:S04]  /*1790*/  IADD3 R25, PT, PT, R25, R26, R7 ;  /* 0x0000001a19197210 */ /* 0x004fc80007ffe007 */
[----:B----4-:R-:W-:-:S04]  /*17a0*/  IADD3 R23, PT, PT, R23, R24, R25 ;  /* 0x0000001817177210 */ /* 0x010fc80007ffe019 */
[----:B---3--:R-:W-:-:S04]  /*17b0*/  IADD3 R21, PT, PT, R21, R22, R23 ;  /* 0x0000001615157210 */ /* 0x008fc80007ffe017 */
[----:B-----5:R-:W-:-:S04]  /*17c0*/  IADD3 R11, PT, PT, R11, R20, R21 ;  /* 0x000000140b0b7210 */ /* 0x020fc80007ffe015 */
[----:B------:R-:W-:-:S04]  /*17d0*/  IADD3 R9, PT, PT, R9, R10, R11 ;  /* 0x0000000a09097210 */ /* 0x000fc80007ffe00b */
[----:B------:R-:W-:-:S04]  /*17e0*/  IADD3 R8, PT, PT, R27, R8, R9 ;  /* 0x000000081b087210 */ /* 0x000fc80007ffe009 */
[----:B------:R-:W-:-:S04]  /*17f0*/  IADD3 R8, PT, PT, R15, R28, R8 ;  /* 0x0000001c0f087210 */ /* 0x000fc80007ffe008 */
[----:B------:R-:W-:Y:S01]  /*1800*/  IADD3 R7, PT, PT, R19, R16, R8 ;  /* 0x0000001013077210 */ /* 0x000fe20007ffe008 */
[----:B------:R-:W-:Y:S06]  /*1810*/  @P0 BRA `(.L_x_228) ;  /* 0xfffffffc00100947 */ /* 0x000fec000383ffff */
[----:B------:R-:W-:Y:S05]  /*1820*/  BSYNC.RECONVERGENT B3 ;  /* 0x0000000000037941 */ /* 0x000fea0003800200 */
.L_x_227:
[----:B------:R-:W-:-:S07]  /*1830*/  VIADD R5, R5, 0xfffff800 ;  /* 0xfffff80005057836 */ /* 0x000fce0000000000 */
.L_x_226:
[----:B------:R-:W-:Y:S05]  /*1840*/  BSYNC.RECONVERGENT B2 ;  /* 0x0000000000027941 */ /* 0x000fea0003800200 */
.L_x_225:
[----:B------:R-:W-:-:S13]  /*1850*/  ISETP.NE.AND P0, PT, R4, RZ, PT ;  /* 0x000000ff0400720c */ /* 0x000fda0003f05270 */
[----:B------:R-:W-:Y:S05]  /*1860*/  @!P0 BRA `(.L_x_224) ;  /* 0x00000004000c8947 */ /* 0x000fea0003800000 */
[----:B------:R-:W-:Y:S01]  /*1870*/  ISETP.GE.U32.AND P0, PT, R4, 0x8, PT ;  /* 0x000000080400780c */ /* 0x000fe20003f06070 */
[----:B------:R-:W-:Y:S01]  /*1880*/  BSSY.RECONVERGENT B2, `(.L_x_229) ;  /* 0x0000021000027945 */ /* 0x000fe20003800200 */
[----:B------:R-:W-:-:S04]  /*1890*/  LOP3.LUT R24, R3, 0x7, RZ, 0xc0, !PT ;  /* 0x0000000703187812 */ /* 0x000fc800078ec0ff */
[----:B------:R-:W-:-:S07]  /*18a0*/  ISETP.NE.AND P1, PT, R24, RZ, PT ;  /* 0x000000ff1800720c */ /* 0x000fce0003f25270 */
[----:B------:R-:W-:Y:S06]  /*18b0*/  @!P0 BRA `(.L_x_230) ;  /* 0x0000000000748947 */ /* 0x000fec0003800000 */
[----:B------:R-:W-:-:S04]  /*18c0*/  VIADD R9, R5, UR4 ;  /* 0x0000000405097c36 */ /* 0x000fc80008000000 */
[C---:B------:R-:W-:Y:S02]  /*18d0*/  VIADD R21, R9.reuse, 0x100 ;  /* 0x0000010009157836 */ /* 0x040fe40000000000 */
[C---:B------:R-:W-:Y:S02]  /*18e0*/  VIADD R11, R9.reuse, 0x300 ;  /* 0x00000300090b7836 */ /* 0x040fe40000000000 */
[C---:B------:R-:W-:Y:S02]  /*18f0*/  VIADD R23, R9.reuse, 0x200 ;  /* 0x0000020009177836 */ /* 0x040fe40000000000 */
[----:B------:R-:W-:-:S04]  /*1900*/  IMAD.WIDE.U32 R16, R9, 0x4, R12 ;  /* 0x0000000409107825 */ /* 0x000fc800078e000c */
[--C-:B------:R-:W-:Y:S01]  /*1910*/  IMAD.WIDE.U32 R20, R21, 0x4, R12.reuse ;  /* 0x0000000415147825 */ /* 0x100fe200078e000c */
[----:B------:R0:W2:Y:S03]  /*1920*/  LDG.E R2, desc[UR6][R16.64] ;  /* 0x0000000610027981 */ /* 0x0000a6000c1e1900 */
[C---:B------:R-:W-:Y:S01]  /*1930*/  VIADD R15, R9.reuse, 0x400 ;  /* 0x00000400090f7836 */ /* 0x040fe20000000000 */
[----:B------:R-:W2:Y:S01]  /*1940*/  LDG.E R4, desc[UR6][R20.64] ;  /* 0x0000000614047981 */ /* 0x000ea2000c1e1900 */
[----:B------:R-:W-:Y:S02]  /*1950*/  VIADD R19, R9, 0x500 ;  /* 0x0000050009137836 */ /* 0x000fe40000000000 */
[----:B------:R-:W-:-:S04]  /*1960*/  IMAD.WIDE.U32 R10, R11, 0x4, R12 ;  /* 0x000000040b0a7825 */ /* 0x000fc800078e000c */
[--C-:B------:R-:W-:Y:S02]  /*1970*/  IMAD.WIDE.U32 R22, R23, 0x4, R12.reuse ;  /* 0x0000000417167825 */ /* 0x100fe400078e000c */
[----:B------:R-:W3:Y:S02]  /*1980*/  LDG.E R10, desc[UR6][R10.64] ;  /* 0x000000060a0a7981 */ /* 0x000ee4000c1e1900 */
[C---:B------:R-:W-:Y:S02]  /*1990*/  VIADD R25, R9.reuse, 0x600 ;  /* 0x0000060009197836 */ /* 0x040fe40000000000 */
[----:B------:R-:W-:Y:S01]  /*19a0*/  VIADD R27, R9, 0x700 ;  /* 0x00000700091b7836 */ /* 0x000fe20000000000 */
[----:B------:R-:W3:Y:S01]  /*19b0*/  LDG.E R6, desc[UR6][R22.64] ;  /* 0x0000000616067981 */ /* 0x000ee2000c1e1900 */
[----:B------:R-:W-:-:S04]  /*19c0*/  IMAD.WIDE.U32 R14, R15, 0x4, R12 ;  /* 0x000000040f0e7825 */ /* 0x000fc800078e000c */
[--C-:B------:R-:W-:Y:S02]  /*19d0*/  IMAD.WIDE.U32 R8, R19, 0x4, R12.reuse ;  /* 0x0000000413087825 */ /* 0x100fe400078e000c */
[----:B------:R-:W4:Y:S02]  /*19e0*/  LDG.E R15, desc[UR6][R14.64] ;  /* 0x000000060e0f7981 */ /* 0x000f24000c1e1900 */
[--C-:B------:R-:W-:Y:S02]  /*19f0*/  IMAD.WIDE.U32 R18, R25, 0x4, R12.reuse ;  /* 0x0000000419127825 */ /* 0x100fe400078e000c */
[----:B------:R-:W4:Y:S02]  /*1a00*/  LDG.E R8, desc[UR6][R8.64] ;  /* 0x0000000608087981 */ /* 0x000f24000c1e1900 */
[----:B0-----:R-:W-:Y:S02]  /*1a10*/  IMAD.WIDE.U32 R16, R27, 0x4, R12 ;  /* 0x000000041b107825 */ /* 0x001fe400078e000c */
[----:B------:R-:W5:Y:S04]  /*1a20*/  LDG.E R19, desc[UR6][R18.64] ;  /* 0x0000000612137981 */ /* 0x000f68000c1e1900 */
[----:B------:R-:W5:Y:S01]  /*1a30*/  LDG.E R16, desc[UR6][R16.64] ;  /* 0x0000000610107981 */ /* 0x000f62000c1e1900 */
[----:B------:R-:W-:Y:S01]  /*1a40*/  VIADD R5, R5, 0x800 ;  /* 0x0000080005057836 */ /* 0x000fe20000000000 */
[----:B--2---:R-:W-:-:S04]  /*1a50*/  IADD3 R7, PT, PT, R4, R2, R7 ;  /* 0x0000000204077210 */ /* 0x004fc80007ffe007 */
[----:B---3--:R-:W-:-:S04]  /*1a60*/  IADD3 R6, PT, PT, R10, R6, R7 ;  /* 0x000000060a067210 */ /* 0x008fc80007ffe007 */
[----:B----4-:R-:W-:-:S04]  /*1a70*/  IADD3 R6, PT, PT, R8, R15, R6 ;  /* 0x0000000f08067210 */ /* 0x010fc80007ffe006 */
[----:B-----5:R-:W-:-:S07]  /*1a80*/  IADD3 R7, PT, PT, R16, R19, R6 ;  /* 0x0000001310077210 */ /* 0x020fce0007ffe006 */
.L_x_230:
[----:B------:R-:W-:Y:S05]  /*1a90*/  BSYNC.RECONVERGENT B2 ;  /* 0x0000000000027941 */ /* 0x000fea0003800200 */
.L_x_229:
        /* <DEDUP_REMOVED lines=18> */
[----:B------:R-:W-:Y:S01]  /*1bc0*/  VIADD R5, R5, 0x400 ;  /* 0x0000040005057836 */ /* 0x000fe20000000000 */
[----:B--2---:R-:W-:-:S04]  /*1bd0*/  IADD3 R7, PT, PT, R8, R2, R7 ;  /* 0x0000000208077210 */ /* 0x004fc80007ffe007 */
[----:B---3--:R-:W-:-:S07]  /*1be0*/  IADD3 R7, PT, PT, R14, R10, R7 ;  /* 0x0000000a0e077210 */ /* 0x008fce0007ffe007 */
.L_x_232:
[----:B------:R-:W-:Y:S05]  /*1bf0*/  BSYNC.RECONVERGENT B2 ;  /* 0x0000000000027941 */ /* 0x000fea0003800200 */
.L_x_231:
[----:B------:R-:W-:Y:S05]  /*1c00*/  @!P1 BRA `(.L_x_224) ;  /* 0x0000000000249947 */ /* 0x000fea0003800000 */
[----:B------:R-:W-:Y:S02]  /*1c10*/  VIADD R5, R5, UR4 ;  /* 0x0000000405057c36 */ /* 0x000fe40008000000 */
[----:B------:R-:W-:-:S07]  /*1c20*/  IMAD.MOV R4, RZ, RZ, -R4 ;  /* 0x000000ffff047224 */ /* 0x000fce00078e0a04 */
.L_x_233:
[----:B------:R-:W-:-:S06]  /*1c30*/  IMAD.WIDE.U32 R2, R5, 0x4, R12 ;  /* 0x0000000405027825 */ /* 0x000fcc00078e000c */
[----:B------:R-:W2:Y:S01]  /*1c40*/  LDG.E R2, desc[UR6][R2.64] ;  /* 0x0000000602027981 */ /* 0x000ea2000c1e1900 */
[----:B------:R-:W-:Y:S02]  /*1c50*/  VIADD R4, R4, 0x1 ;  /* 0x0000000104047836 */ /* 0x000fe40000000000 */
[----:B------:R-:W-:-:S03]  /*1c60*/  VIADD R5, R5, 0x100 ;  /* 0x0000010005057836 */ /* 0x000fc60000000000 */
[----:B------:R-:W-:Y:S01]  /*1c70*/  ISETP.NE.AND P0, PT, R4, RZ, PT ;  /* 0x000000ff0400720c */ /* 0x000fe20003f05270 */
[----:B--2---:R-:W-:-:S12]  /*1c80*/  IMAD.IADD R7, R2, 0x1, R7 ;  /* 0x0000000102077824 */ /* 0x004fd800078e0207 */
[----:B------:R-:W-:Y:S05]  /*1c90*/  @P0 BRA `(.L_x_233) ;  /* 0xfffffffc00e40947 */ /* 0x000fea000383ffff */
.L_x_224:
[----:B------:R-:W-:Y:S05]  /*1ca0*/  BSYNC.RECONVERGENT B1 ;  /* 0x0000000000017941 */ /* 0x000fea0003800200 */
.L_x_222:
        /* <DEDUP_REMOVED lines=36> */
[----:B--2---:R-:W0:Y:S04]  /*1ef0*/  LDS.128 R4, [UR4+0x10] ;  /* 0x00001004ff047984 */ /* 0x004e280008000c00 */
[----:B------:R-:W1:Y:S01]  /*1f00*/  LDS.64 R2, [UR4+0x20] ;  /* 0x00002004ff027984 */ /* 0x000e620008000a00 */
[----:B0-----:R-:W-:-:S04]  /*1f10*/  IADD3 R0, PT, PT, R4, R0, R9 ;  /* 0x0000000004007210 */ /* 0x001fc80007ffe009 */
[----:B------:R-:W-:-:S04]  /*1f20*/  IADD3 R0, PT, PT, R6, R0, R5 ;  /* 0x0000000006007210 */ /* 0x000fc80007ffe005 */
[----:B-1----:R-:W-:-:S05]  /*1f30*/  IADD3 R0, PT, PT, R2, R0, R7 ;  /* 0x0000000002007210 */ /* 0x002fca0007ffe007 */
[----:B------:R-:W-:-:S07]  /*1f40*/  IMAD.IADD R9, R0, 0x1, R3 ;  /* 0x0000000100097824 */ /* 0x000fce00078e0203 */
.L_x_220:
[----:B------:R-:W-:Y:S05]  /*1f50*/  BSYNC.RECONVERGENT B0 ;  /* 0x0000000000007941 */ /* 0x000fea0003800200 */
.L_x_205:
[----:B------:R-:W-:Y:S05]  /*1f60*/  @P0 EXIT ;  /* 0x000000000000094d */ /* 0x000fea0003800000 */
[----:B-1----:R-:W1:Y:S01]  /*1f70*/  LDC.64 R2, c[0x0][0x388] ;  /* 0x0000e200ff027b82 */ /* 0x002e620000000a00 */
[----:B------:R-:W0:Y:S02]  /*1f80*/  LDCU UR4, c[0x0][0x398] ;  /* 0x00007300ff0477ac */ /* 0x000e240008000800 */
[----:B0-2---:R-:W-:-:S05]  /*1f90*/  VIADD R9, R9, UR4 ;  /* 0x0000000409097c36 */ /* 0x005fca0008000000 */
[----:B-1----:R-:W-:Y:S01]  /*1fa0*/  STG.E desc[UR6][R2.64], R9 ;  /* 0x0000000902007986 */ /* 0x002fe2000c101906 */
[----:B------:R-:W-:Y:S05]  /*1fb0*/  EXIT ;  /* 0x000000000000794d */ /* 0x000fea0003800000 */
.L_x_234:
        /* <DEDUP_REMOVED lines=12> */
.L_x_486:


//--------------------- .text._ZN3cub18CUB_300001_SM_10006detail6reduce28DeviceReduceSingleTileKernelINS2_10policy_hubIiyN4cuda3std3__44plusIiEEE10Policy1000EPiSC_iS9_iiNS7_10__identityEEEvT0_T1_T2_T3_T4_T6_ --------------------------
	.section	.text._ZN3cub18CUB_300001_SM_10006detail6reduce28DeviceReduceSingleTileKernelINS2_10policy_hubIiyN4cuda3std3__44plusIiEEE10Policy1000EPiSC_iS9_iiNS7_10__identityEEEvT0_T1_T2_T3_T4_T6_,"ax",@progbits
	.align	128
        .global         _ZN3cub18CUB_300001_SM_10006detail6reduce28DeviceReduceSingleTileKernelINS2_10policy_hubIiyN4cuda3std3__44plusIiEEE10Policy1000EPiSC_iS9_iiNS7_10__identityEEEvT0_T1_T2_T3_T4_T6_
        .type           _ZN3cub18CUB_300001_SM_10006detail6reduce28DeviceReduceSingleTileKernelINS2_10policy_hubIiyN4cuda3std3__44plusIiEEE10Policy1000EPiSC_iS9_iiNS7_10__identityEEEvT0_T1_T2_T3_T4_T6_,@function
        .size           _ZN3cub18CUB_300001_SM_10006detail6reduce28DeviceReduceSingleTileKernelINS2_10policy_hubIiyN4cuda3std3__44plusIiEEE10Policy1000EPiSC_iS9_iiNS7_10__identityEEEvT0_T1_T2_T3_T4_T6_,(.L_x_487 - _ZN3cub18CUB_300001_SM_10006detail6reduce28DeviceReduceSingleTileKernelINS2_10policy_hubIiyN4cuda3std3__44plusIiEEE10Policy1000EPiSC_iS9_iiNS7_10__identityEEEvT0_T1_T2_T3_T4_T6_)
        .other          _ZN3cub18CUB_300001_SM_10006detail6reduce28DeviceReduceSingleTileKernelINS2_10policy_hubIiyN4cuda3std3__44plusIiEEE10Policy1000EPiSC_iS9_iiNS7_10__identityEEEvT0_T1_T2_T3_T4_T6_,@"STO_CUDA_ENTRY STV_DEFAULT"
_ZN3cub18CUB_300001_SM_10006detail6reduce28DeviceReduceSingleTileKernelINS2_10policy_hubIiyN4cuda3std3__44plusIiEEE10Policy1000EPiSC_iS9_iiNS7_10__identityEEEvT0_T1_T2_T3_T4_T6_:
.text._ZN3cub18CUB_300001_SM_10006detail6reduce28DeviceReduceSingleTileKernelINS2_10policy_hubIiyN4cuda3std3__44plusIiEEE10Policy1000EPiSC_iS9_iiNS7_10__identityEEEvT0_T1_T2_T3_T4_T6_:
        /* <DEDUP_REMOVED lines=13> */
.L_x_235:
        /* <DEDUP_REMOVED lines=16> */
.L_x_240:
[----:B------:R-:W-:Y:S05]  /*01d0*/  BSYNC.RECONVERGENT B1 ;  /* 0x0000000000017941 */ /* 0x000fea0003800200 */
.L_x_239:
        /* <DEDUP_REMOVED lines=16> */
.L_x_245:
        /* <DEDUP_REMOVED lines=9> */
.L_x_244:
[----:B------:R-:W-:Y:S05]  /*0370*/  BSYNC.RECONVERGENT B2 ;  /* 0x0000000000027941 */ /* 0x000fea0003800200 */
.L_x_243:
        /* <DEDUP_REMOVED lines=8> */
.L_x_248:
        /* <DEDUP_REMOVED lines=35> */
.L_x_247:
[----:B------:R-:W-:Y:S05]  /*0630*/  BSYNC.RECONVERGENT B2 ;  /* 0x0000000000027941 */ /* 0x000fea0003800200 */
.L_x_246:
        /* <DEDUP_REMOVED lines=22> */
.L_x_250:
[----:B------:R-:W-:Y:S05]  /*07a0*/  BSYNC.RECONVERGENT B2 ;  /* 0x0000000000027941 */ /* 0x000fea0003800200 */
.L_x_249:
        /* <DEDUP_REMOVED lines=10> */
.L_x_242:
[----:B------:R-:W-:Y:S05]  /*0850*/  BSYNC.RECONVERGENT B1 ;  /* 0x0000000000017941 */ /* 0x000fea0003800200 */
.L_x_241:
        /* <DEDUP_REMOVED lines=45> */
.L_x_251:
        /* <DEDUP_REMOVED lines=67> */
.L_x_238:
        /* <DEDUP_REMOVED lines=22> */
.L_x_255:
        /* <DEDUP_REMOVED lines=20> */
.L_x_253:
        /* <DEDUP_REMOVED lines=20> */
.L_x_259:
        /* <DEDUP_REMOVED lines=8> */
.L_x_258:
[----:B------:R-:W-:Y:S05]  /*13c0*/  BSYNC.RECONVERGENT B2 ;  /* 0x0000000000027941 */ /* 0x000fea0003800200 */
.L_x_257:
        /* <DEDUP_REMOVED lines=16> */
.L_x_262:
        /* <DEDUP_REMOVED lines=39> */
.L_x_261:
[----:B------:R-:W-:Y:S05]  /*1740*/  BSYNC.RECONVERGENT B2 ;  /* 0x0000000000027941 */ /* 0x000fea0003800200 */
.L_x_260:
        /* <DEDUP_REMOVED lines=27> */
.L_x_264:
[----:B------:R-:W-:Y:S05]  /*1900*/  BSYNC.RECONVERGENT B2 ;  /* 0x0000000000027941 */ /* 0x000fea0003800200 */
.L_x_263:
        /* <DEDUP_REMOVED lines=10> */
.L_x_256:
[----:B------:R-:W-:Y:S05]  /*19b0*/  BSYNC.RECONVERGENT B1 ;  /* 0x0000000000017941 */ /* 0x000fea0003800200 */
.L_x_254:
        /* <DEDUP_REMOVED lines=43> */
.L_x_237:
        /* <DEDUP_REMOVED lines=12> */
.L_x_267:
[----:B------:R-:W-:Y:S05]  /*1d30*/  BSYNC.RECONVERGENT B1 ;  /* 0x0000000000017941 */ /* 0x000fea0003800200 */
.L_x_266:
        /* <DEDUP_REMOVED lines=16> */
.L_x_272:
        /* <DEDUP_REMOVED lines=9> */
.L_x_271:
[----:B------:R-:W-:Y:S05]  /*1ed0*/  BSYNC.RECONVERGENT B2 ;  /* 0x0000000000027941 */ /* 0x000fea0003800200 */
.L_x_270:
        /* <DEDUP_REMOVED lines=8> */
.L_x_275:
        /* <DEDUP_REMOVED lines=35> */
.L_x_274:
[----:B------:R-:W-:Y:S05]  /*2190*/  BSYNC.RECONVERGENT B2 ;  /* 0x0000000000027941 */ /* 0x000fea0003800200 */
.L_x_273:
        /* <DEDUP_REMOVED lines=22> */
.L_x_277:
[----:B------:R-:W-:Y:S05]  /*2300*/  BSYNC.RECONVERGENT B2 ;  /* 0x0000000000027941 */ /* 0x000fea0003800200 */
.L_x_276:
        /* <DEDUP_REMOVED lines=10> */
.L_x_269:
[----:B------:R-:W-:Y:S05]  /*23b0*/  BSYNC.RECONVERGENT B1 ;  /* 0x0000000000017941 */ /* 0x000fea0003800200 */
.L_x_268:
        /* <DEDUP_REMOVED lines=45> */
.L_x_278:
        /* <DEDUP_REMOVED lines=67> */
.L_x_265:
        /* <DEDUP_REMOVED lines=33> */
.L_x_281:
        /* <DEDUP_REMOVED lines=32> */
.L_x_279:
        /* <DEDUP_REMOVED lines=20> */
.L_x_285:
        /* <DEDUP_REMOVED lines=8> */
.L_x_284:
[----:B------:R-:W-:Y:S05]  /*3090*/  BSYNC.RECONVERGENT B2 ;  /* 0x0000000000027941 */ /* 0x000fea0003800200 */
.L_x_283:
        /* <DEDUP_REMOVED lines=16> */
.L_x_288:
        /* <DEDUP_REMOVED lines=39> */
.L_x_287:
[----:B------:R-:W-:Y:S05]  /*3410*/  BSYNC.RECONVERGENT B2 ;  /* 0x0000000000027941 */ /* 0x000fea0003800200 */
.L_x_286:
        /* <DEDUP_REMOVED lines=27> */
.L_x_290:
[----:B------:R-:W-:Y:S05]  /*35d0*/  BSYNC.RECONVERGENT B2 ;  /* 0x0000000000027941 */ /* 0x000fea0003800200 */
.L_x_289:
        /* <DEDUP_REMOVED lines=10> */
.L_x_282:
[----:B------:R-:W-:Y:S05]  /*3680*/  BSYNC.RECONVERGENT B1 ;  /* 0x0000000000017941 */ /* 0x000fea0003800200 */
.L_x_280:
        /* <DEDUP_REMOVED lines=42> */
.L_x_252:
[----:B------:R-:W-:Y:S05]  /*3930*/  BSYNC.RECONVERGENT B0 ;  /* 0x0000000000007941 */ /* 0x000fea0003800200 */
.L_x_236:
[----:B------:R-:W-:Y:S05]  /*3940*/  @P0 EXIT ;  /* 0x000000000000094d */ /* 0x000fea0003800000 */
[----:B-1----:R-:W1:Y:S01]  /*3950*/  LDC.64 R4, c[0x0][0x388] ;  /* 0x0000e200ff047b82 */ /* 0x002e620000000a00 */
[----:B------:R-:W0:Y:S02]  /*3960*/  LDCU UR4, c[0x0][0x398] ;  /* 0x00007300ff0477ac */ /* 0x000e240008000800 */
[----:B0-234-:R-:W-:-:S05]  /*3970*/  VIADD R3, R3, UR4 ;  /* 0x0000000403037c36 */ /* 0x01dfca0008000000 */
[----:B-1----:R-:W-:Y:S01]  /*3980*/  STG.E desc[UR6][R4.64], R3 ;  /* 0x0000000304007986 */ /* 0x002fe2000c101906 */
[----:B------:R-:W-:Y:S05]  /*3990*/  EXIT ;  /* 0x000000000000794d */ /* 0x000fea0003800000 */
.L_x_291:
        /* <DEDUP_REMOVED lines=14> */
.L_x_487:


//--------------------- .text._ZN3cub18CUB_300001_SM_10006detail6reduce18DeviceReduceKernelINS2_10policy_hubIiyN4cuda3std3__44plusIiEEE10Policy1000EN6thrust24THRUST_300001_SM_1000_NS6detail15normal_iteratorINSD_10device_ptrIjEEEEyS9_iNS7_10__identityEEEvT0_PT3_T1_NS0_13GridEvenShareISN_EET2_T4_ --------------------------
	.section	.text._ZN3cub18CUB_300001_SM_10006detail6reduce18DeviceReduceKernelINS2_10policy_hubIiyN4cuda3std3__44plusIiEEE10Policy1000EN6thrust24THRUST_300001_SM_1000_NS6detail15normal_iteratorINSD_10device_ptrIjEEEEyS9_iNS7_10__identityEEEvT0_PT3_T1_NS0_13GridEvenShareISN_EET2_T4_,"ax",@progbits
	.align	128
        .global         _ZN3cub18CUB_300001_SM_10006detail6reduce18DeviceReduceKernelINS2_10policy_hubIiyN4cuda3std3__44plusIiEEE10Policy1000EN6thrust24THRUST_300001_SM_1000_NS6detail15normal_iteratorINSD_10device_ptrIjEEEEyS9_iNS7_10__identityEEEvT0_PT3_T1_NS0_13GridEvenShareISN_EET2_T4_
        .type           _ZN3cub18CUB_300001_SM_10006detail6reduce18DeviceReduceKernelINS2_10policy_hubIiyN4cuda3std3__44plusIiEEE10Policy1000EN6thrust24THRUST_300001_SM_1000_NS6detail15normal_iteratorINSD_10device_ptrIjEEEEyS9_iNS7_10__identityEEEvT0_PT3_T1_NS0_13GridEvenShareISN_EET2_T4_,@function
        .size           _ZN3cub18CUB_300001_SM_10006detail6reduce18DeviceReduceKernelINS2_10policy_hubIiyN4cuda3std3__44plusIiEEE10Policy1000EN6thrust24THRUST_300001_SM_1000_NS6detail15normal_iteratorINSD_10device_ptrIjEEEEyS9_iNS7_10__identityEEEvT0_PT3_T1_NS0_13GridEvenShareISN_EET2_T4_,(.L_x_488 - _ZN3cub18CUB_300001_SM_10006detail6reduce18DeviceReduceKernelINS2_10policy_hubIiyN4cuda3std3__44plusIiEEE10Policy1000EN6thrust24THRUST_300001_SM_1000_NS6detail15normal_iteratorINSD_10device_ptrIjEEEEyS9_iNS7_10__identityEEEvT0_PT3_T1_NS0_13GridEvenShareISN_EET2_T4_)
        .other          _ZN3cub18CUB_300001_SM_10006detail6reduce18DeviceReduceKernelINS2_10policy_hubIiyN4cuda3std3__44plusIiEEE10Policy1000EN6thrust24THRUST_300001_SM_1000_NS6detail15normal_iteratorINSD_10device_ptrIjEEEEyS9_iNS7_10__identityEEEvT0_PT3_T1_NS0_13GridEvenShareISN_EET2_T4_,@"STO_CUDA_ENTRY STV_DEFAULT"
_ZN3cub18CUB_300001_SM_10006detail6reduce18DeviceReduceKernelINS2_10policy_hubIiyN4cuda3std3__44plusIiEEE10Policy1000EN6thrust24THRUST_300001_SM_1000_NS6detail15normal_iteratorINSD_10device_ptrIjEEEEyS9_iNS7_10__identityEEEvT0_PT3_T1_NS0_13GridEvenShareISN_EET2_T4_:
.text._ZN3cub18CUB_300001_SM_10006detail6reduce18DeviceReduceKernelINS2_10policy_hubIiyN4cuda3std3__44plusIiEEE10Policy1000EN6thrust24THRUST_300001_SM_1000_NS6detail15normal_iteratorINSD_10device_ptrIjEEEEyS9_iNS7_10__identityEEEvT0_PT3_T1_NS0_13GridEvenShareISN_EET2_T4_:
        /* <DEDUP_REMOVED lines=28> */
.L_x_295:
[----:B------:R-:W-:Y:S05]  /*01c0*/  BSYNC.RECONVERGENT B1 ;  /* 0x0000000000017941 */ /* 0x000fea0003800200 */
.L_x_294:
        /* <DEDUP_REMOVED lines=21> */
.L_x_300:
        /* <DEDUP_REMOVED lines=31> */
.L_x_299:
[----:B------:R-:W-:Y:S05]  /*0510*/  BSYNC.RECONVERGENT B2 ;  /* 0x0000000000027941 */ /* 0x000fea0003800200 */
.L_x_298:
        /* <DEDUP_REMOVED lines=24> */
.L_x_302:
[----:B------:R-:W-:Y:S05]  /*06a0*/  BSYNC.RECONVERGENT B2 ;  /* 0x0000000000027941 */ /* 0x000fea0003800200 */
.L_x_301:
        /* <DEDUP_REMOVED lines=18> */
.L_x_304:
[----:B------:R-:W-:Y:S05]  /*07d0*/  BSYNC.RECONVERGENT B2 ;  /* 0x0000000000027941 */ /* 0x000fea0003800200 */
.L_x_303:
[----:B------:R-:W-:Y:S05]  /*07e0*/  @!P1 BRA `(.L_x_297) ;  /* 0x00000000002c9947 */ /* 0x000fea0003800000 */
[----:B------:R-:W0:Y:S01]  /*07f0*/  LDC.64 R6, c[0x0][0x380] ;  /* 0x0000e000ff067b82 */ /* 0x000e220000000a00 */
[----:B------:R-:W-:Y:S02]  /*0800*/  IMAD.U32 R9, RZ, RZ, UR16 ;  /* 0x00000010ff097e24 */ /* 0x000fe4000f8e00ff */
[----:B------:R-:W-:Y:S02]  /*0810*/  IMAD.MOV R2, RZ, RZ, -R2 ;  /* 0x000000ffff027224 */ /* 0x000fe400078e0a02 */
[----:B0-----:R-:W-:-:S07]  /*0820*/  IMAD.WIDE.U32 R6, R9, 0x4000, R6 ;  /* 0x0000400009067825 */ /* 0x001fce00078e0006 */
.L_x_305:
[----:B------:R-:W-:-:S06]  /*0830*/  IMAD.WIDE R8, R5, 0x4, R6 ;  /* 0x0000000405087825 */ /* 0x000fcc00078e0206 */
[----:B------:R-:W2:Y:S01]  /*0840*/  LDG.E R9, desc[UR14][R8.64] ;  /* 0x0000000e08097981 */ /* 0x000ea2000c1e1900 */
[----:B------:R-:W-:Y:S02]  /*0850*/  VIADD R2, R2, 0x1 ;  /* 0x0000000102027836 */ /* 0x000fe40000000000 */
[----:B------:R-:W-:-:S03]  /*0860*/  VIADD R5, R5, 0x100 ;  /* 0x0000010005057836 */ /* 0x000fc60000000000 */
[----:B------:R-:W-:Y:S01]  /*0870*/  ISETP.NE.AND P0, PT, R2, RZ, PT ;  /* 0x000000ff0200720c */ /* 0x000fe20003f05270 */
[----:B--2--5:R-:W-:-:S12]  /*0880*/  IMAD.IADD R4, R9, 0x1, R4 ;  /* 0x0000000109047824 */ /* 0x024fd800078e0204 */
[----:B------:R-:W-:Y:S05]  /*0890*/  @P0 BRA `(.L_x_305) ;  /* 0xfffffffc00e40947 */ /* 0x000fea000383ffff */
.L_x_297:
[----:B------:R-:W-:Y:S05]  /*08a0*/  BSYNC.RECONVERGENT B1 ;  /* 0x0000000000017941 */ /* 0x000fea0003800200 */
.L_x_296:
        /* <DEDUP_REMOVED lines=45> */
.L_x_306:
        /* <DEDUP_REMOVED lines=67> */
.L_x_293:
        /* <DEDUP_REMOVED lines=56> */
.L_x_310:
        /* <DEDUP_REMOVED lines=50> */
.L_x_309:
        /* <DEDUP_REMOVED lines=25> */
.L_x_314:
        /* <DEDUP_REMOVED lines=31> */
.L_x_313:
[----:B------:R-:W-:Y:S05]  /*19d0*/  BSYNC.RECONVERGENT B2 ;  /* 0x0000000000027941 */ /* 0x000fea0003800200 */
.L_x_312:
        /* <DEDUP_REMOVED lines=23> */
.L_x_316:
[----:B------:R-:W-:Y:S05]  /*1b50*/  BSYNC.RECONVERGENT B2 ;  /* 0x0000000000027941 */ /* 0x000fea0003800200 */
.L_x_315:
        /* <DEDUP_REMOVED lines=16> */
.L_x_318:
[----:B------:R-:W-:Y:S05]  /*1c60*/  BSYNC.RECONVERGENT B2 ;  /* 0x0000000000027941 */ /* 0x000fea0003800200 */
.L_x_317:
        /* <DEDUP_REMOVED lines=9> */
.L_x_319:
        /* <DEDUP_REMOVED lines=9> */
.L_x_311:
[----:B------:R-:W-:Y:S05]  /*1d90*/  BSYNC.RECONVERGENT B1 ;  /* 0x0000000000017941 */ /* 0x000fea0003800200 */
.L_x_308:
        /* <DEDUP_REMOVED lines=42> */
.L_x_307:
[----:B------:R-:W-:Y:S05]  /*2040*/  BSYNC.RECONVERGENT B0 ;  /* 0x0000000000007941 */ /* 0x000fea0003800200 */
.L_x_292:
[----:B------:R-:W-:Y:S05]  /*2050*/  @P0 EXIT ;  /* 0x000000000000094d */ /* 0x000fea0003800000 */
[----:B------:R-:W3:Y:S02]  /*2060*/  LDCU.64 UR4, c[0x0][0x388] ;  /* 0x00007100ff0477ac */ /* 0x000ee40008000a00 */
[----:B---3--:R-:W-:-:S06]  /*2070*/  UIMAD.WIDE.U32 UR4, UR16, 0x4, UR4 ;  /* 0x00000004100478a5 */ /* 0x008fcc000f8e0004 */
[----:B0-----:R-:W-:Y:S02]  /*2080*/  IMAD.U32 R2, RZ, RZ, UR4 ;  /* 0x00000004ff027e24 */ /* 0x001fe4000f8e00ff */
[----:B------:R-:W-:-:S05]  /*2090*/  IMAD.U32 R3, RZ, RZ, UR5 ;  /* 0x00000005ff037e24 */ /* 0x000fca000f8e00ff */
[----:B------:R-:W-:Y:S01]  /*20a0*/  STG.E desc[UR14][R2.64], R9 ;  /* 0x0000000902007986 */ /* 0x000fe2000c10190e */
[----:B------:R-:W-:Y:S05]  /*20b0*/  EXIT ;  /* 0x000000000000794d */ /* 0x000fea0003800000 */
.L_x_320:
        /* <DEDUP_REMOVED lines=12> */
.L_x_488:


//--------------------- .text._ZN3cub18CUB_300001_SM_10006detail6reduce28DeviceReduceSingleTileKernelINS2_10policy_hubIiyN4cuda3std3__44plusIiEEE10Policy1000EN6thrust24THRUST_300001_SM_1000_NS6detail15normal_iteratorINSD_10device_ptrIjEEEEPiyS9_iiNS7_10__identityEEEvT0_T1_T2_T3_T4_T6_ --------------------------
	.section	.text._ZN3cub18CUB_300001_SM_10006detail6reduce28DeviceReduceSingleTileKernelINS2_10policy_hubIiyN4cuda3std3__44plusIiEEE10Policy1000EN6thrust24THRUST_300001_SM_1000_NS6detail15normal_iteratorINSD_10device_ptrIjEEEEPiyS9_iiNS7_10__identityEEEvT0_T1_T2_T3_T4_T6_,"ax",@progbits
	.align	128
        .global         _ZN3cub18CUB_300001_SM_10006detail6reduce28DeviceReduceSingleTileKernelINS2_10policy_hubIiyN4cuda3std3__44plusIiEEE10Policy1000EN6thrust24THRUST_300001_SM_1000_NS6detail15normal_iteratorINSD_10device_ptrIjEEEEPiyS9_iiNS7_10__identityEEEvT0_T1_T2_T3_T4_T6_
        .type           _ZN3cub18CUB_300001_SM_10006detail6reduce28DeviceReduceSingleTileKernelINS2_10policy_hubIiyN4cuda3std3__44plusIiEEE10Policy1000EN6thrust24THRUST_300001_SM_1000_NS6detail15normal_iteratorINSD_10device_ptrIjEEEEPiyS9_iiNS7_10__identityEEEvT0_T1_T2_T3_T4_T6_,@function
        .size           _ZN3cub18CUB_300001_SM_10006detail6reduce28DeviceReduceSingleTileKernelINS2_10policy_hubIiyN4cuda3std3__44plusIiEEE10Policy1000EN6thrust24THRUST_300001_SM_1000_NS6detail15normal_iteratorINSD_10device_ptrIjEEEEPiyS9_iiNS7_10__identityEEEvT0_T1_T2_T3_T4_T6_,(.L_x_489 - _ZN3cub18CUB_300001_SM_10006detail6reduce28DeviceReduceSingleTileKernelINS2_10policy_hubIiyN4cuda3std3__44plusIiEEE10Policy1000EN6thrust24THRUST_300001_SM_1000_NS6detail15normal_iteratorINSD_10device_ptrIjEEEEPiyS9_iiNS7_10__identityEEEvT0_T1_T2_T3_T4_T6_)
        .other          _ZN3cub18CUB_300001_SM_10006detail6reduce28DeviceReduceSingleTileKernelINS2_10policy_hubIiyN4cuda3std3__44plusIiEEE10Policy1000EN6thrust24THRUST_300001_SM_1000_NS6detail15normal_iteratorINSD_10device_ptrIjEEEEPiyS9_iiNS7_10__identityEEEvT0_T1_T2_T3_T4_T6_,@"STO_CUDA_ENTRY STV_DEFAULT"
_ZN3cub18CUB_300001_SM_10006detail6reduce28DeviceReduceSingleTileKernelINS2_10policy_hubIiyN4cuda3std3__44plusIiEEE10Policy1000EN6thrust24THRUST_300001_SM_1000_NS6detail15normal_iteratorINSD_10device_ptrIjEEEEPiyS9_iiNS7_10__identityEEEvT0_T1_T2_T3_T4_T6_:
.text._ZN3cub18CUB_300001_SM_10006detail6reduce28DeviceReduceSingleTileKernelINS2_10policy_hubIiyN4cuda3std3__44plusIiEEE10Policy1000EN6thrust24THRUST_300001_SM_1000_NS6detail15normal_iteratorINSD_10device_ptrIjEEEEPiyS9_iiNS7_10__identityEEEvT0_T1_T2_T3_T4_T6_:
        /* <DEDUP_REMOVED lines=15> */
.L_x_321:
        /* <DEDUP_REMOVED lines=14> */
.L_x_325:
[----:B------:R-:W-:Y:S05]  /*01d0*/  BSYNC.RECONVERGENT B1 ;  /* 0x0000000000017941 */ /* 0x000fea0003800200 */
.L_x_324:
        /* <DEDUP_REMOVED lines=17> */
.L_x_330:
        /* <DEDUP_REMOVED lines=31> */
.L_x_329:
[----:B------:R-:W-:Y:S05]  /*04e0*/  BSYNC.RECONVERGENT B2 ;  /* 0x0000000000027941 */ /* 0x000fea0003800200 */
.L_x_328:
        /* <DEDUP_REMOVED lines=21> */
.L_x_332:
[----:B------:R-:W-:Y:S05]  /*0640*/  BSYNC.RECONVERGENT B2 ;  /* 0x0000000000027941 */ /* 0x000fea0003800200 */
.L_x_331:
        /* <DEDUP_REMOVED lines=15> */
.L_x_334:
[----:B------:R-:W-:Y:S05]  /*0740*/  BSYNC.RECONVERGENT B2 ;  /* 0x0000000000027941 */ /* 0x000fea0003800200 */
.L_x_333:
[----:B------:R-:W-:Y:S05]  /*0750*/  @!P1 BRA `(.L_x_327) ;  /* 0x0000000000249947 */ /* 0x000fea0003800000 */
[----:B------:R-:W0:Y:S01]  /*0760*/  LDC.64 R8, c[0x0][0x380] ;  /* 0x0000e000ff087b82 */ /* 0x000e220000000a00 */
[----:B------:R-:W-:-:S07]  /*0770*/  IMAD.MOV R10, RZ, RZ, -R10 ;  /* 0x000000ffff0a7224 */ /* 0x000fce00078e0a0a */
.L_x_335:
[----:B0-----:R-:W-:-:S06]  /*0780*/  IMAD.WIDE R2, R7, 0x4, R8 ;  /* 0x0000000407027825 */ /* 0x001fcc00078e0208 */
[----:B------:R-:W2:Y:S01]  /*0790*/  LDG.E R3, desc[UR6][R2.64] ;  /* 0x0000000602037981 */ /* 0x000ea2000c1e1900 */
[----:B------:R-:W-:Y:S02]  /*07a0*/  VIADD R10, R10, 0x1 ;  /* 0x000000010a0a7836 */ /* 0x000fe40000000000 */
[----:B------:R-:W-:-:S03]  /*07b0*/  VIADD R7, R7, 0x100 ;  /* 0x0000010007077836 */ /* 0x000fc60000000000 */
[----:B------:R-:W-:Y:S01]  /*07c0*/  ISETP.NE.AND P0, PT, R10, RZ, PT ;  /* 0x000000ff0a00720c */ /* 0x000fe20003f05270 */
[----:B--2--5:R-:W-:-:S12]  /*07d0*/  IMAD.IADD R6, R3, 0x1, R6 ;  /* 0x0000000103067824 */ /* 0x024fd800078e0206 */
[----:B------:R-:W-:Y:S05]  /*07e0*/  @P0 BRA `(.L_x_335) ;  /* 0xfffffffc00e40947 */ /* 0x000fea000383ffff */
.L_x_327:
[----:B------:R-:W-:Y:S05]  /*07f0*/  BSYNC.RECONVERGENT B1 ;  /* 0x0000000000017941 */ /* 0x000fea0003800200 */
.L_x_326:
        /* <DEDUP_REMOVED lines=46> */
.L_x_336:
        /* <DEDUP_REMOVED lines=74> */
.L_x_323:
        /* <DEDUP_REMOVED lines=37> */
.L_x_340:
        /* <DEDUP_REMOVED lines=37> */
.L_x_338:
        /* <DEDUP_REMOVED lines=25> */
.L_x_344:
        /* <DEDUP_REMOVED lines=31> */
.L_x_343:
[----:B------:R-:W-:Y:S05]  /*17a0*/  BSYNC.RECONVERGENT B2 ;  /* 0x0000000000027941 */ /* 0x000fea0003800200 */
.L_x_342:
        /* <DEDUP_REMOVED lines=24> */
.L_x_346:
[----:B------:R-:W-:Y:S05]  /*1930*/  BSYNC.RECONVERGENT B2 ;  /* 0x0000000000027941 */ /* 0x000fea0003800200 */
.L_x_345:
        /* <DEDUP_REMOVED lines=18> */
.L_x_348:
[----:B------:R-:W-:Y:S05]  /*1a60*/  BSYNC.RECONVERGENT B2 ;  /* 0x0000000000027941 */ /* 0x000fea0003800200 */
.L_x_347:
[----:B------:R-:W-:Y:S05]  /*1a70*/  @!P1 BRA `(.L_x_341) ;  /* 0x0000000000389947 */ /* 0x000fea0003800000 */
[----:B------:R-:W0:Y:S01]  /*1a80*/  LDCU.64 UR4, c[0x0][0x380] ;  /* 0x00007000ff0477ac */ /* 0x000e220008000a00 */
[----:B------:R-:W-:Y:S01]  /*1a90*/  IADD3 R5, P0, PT, R0, R9, RZ ;  /* 0x0000000900057210 */ /* 0x000fe20007f1e0ff */
[----:B------:R-:W-:-:S04]  /*1aa0*/  IMAD.MOV R0, RZ, RZ, -R6 ;  /* 0x000000ffff007224 */ /* 0x000fc800078e0a06 */
[----:B------:R-:W-:Y:S01]  /*1ab0*/  IMAD.X R4, RZ, RZ, R11, P0 ;  /* 0x000000ffff047224 */ /* 0x000fe200000e060b */
[----:B0-----:R-:W-:-:S04]  /*1ac0*/  LEA R2, P1, R5, UR4, 0x2 ;  /* 0x0000000405027c11 */ /* 0x001fc8000f8210ff */
[----:B------:R-:W-:-:S09]  /*1ad0*/  LEA.HI.X R5, R5, UR5, R4, 0x2, P1 ;  /* 0x0000000505057c11 */ /* 0x000fd200088f1404 */
.L_x_349:
        /* <DEDUP_REMOVED lines=8> */
.L_x_341:
[----:B------:R-:W-:Y:S05]  /*1b60*/  BSYNC.RECONVERGENT B1 ;  /* 0x0000000000017941 */ /* 0x000fea0003800200 */
.L_x_339:
        /* <DEDUP_REMOVED lines=42> */
.L_x_337:
[----:B------:R-:W-:Y:S05]  /*1e10*/  BSYNC.RECONVERGENT B0 ;  /* 0x0000000000007941 */ /* 0x000fea0003800200 */
.L_x_322:
[----:B------:R-:W-:Y:S05]  /*1e20*/  @P5 EXIT ;  /* 0x000000000000594d */ /* 0x000fea0003800000 */
[----:B------:R-:W3:Y:S01]  /*1e30*/  LDC.64 R2, c[0x0][0x388] ;  /* 0x0000e200ff027b82 */ /* 0x000ee20000000a00 */
[----:B------:R-:W0:Y:S02]  /*1e40*/  LDCU UR4, c[0x0][0x39c] ;  /* 0x00007380ff0477ac */ /* 0x000e240008000800 */
[----:B012---:R-:W-:-:S05]  /*1e50*/  VIADD R7, R7, UR4 ;  /* 0x0000000407077c36 */ /* 0x007fca0008000000 */
[----:B---3--:R-:W-:Y:S01]  /*1e60*/  STG.E desc[UR6][R2.64], R7 ;  /* 0x0000000702007986 */ /* 0x008fe2000c101906 */
[----:B------:R-:W-:Y:S05]  /*1e70*/  EXIT ;  /* 0x000000000000794d */ /* 0x000fea0003800000 */
.L_x_350:
        /* <DEDUP_REMOVED lines=16> */
.L_x_489:


//--------------------- .text._ZN3cub18CUB_300001_SM_10006detail6reduce28DeviceReduceSingleTileKernelINS2_10policy_hubIijN4cuda3std3__44plusIiEEE10Policy1000EPiSC_iS9_iiNS7_10__identityEEEvT0_T1_T2_T3_T4_T6_ --------------------------
	.section	.text._ZN3cub18CUB_300001_SM_10006detail6reduce28DeviceReduceSingleTileKernelINS2_10policy_hubIijN4cuda3std3__44plusIiEEE10Policy1000EPiSC_iS9_iiNS7_10__identityEEEvT0_T1_T2_T3_T4_T6_,"ax",@progbits
	.align	128
        .global         _ZN3cub18CUB_300001_SM_10006detail6reduce28DeviceReduceSingleTileKernelINS2_10policy_hubIijN4cuda3std3__44plusIiEEE10Policy1000EPiSC_iS9_iiNS7_10__identityEEEvT0_T1_T2_T3_T4_T6_
        .type           _ZN3cub18CUB_300001_SM_10006detail6reduce28DeviceReduceSingleTileKernelINS2_10policy_hubIijN4cuda3std3__44plusIiEEE10Policy1000EPiSC_iS9_iiNS7_10__identityEEEvT0_T1_T2_T3_T4_T6_,@function
        .size           _ZN3cub18CUB_300001_SM_10006detail6reduce28DeviceReduceSingleTileKernelINS2_10policy_hubIijN4cuda3std3__44plusIiEEE10Policy1000EPiSC_iS9_iiNS7_10__identityEEEvT0_T1_T2_T3_T4_T6_,(.L_x_490 - _ZN3cub18CUB_300001_SM_10006detail6reduce28DeviceReduceSingleTileKernelINS2_10policy_hubIijN4cuda3std3__44plusIiEEE10Policy1000EPiSC_iS9_iiNS7_10__identityEEEvT0_T1_T2_T3_T4_T6_)
        .other          _ZN3cub18CUB_300001_SM_10006detail6reduce28DeviceReduceSingleTileKernelINS2_10policy_hubIijN4cuda3std3__44plusIiEEE10Policy1000EPiSC_iS9_iiNS7_10__identityEEEvT0_T1_T2_T3_T4_T6_,@"STO_CUDA_ENTRY STV_DEFAULT"
_ZN3cub18CUB_300001_SM_10006detail6reduce28DeviceReduceSingleTileKernelINS2_10policy_hubIijN4cuda3std3__44plusIiEEE10Policy1000EPiSC_iS9_iiNS7_10__identityEEEvT0_T1_T2_T3_T4_T6_:
.text._ZN3cub18CUB_300001_SM_10006detail6reduce28DeviceReduceSingleTileKernelINS2_10policy_hubIijN4cuda3std3__44plusIiEEE10Policy1000EPiSC_iS9_iiNS7_10__identityEEEvT0_T1_T2_T3_T4_T6_:
        /* <DEDUP_REMOVED lines=13> */
.L_x_351:
        /* <DEDUP_REMOVED lines=16> */
.L_x_356:
[----:B------:R-:W-:Y:S05]  /*01d0*/  BSYNC.RECONVERGENT B1 ;  /* 0x0000000000017941 */ /* 0x000fea0003800200 */
.L_x_355:
        /* <DEDUP_REMOVED lines=16> */
.L_x_361:
        /* <DEDUP_REMOVED lines=9> */
.L_x_360:
[----:B------:R-:W-:Y:S05]  /*0370*/  BSYNC.RECONVERGENT B2 ;  /* 0x0000000000027941 */ /* 0x000fea0003800200 */
.L_x_359:
        /* <DEDUP_REMOVED lines=8> */
.L_x_364:
        /* <DEDUP_REMOVED lines=35> */
.L_x_363:
[----:B------:R-:W-:Y:S05]  /*0630*/  BSYNC.RECONVERGENT B2 ;  /* 0x0000000000027941 */ /* 0x000fea0003800200 */
.L_x_362:
        /* <DEDUP_REMOVED lines=22> */
.L_x_366:
[----:B------:R-:W-:Y:S05]  /*07a0*/  BSYNC.RECONVERGENT B2 ;  /* 0x0000000000027941 */ /* 0x000fea0003800200 */
.L_x_365:
        /* <DEDUP_REMOVED lines=10> */
.L_x_358:
[----:B------:R-:W-:Y:S05]  /*0850*/  BSYNC.RECONVERGENT B1 ;  /* 0x0000000000017941 */ /* 0x000fea0003800200 */
.L_x_357:
        /* <DEDUP_REMOVED lines=45> */
.L_x_367:
        /* <DEDUP_REMOVED lines=67> */
.L_x_354:
        /* <DEDUP_REMOVED lines=22> */
.L_x_371:
        /* <DEDUP_REMOVED lines=20> */
.L_x_369:
        /* <DEDUP_REMOVED lines=20> */
.L_x_375:
        /* <DEDUP_REMOVED lines=8> */
.L_x_374:
[----:B------:R-:W-:Y:S05]  /*13c0*/  BSYNC.RECONVERGENT B2 ;  /* 0x0000000000027941 */ /* 0x000fea0003800200 */
.L_x_373:
        /* <DEDUP_REMOVED lines=16> */
.L_x_378:
        /* <DEDUP_REMOVED lines=39> */
.L_x_377:
[----:B------:R-:W-:Y:S05]  /*1740*/  BSYNC.RECONVERGENT B2 ;  /* 0x0000000000027941 */ /* 0x000fea0003800200 */
.L_x_376:
        /* <DEDUP_REMOVED lines=27> */
.L_x_380:
[----:B------:R-:W-:Y:S05]  /*1900*/  BSYNC.RECONVERGENT B2 ;  /* 0x0000000000027941 */ /* 0x000fea0003800200 */
.L_x_379:
        /* <DEDUP_REMOVED lines=10> */
.L_x_372:
[----:B------:R-:W-:Y:S05]  /*19b0*/  BSYNC.RECONVERGENT B1 ;  /* 0x0000000000017941 */ /* 0x000fea0003800200 */
.L_x_370:
        /* <DEDUP_REMOVED lines=43> */
.L_x_353:
        /* <DEDUP_REMOVED lines=12> */
.L_x_383:
[----:B------:R-:W-:Y:S05]  /*1d30*/  BSYNC.RECONVERGENT B1 ;  /* 0x0000000000017941 */ /* 0x000fea0003800200 */
.L_x_382:
        /* <DEDUP_REMOVED lines=16> */
.L_x_388:
        /* <DEDUP_REMOVED lines=9> */
.L_x_387:
[----:B------:R-:W-:Y:S05]  /*1ed0*/  BSYNC.RECONVERGENT B2 ;  /* 0x0000000000027941 */ /* 0x000fea0003800200 */
.L_x_386:
        /* <DEDUP_REMOVED lines=8> */
.L_x_391:
        /* <DEDUP_REMOVED lines=35> */
.L_x_390:
[----:B------:R-:W-:Y:S05]  /*2190*/  BSYNC.RECONVERGENT B2 ;  /* 0x0000000000027941 */ /* 0x000fea0003800200 */
.L_x_389:
        /* <DEDUP_REMOVED lines=22> */
.L_x_393:
[----:B------:R-:W-:Y:S05]  /*2300*/  BSYNC.RECONVERGENT B2 ;  /* 0x0000000000027941 */ /* 0x000fea0003800200 */
.L_x_392:
        /* <DEDUP_REMOVED lines=10> */
.L_x_385:
[----:B------:R-:W-:Y:S05]  /*23b0*/  BSYNC.RECONVERGENT B1 ;  /* 0x0000000000017941 */ /* 0x000fea0003800200 */
.L_x_384:
        /* <DEDUP_REMOVED lines=45> */
.L_x_394:
        /* <DEDUP_REMOVED lines=67> */
.L_x_381:
        /* <DEDUP_REMOVED lines=33> */
.L_x_397:
        /* <DEDUP_REMOVED lines=32> */
.L_x_395:
        /* <DEDUP_REMOVED lines=20> */
.L_x_401:
        /* <DEDUP_REMOVED lines=8> */
.L_x_400:
[----:B------:R-:W-:Y:S05]  /*3090*/  BSYNC.RECONVERGENT B2 ;  /* 0x0000000000027941 */ /* 0x000fea0003800200 */
.L_x_399:
        /* <DEDUP_REMOVED lines=16> */
.L_x_404:
        /* <DEDUP_REMOVED lines=39> */
.L_x_403:
[----:B------:R-:W-:Y:S05]  /*3410*/  BSYNC.RECONVERGENT B2 ;  /* 0x0000000000027941 */ /* 0x000fea0003800200 */
.L_x_402:
        /* <DEDUP_REMOVED lines=27> */
.L_x_406:
[----:B------:R-:W-:Y:S05]  /*35d0*/  BSYNC.RECONVERGENT B2 ;  /* 0x0000000000027941 */ /* 0x000fea0003800200 */
.L_x_405:
        /* <DEDUP_REMOVED lines=10> */
.L_x_398:
[----:B------:R-:W-:Y:S05]  /*3680*/  BSYNC.RECONVERGENT B1 ;  /* 0x0000000000017941 */ /* 0x000fea0003800200 */
.L_x_396:
        /* <DEDUP_REMOVED lines=42> */
.L_x_368:
[----:B------:R-:W-:Y:S05]  /*3930*/  BSYNC.RECONVERGENT B0 ;  /* 0x0000000000007941 */ /* 0x000fea0003800200 */
.L_x_352:
[----:B------:R-:W-:Y:S05]  /*3940*/  @P0 EXIT ;  /* 0x000000000000094d */ /* 0x000fea0003800000 */
[----:B-1----:R-:W1:Y:S01]  /*3950*/  LDC.64 R4, c[0x0][0x388] ;  /* 0x0000e200ff047b82 */ /* 0x002e620000000a00 */
[----:B------:R-:W0:Y:S02]  /*3960*/  LDCU UR4, c[0x0][0x398] ;  /* 0x00007300ff0477ac */ /* 0x000e240008000800 */
[----:B0-234-:R-:W-:-:S05]  /*3970*/  VIADD R3, R3, UR4 ;  /* 0x0000000403037c36 */ /* 0x01dfca0008000000 */
[----:B-1----:R-:W-:Y:S01]  /*3980*/  STG.E desc[UR6][R4.64], R3 ;  /* 0x0000000304007986 */ /* 0x002fe2000c101906 */
[----:B------:R-:W-:Y:S05]  /*3990*/  EXIT ;  /* 0x000000000000794d */ /* 0x000fea0003800000 */
.L_x_407:
        /* <DEDUP_REMOVED lines=14> */
.L_x_490:


//--------------------- .text._ZN3cub18CUB_300001_SM_10006detail6reduce18DeviceReduceKernelINS2_10policy_hubIijN4cuda3std3__44plusIiEEE10Policy1000EN6thrust24THRUST_300001_SM_1000_NS6detail15normal_iteratorINSD_10device_ptrIjEEEEjS9_iNS7_10__identityEEEvT0_PT3_T1_NS0_13GridEvenShareISN_EET2_T4_ --------------------------
	.section	.text._ZN3cub18CUB_300001_SM_10006detail6reduce18DeviceReduceKernelINS2_10policy_hubIijN4cuda3std3__44plusIiEEE10Policy1000EN6thrust24THRUST_300001_SM_1000_NS6detail15normal_iteratorINSD_10device_ptrIjEEEEjS9_iNS7_10__identityEEEvT0_PT3_T1_NS0_13GridEvenShareISN_EET2_T4_,"ax",@progbits
	.align	128
        .global         _ZN3cub18CUB_300001_SM_10006detail6reduce18DeviceReduceKernelINS2_10policy_hubIijN4cuda3std3__44plusIiEEE10Policy1000EN6thrust24THRUST_300001_SM_1000_NS6detail15normal_iteratorINSD_10device_ptrIjEEEEjS9_iNS7_10__identityEEEvT0_PT3_T1_NS0_13GridEvenShareISN_EET2_T4_
        .type           _ZN3cub18CUB_300001_SM_10006detail6reduce18DeviceReduceKernelINS2_10policy_hubIijN4cuda3std3__44plusIiEEE10Policy1000EN6thrust24THRUST_300001_SM_1000_NS6detail15normal_iteratorINSD_10device_ptrIjEEEEjS9_iNS7_10__identityEEEvT0_PT3_T1_NS0_13GridEvenShareISN_EET2_T4_,@function
        .size           _ZN3cub18CUB_300001_SM_10006detail6reduce18DeviceReduceKernelINS2_10policy_hubIijN4cuda3std3__44plusIiEEE10Policy1000EN6thrust24THRUST_300001_SM_1000_NS6detail15normal_iteratorINSD_10device_ptrIjEEEEjS9_iNS7_10__identityEEEvT0_PT3_T1_NS0_13GridEvenShareISN_EET2_T4_,(.L_x_491 - _ZN3cub18CUB_300001_SM_10006detail6reduce18DeviceReduceKernelINS2_10policy_hubIijN4cuda3std3__44plusIiEEE10Policy1000EN6thrust24THRUST_300001_SM_1000_NS6detail15normal_iteratorINSD_10device_ptrIjEEEEjS9_iNS7_10__identityEEEvT0_PT3_T1_NS0_13GridEvenShareISN_EET2_T4_)
        .other          _ZN3cub18CUB_300001_SM_10006detail6reduce18DeviceReduceKernelINS2_10policy_hubIijN4cuda3std3__44plusIiEEE10Policy1000EN6thrust24THRUST_300001_SM_1000_NS6detail15normal_iteratorINSD_10device_ptrIjEEEEjS9_iNS7_10__identityEEEvT0_PT3_T1_NS0_13GridEvenShareISN_EET2_T4_,@"STO_CUDA_ENTRY STV_DEFAULT"
_ZN3cub18CUB_300001_SM_10006detail6reduce18DeviceReduceKernelINS2_10policy_hubIijN4cuda3std3__44plusIiEEE10Policy1000EN6thrust24THRUST_300001_SM_1000_NS6detail15normal_iteratorINSD_10device_ptrIjEEEEjS9_iNS7_10__identityEEEvT0_PT3_T1_NS0_13GridEvenShareISN_EET2_T4_:
.text._ZN3cub18CUB_300001_SM_10006detail6reduce18DeviceReduceKernelINS2_10policy_hubIijN4cuda3std3__44plusIiEEE10Policy1000EN6thrust24THRUST_300001_SM_1000_NS6detail15normal_iteratorINSD_10device_ptrIjEEEEjS9_iNS7_10__identityEEEvT0_PT3_T1_NS0_13GridEvenShareISN_EET2_T4_:
        /* <DEDUP_REMOVED lines=20> */
.L_x_411:
[----:B------:R-:W-:Y:S05]  /*0140*/  BSYNC.RECONVERGENT B1 ;  /* 0x0000000000017941 */ /* 0x000fea0003800200 */
.L_x_410:
        /* <DEDUP_REMOVED lines=16> */
.L_x_417:
        /* <DEDUP_REMOVED lines=62> */
.L_x_416:
[----:B------:R-:W-:-:S07]  /*0630*/  VIADD R4, R7, 0xfffff800 ;  /* 0xfffff80007047836 */ /* 0x000fce0000000000 */
.L_x_415:
[----:B------:R-:W-:Y:S05]  /*0640*/  BSYNC.RECONVERGENT B2 ;  /* 0x0000000000027941 */ /* 0x000fea0003800200 */
.L_x_414:
        /* <DEDUP_REMOVED lines=37> */
.L_x_419:
[----:B------:R-:W-:Y:S05]  /*08a0*/  BSYNC.RECONVERGENT B2 ;  /* 0x0000000000027941 */ /* 0x000fea0003800200 */
.L_x_418:
        /* <DEDUP_REMOVED lines=22> */
.L_x_421:
[----:B------:R-:W-:Y:S05]  /*0a10*/  BSYNC.RECONVERGENT B2 ;  /* 0x0000000000027941 */ /* 0x000fea0003800200 */
.L_x_420:
[----:B------:R-:W-:Y:S05]  /*0a20*/  @!P1 BRA `(.L_x_413) ;  /* 0x0000000000289947 */ /* 0x000fea0003800000 */
[----:B------:R-:W1:Y:S01]  /*0a30*/  LDC.64 R6, c[0x0][0x380] ;  /* 0x0000e000ff067b82 */ /* 0x000e620000000a00 */
[----:B------:R-:W-:Y:S02]  /*0a40*/  IMAD R9, R3, 0x1000, R4 ;  /* 0x0000100003097824 */ /* 0x000fe400078e0204 */
[----:B------:R-:W-:-:S07]  /*0a50*/  IMAD.MOV R8, RZ, RZ, -R5 ;  /* 0x000000ffff087224 */ /* 0x000fce00078e0a05 */
.L_x_422:
[----:B-1----:R-:W-:-:S06]  /*0a60*/  IMAD.WIDE.U32 R4, R9, 0x4, R6 ;  /* 0x0000000409047825 */ /* 0x002fcc00078e0006 */
[----:B------:R-:W2:Y:S01]  /*0a70*/  LDG.E R5, desc[UR6][R4.64] ;  /* 0x0000000604057981 */ /* 0x000ea2000c1e1900 */
[----:B------:R-:W-:Y:S02]  /*0a80*/  VIADD R8, R8, 0x1 ;  /* 0x0000000108087836 */ /* 0x000fe40000000000 */
[----:B------:R-:W-:-:S03]  /*0a90*/  VIADD R9, R9, 0x100 ;  /* 0x0000010009097836 */ /* 0x000fc60000000000 */
[----:B------:R-:W-:Y:S01]  /*0aa0*/  ISETP.NE.AND P0, PT, R8, RZ, PT ;  /* 0x000000ff0800720c */ /* 0x000fe20003f05270 */
[----:B--2--5:R-:W-:-:S12]  /*0ab0*/  IMAD.IADD R14, R5, 0x1, R14 ;  /* 0x00000001050e7824 */ /* 0x024fd800078e020e */
[----:B------:R-:W-:Y:S05]  /*0ac0*/  @P0 BRA `(.L_x_422) ;  /* 0xfffffffc00e40947 */ /* 0x000fea000383ffff */
.L_x_413:
[----:B------:R-:W-:Y:S05]  /*0ad0*/  BSYNC.RECONVERGENT B1 ;  /* 0x0000000000017941 */ /* 0x000fea0003800200 */
.L_x_412:
        /* <DEDUP_REMOVED lines=45> */
.L_x_423:
        /* <DEDUP_REMOVED lines=67> */
.L_x_409:
        /* <DEDUP_REMOVED lines=44> */
.L_x_427:
        /* <DEDUP_REMOVED lines=37> */
.L_x_426:
        /* <DEDUP_REMOVED lines=25> */
.L_x_432:
        /* <DEDUP_REMOVED lines=61> */
.L_x_431:
[----:B------:R-:W-:-:S07]  /*1c50*/  IADD3 R0, PT, PT, R11, -0x800, RZ ;  /* 0xfffff8000b007810 */ /* 0x000fce0007ffe0ff */
.L_x_430:
[----:B------:R-:W-:Y:S05]  /*1c60*/  BSYNC.RECONVERGENT B2 ;  /* 0x0000000000027941 */ /* 0x000fea0003800200 */
.L_x_429:
        /* <DEDUP_REMOVED lines=36> */
.L_x_434:
[----:B------:R-:W-:Y:S05]  /*1eb0*/  BSYNC.RECONVERGENT B2 ;  /* 0x0000000000027941 */ /* 0x000fea0003800200 */
.L_x_433:
        /* <DEDUP_REMOVED lines=20> */
.L_x_436:
[----:B------:R-:W-:Y:S05]  /*2000*/  BSYNC.RECONVERGENT B2 ;  /* 0x0000000000027941 */ /* 0x000fea0003800200 */
.L_x_435:
[----:B------:R-:W-:Y:S05]  /*2010*/  @!P1 BRA `(.L_x_428) ;  /* 0x0000000000309947 */ /* 0x000fea0003800000 */
[----:B------:R-:W-:Y:S01]  /*2020*/  LOP3.LUT R6, R6, 0xffff, RZ, 0xc0, !PT ;  /* 0x0000ffff06067812 */ /* 0x000fe200078ec0ff */
[----:B------:R-:W-:-:S03]  /*2030*/  IMAD.IADD R9, R0, 0x1, R2 ;  /* 0x0000000100097824 */ /* 0x000fc600078e0202 */
[----:B------:R-:W-:-:S04]  /*2040*/  LEA.HI R6, R6, 0x1, RZ, 0x18 ;  /* 0x0000000106067811 */ /* 0x000fc800078fc0ff */
[----:B------:R-:W-:-:S05]  /*2050*/  LOP3.LUT R6, R6, 0x3, RZ, 0xc0, !PT ;  /* 0x0000000306067812 */ /* 0x000fca00078ec0ff */
[----:B------:R-:W-:-:S07]  /*2060*/  IMAD.MOV R0, RZ, RZ, -R6 ;  /* 0x000000ffff007224 */ /* 0x000fce00078e0a06 */
.L_x_437:
[----:B------:R-:W-:-:S06]  /*2070*/  IMAD.WIDE.U32 R6, R9, 0x4, R4 ;  /* 0x0000000409067825 */ /* 0x000fcc00078e0004 */
[----:B------:R-:W2:Y:S01]  /*2080*/  LDG.E R6, desc[UR6][R6.64] ;  /* 0x0000000606067981 */ /* 0x000ea2000c1e1900 */
[----:B------:R-:W-:Y:S02]  /*2090*/  VIADD R0, R0, 0x1 ;  /* 0x0000000100007836 */ /* 0x000fe40000000000 */
[----:B------:R-:W-:-:S03]  /*20a0*/  VIADD R9, R9, 0x100 ;  /* 0x0000010009097836 */ /* 0x000fc60000000000 */
[----:B------:R-:W-:Y:S01]  /*20b0*/  ISETP.NE.AND P0, PT, R0, RZ, PT ;  /* 0x000000ff0000720c */ /* 0x000fe20003f05270 */
[----:B--2---:R-:W-:-:S12]  /*20c0*/  IMAD.IADD R27, R6, 0x1, R27 ;  /* 0x00000001061b7824 */ /* 0x004fd800078e021b */
[----:B------:R-:W-:Y:S05]  /*20d0*/  @P0 BRA `(.L_x_437) ;  /* 0xfffffffc00e40947 */ /* 0x000fea000383ffff */
.L_x_428:
[----:B------:R-:W-:Y:S05]  /*20e0*/  BSYNC.RECONVERGENT B1 ;  /* 0x0000000000017941 */ /* 0x000fea0003800200 */
.L_x_425:
        /* <DEDUP_REMOVED lines=43> */
.L_x_424:
[----:B------:R-:W-:Y:S05]  /*23a0*/  BSYNC.RECONVERGENT B0 ;  /* 0x0000000000007941 */ /* 0x000fea0003800200 */
.L_x_408:
[----:B------:R-:W-:Y:S05]  /*23b0*/  @P0 EXIT ;  /* 0x000000000000094d */ /* 0x000fea0003800000 */
[----:B---3--:R-:W3:Y:S02]  /*23c0*/  LDC.64 R4, c[0x0][0x388] ;  /* 0x0000e200ff047b82 */ /* 0x008ee40000000a00 */
[----:B---3--:R-:W-:-:S05]  /*23d0*/  IMAD.WIDE.U32 R2, R3, 0x4, R4 ;  /* 0x0000000403027825 */ /* 0x008fca00078e0004 */
[----:B------:R-:W-:Y:S01]  /*23e0*/  STG.E desc[UR6][R2.64], R11 ;  /* 0x0000000b02007986 */ /* 0x000fe2000c101906 */
[----:B------:R-:W-:Y:S05]  /*23f0*/  EXIT ;  /* 0x000000000000794d */ /* 0x000fea0003800000 */
.L_x_438:
        /* <DEDUP_REMOVED lines=16> */
.L_x_491:


//--------------------- .text._ZN3cub18CUB_300001_SM_10006detail6reduce28DeviceReduceSingleTileKernelINS2_10policy_hubIijN4cuda3std3__44plusIiEEE10Policy1000EN6thrust24THRUST_300001_SM_1000_NS6detail15normal_iteratorINSD_10device_ptrIjEEEEPijS9_iiNS7_10__identityEEEvT0_T1_T2_T3_T4_T6_ --------------------------
	.section	.text._ZN3cub18CUB_300001_SM_10006detail6reduce28DeviceReduceSingleTileKernelINS2_10policy_hubIijN4cuda3std3__44plusIiEEE10Policy1000EN6thrust24THRUST_300001_SM_1000_NS6detail15normal_iteratorINSD_10device_ptrIjEEEEPijS9_iiNS7_10__identityEEEvT0_T1_T2_T3_T4_T6_,"ax",@progbits
	.align	128
        .global         _ZN3cub18CUB_300001_SM_10006detail6reduce28DeviceReduceSingleTileKernelINS2_10policy_hubIijN4cuda3std3__44plusIiEEE10Policy1000EN6thrust24THRUST_300001_SM_1000_NS6detail15normal_iteratorINSD_10device_ptrIjEEEEPijS9_iiNS7_10__identityEEEvT0_T1_T2_T3_T4_T6_
        .type           _ZN3cub18CUB_300001_SM_10006detail6reduce28DeviceReduceSingleTileKernelINS2_10policy_hubIijN4cuda3std3__44plusIiEEE10Policy1000EN6thrust24THRUST_300001_SM_1000_NS6detail15normal_iteratorINSD_10device_ptrIjEEEEPijS9_iiNS7_10__identityEEEvT0_T1_T2_T3_T4_T6_,@function
        .size           _ZN3cub18CUB_300001_SM_10006detail6reduce28DeviceReduceSingleTileKernelINS2_10policy_hubIijN4cuda3std3__44plusIiEEE10Policy1000EN6thrust24THRUST_300001_SM_1000_NS6detail15normal_iteratorINSD_10device_ptrIjEEEEPijS9_iiNS7_10__identityEEEvT0_T1_T2_T3_T4_T6_,(.L_x_492 - _ZN3cub18CUB_300001_SM_10006detail6reduce28DeviceReduceSingleTileKernelINS2_10policy_hubIijN4cuda3std3__44plusIiEEE10Policy1000EN6thrust24THRUST_300001_SM_1000_NS6detail15normal_iteratorINSD_10device_ptrIjEEEEPijS9_iiNS7_10__identityEEEvT0_T1_T2_T3_T4_T6_)
        .other          _ZN3cub18CUB_300001_SM_10006detail6reduce28DeviceReduceSingleTileKernelINS2_10policy_hubIijN4cuda3std3__44plusIiEEE10Policy1000EN6thrust24THRUST_300001_SM_1000_NS6detail15normal_iteratorINSD_10device_ptrIjEEEEPijS9_iiNS7_10__identityEEEvT0_T1_T2_T3_T4_T6_,@"STO_CUDA_ENTRY STV_DEFAULT"
_ZN3cub18CUB_300001_SM_10006detail6reduce28DeviceReduceSingleTileKernelINS2_10policy_hubIijN4cuda3std3__44plusIiEEE10Policy1000EN6thrust24THRUST_300001_SM_1000_NS6detail15normal_iteratorINSD_10device_ptrIjEEEEPijS9_iiNS7_10__identityEEEvT0_T1_T2_T3_T4_T6_:
.text._ZN3cub18CUB_300001_SM_10006detail6reduce28DeviceReduceSingleTileKernelINS2_10policy_hubIijN4cuda3std3__44plusIiEEE10Policy1000EN6thrust24THRUST_300001_SM_1000_NS6detail15normal_iteratorINSD_10device_ptrIjEEEEPijS9_iiNS7_10__identityEEEvT0_T1_T2_T3_T4_T6_:
        /* <DEDUP_REMOVED lines=13> */
.L_x_439:
        /* <DEDUP_REMOVED lines=13> */
.L_x_443:
[----:B------:R-:W-:Y:S05]  /*01a0*/  BSYNC.RECONVERGENT B1 ;  /* 0x0000000000017941 */ /* 0x000fea0003800200 */
.L_x_442:
        /* <DEDUP_REMOVED lines=17> */
.L_x_448:
        /* <DEDUP_REMOVED lines=31> */
.L_x_447:
[----:B------:R-:W-:Y:S05]  /*04b0*/  BSYNC.RECONVERGENT B2 ;  /* 0x0000000000027941 */ /* 0x000fea0003800200 */
.L_x_446:
        /* <DEDUP_REMOVED lines=21> */
.L_x_450:
[----:B------:R-:W-:Y:S05]  /*0610*/  BSYNC.RECONVERGENT B2 ;  /* 0x0000000000027941 */ /* 0x000fea0003800200 */
.L_x_449:
        /* <DEDUP_REMOVED lines=15> */
.L_x_452:
[----:B------:R-:W-:Y:S05]  /*0710*/  BSYNC.RECONVERGENT B2 ;  /* 0x0000000000027941 */ /* 0x000fea0003800200 */
.L_x_451:
[----:B------:R-:W-:Y:S05]  /*0720*/  @!P1 BRA `(.L_x_445) ;  /* 0x0000000000309947 */ /* 0x000fea0003800000 */
[----:B------:R-:W0:Y:S02]  /*0730*/  LDC.64 R6, c[0x0][0x380] ;  /* 0x0000e000ff067b82 */ /* 0x000e240000000a00 */
[----:B0-----:R-:W-:-:S04]  /*0740*/  IMAD.WIDE.U32 R4, R5, 0x4, R6 ;  /* 0x0000000405047825 */ /* 0x001fc800078e0006 */
[----:B------:R-:W-:Y:S02]  /*0750*/  IMAD.MOV R6, RZ, RZ, -R8 ;  /* 0x000000ffff067224 */ /* 0x000fe400078e0a08 */
[----:B------:R-:W-:-:S07]  /*0760*/  IMAD.MOV.U32 R7, RZ, RZ, R5 ;  /* 0x000000ffff077224 */ /* 0x000fce00078e0005 */
.L_x_453:
        /* <DEDUP_REMOVED lines=8> */
.L_x_445:
[----:B------:R-:W-:Y:S05]  /*07f0*/  BSYNC.RECONVERGENT B1 ;  /* 0x0000000000017941 */ /* 0x000fea0003800200 */
.L_x_444:
        /* <DEDUP_REMOVED lines=45> */
.L_x_454:
        /* <DEDUP_REMOVED lines=67> */
.L_x_441:
        /* <DEDUP_REMOVED lines=36> */
.L_x_458:
        /* <DEDUP_REMOVED lines=32> */
.L_x_456:
        /* <DEDUP_REMOVED lines=18> */
.L_x_463:
        /* <DEDUP_REMOVED lines=61> */
.L_x_462:
[----:B------:R-:W-:-:S07]  /*1830*/  VIADD R5, R5, 0xfffff800 ;  /* 0xfffff80005057836 */ /* 0x000fce0000000000 */
.L_x_461:
[----:B------:R-:W-:Y:S05]  /*1840*/  BSYNC.RECONVERGENT B2 ;  /* 0x0000000000027941 */ /* 0x000fea0003800200 */
.L_x_460:
        /* <DEDUP_REMOVED lines=36> */
.L_x_465:
[----:B------:R-:W-:Y:S05]  /*1a90*/  BSYNC.RECONVERGENT B2 ;  /* 0x0000000000027941 */ /* 0x000fea0003800200 */
.L_x_464:
        /* <DEDUP_REMOVED lines=21> */
.L_x_467:
[----:B------:R-:W-:Y:S05]  /*1bf0*/  BSYNC.RECONVERGENT B2 ;  /* 0x0000000000027941 */ /* 0x000fea0003800200 */
.L_x_466:
[----:B------:R-:W-:Y:S05]  /*1c00*/  @!P1 BRA `(.L_x_459) ;  /* 0x0000000000249947 */ /* 0x000fea0003800000 */
[----:B------:R-:W-:Y:S02]  /*1c10*/  VIADD R5, R5, UR4 ;  /* 0x0000000405057c36 */ /* 0x000fe40008000000 */
[----:B------:R-:W-:-:S07]  /*1c20*/  IMAD.MOV R4, RZ, RZ, -R4 ;  /* 0x000000ffff047224 */ /* 0x000fce00078e0a04 */
.L_x_468:
[----:B------:R-:W-:-:S06]  /*1c30*/  IMAD.WIDE.U32 R2, R5, 0x4, R12 ;  /* 0x0000000405027825 */ /* 0x000fcc00078e000c */
[----:B------:R-:W2:Y:S01]  /*1c40*/  LDG.E R2, desc[UR6][R2.64] ;  /* 0x0000000602027981 */ /* 0x000ea2000c1e1900 */
[----:B------:R-:W-:Y:S02]  /*1c50*/  VIADD R4, R4, 0x1 ;  /* 0x0000000104047836 */ /* 0x000fe40000000000 */
[----:B------:R-:W-:-:S03]  /*1c60*/  VIADD R5, R5, 0x100 ;  /* 0x0000010005057836 */ /* 0x000fc60000000000 */
[----:B------:R-:W-:Y:S01]  /*1c70*/  ISETP.NE.AND P0, PT, R4, RZ, PT ;  /* 0x000000ff0400720c */ /* 0x000fe20003f05270 */
[----:B--2---:R-:W-:-:S12]  /*1c80*/  IMAD.IADD R7, R2, 0x1, R7 ;  /* 0x0000000102077824 */ /* 0x004fd800078e0207 */
[----:B------:R-:W-:Y:S05]  /*1c90*/  @P0 BRA `(.L_x_468) ;  /* 0xfffffffc00e40947 */ /* 0x000fea000383ffff */
.L_x_459:
[----:B------:R-:W-:Y:S05]  /*1ca0*/  BSYNC.RECONVERGENT B1 ;  /* 0x0000000000017941 */ /* 0x000fea0003800200 */
.L_x_457:
        /* <DEDUP_REMOVED lines=42> */
.L_x_455:
[----:B------:R-:W-:Y:S05]  /*1f50*/  BSYNC.RECONVERGENT B0 ;  /* 0x0000000000007941 */ /* 0x000fea0003800200 */
.L_x_440:
[----:B------:R-:W-:Y:S05]  /*1f60*/  @P0 EXIT ;  /* 0x000000000000094d */ /* 0x000fea0003800000 */
[----:B-1----:R-:W1:Y:S01]  /*1f70*/  LDC.64 R2, c[0x0][0x388] ;  /* 0x0000e200ff027b82 */ /* 0x002e620000000a00 */
[----:B------:R-:W0:Y:S02]  /*1f80*/  LDCU UR4, c[0x0][0x398] ;  /* 0x00007300ff0477ac */ /* 0x000e240008000800 */
[----:B0-2---:R-:W-:-:S05]  /*1f90*/  VIADD R9, R9, UR4 ;  /* 0x0000000409097c36 */ /* 0x005fca0008000000 */
[----:B-1----:R-:W-:Y:S01]  /*1fa0*/  STG.E desc[UR6][R2.64], R9 ;  /* 0x0000000902007986 */ /* 0x002fe2000c101906 */
[----:B------:R-:W-:Y:S05]  /*1fb0*/  EXIT ;  /* 0x000000000000794d */ /* 0x000fea0003800000 */
.L_x_469:
        /* <DEDUP_REMOVED lines=12> */
.L_x_492:


//--------------------- .text._ZN3cub18CUB_300001_SM_10006detail8for_each13static_kernelINS2_12policy_hub_t12policy_500_tEmN6thrust24THRUST_300001_SM_1000_NS8cuda_cub20__uninitialized_fill7functorINS7_10device_ptrIjEEjEEEEvT0_T1_ --------------------------
	.section	.text._ZN3cub18CUB_300001_SM_10006detail8for_each13static_kernelINS2_12policy_hub_t12policy_500_tEmN6thrust24THRUST_300001_SM_1000_NS8cuda_cub20__uninitialized_fill7functorINS7_10device_ptrIjEEjEEEEvT0_T1_,"ax",@progbits
	.align	128
        .global         _ZN3cub18CUB_300001_SM_10006detail8for_each13static_kernelINS2_12policy_hub_t12policy_500_tEmN6thrust24THRUST_300001_SM_1000_NS8cuda_cub20__uninitialized_fill7functorINS7_10device_ptrIjEEjEEEEvT0_T1_
        .type           _ZN3cub18CUB_300001_SM_10006detail8for_each13static_kernelINS2_12policy_hub_t12policy_500_tEmN6thrust24THRUST_300001_SM_1000_NS8cuda_cub20__uninitialized_fill7functorINS7_10device_ptrIjEEjEEEEvT0_T1_,@function
        .size           _ZN3cub18CUB_300001_SM_10006detail8for_each13static_kernelINS2_12policy_hub_t12policy_500_tEmN6thrust24THRUST_300001_SM_1000_NS8cuda_cub20__uninitialized_fill7functorINS7_10device_ptrIjEEjEEEEvT0_T1_,(.L_x_493 - _ZN3cub18CUB_300001_SM_10006detail8for_each13static_kernelINS2_12policy_hub_t12policy_500_tEmN6thrust24THRUST_300001_SM_1000_NS8cuda_cub20__uninitialized_fill7functorINS7_10device_ptrIjEEjEEEEvT0_T1_)
        .other          _ZN3cub18CUB_300001_SM_10006detail8for_each13static_kernelINS2_12policy_hub_t12policy_500_tEmN6thrust24THRUST_300001_SM_1000_NS8cuda_cub20__uninitialized_fill7functorINS7_10device_ptrIjEEjEEEEvT0_T1_,@"STO_CUDA_ENTRY STV_DEFAULT"
_ZN3cub18CUB_300001_SM_10006detail8for_each13static_kernelINS2_12policy_hub_t12policy_500_tEmN6thrust24THRUST_300001_SM_1000_NS8cuda_cub20__uninitialized_fill7functorINS7_10device_ptrIjEEjEEEEvT0_T1_:
.text._ZN3cub18CUB_300001_SM_10006detail8for_each13static_kernelINS2_12policy_hub_t12policy_500_tEmN6thrust24THRUST_300001_SM_1000_NS8cuda_cub20__uninitialized_fill7functorINS7_10device_ptrIjEEjEEEEvT0_T1_:
[----:B------:R-:W-:Y:S08]  /*0000*/  LDC R1, c[0x0][0x37c] ;  /* 0x0000df00ff017b82 */ /* 0x000ff00000000800 */
[----:B------:R-:W0:Y:S01]  /*0010*/  S2UR UR4, SR_CTAID.X ;  /* 0x00000000000479c3 */ /* 0x000e220000002500 */
[----:B------:R-:W1:Y:S01]  /*0020*/  LDCU.64 UR6, c[0x0][0x380] ;  /* 0x00007000ff0677ac */ /* 0x000e620008000a00 */
[----:B------:R-:W2:Y:S01]  /*0030*/  LDCU.64 UR8, c[0x0][0x358] ;  /* 0x00006b00ff0877ac */ /* 0x000ea20008000a00 */
[----:B0-----:R-:W-:-:S04]  /*0040*/  UIMAD.WIDE.U32 UR4, UR4, 0x200, URZ ;  /* 0x00000200040478a5 */ /* 0x001fc8000f8e00ff */
[----:B-1----:R-:W-:-:S04]  /*0050*/  UIADD3 UR6, UP0, UPT, -UR4, UR6, URZ ;  /* 0x0000000604067290 */ /* 0x002fc8000ff1e1ff */
[----:B------:R-:W-:Y:S02]  /*0060*/  UIADD3.X UR7, UPT, UPT, ~UR5, UR7, URZ, UP0, !UPT ;  /* 0x0000000705077290 */ /* 0x000fe400087fe5ff */
[----:B------:R-:W-:-:S04]  /*0070*/  UISETP.GE.U32.AND UP0, UPT, UR6, 0x200, UPT ;  /* 0x000002000600788c */ /* 0x000fc8000bf06070 */
[----:B------:R-:W-:-:S09]  /*0080*/  UISETP.GE.U32.AND.EX UP0, UPT, UR7, URZ, UPT, UP0 ;  /* 0x000000ff0700728c */ /* 0x000fd2000bf06100 */
[----:B--2---:R-:W-:Y:S05]  /*0090*/  BRA.U !UP0, `(.L_x_470) ;  /* 0x0000000108287547 */ /* 0x004fea000b800000 */
[----:B------:R-:W0:Y:S01]  /*00a0*/  S2R R0, SR_TID.X ;  /* 0x0000000000007919 */ /* 0x000e220000002100 */
[----:B------:R-:W1:Y:S01]  /*00b0*/  LDCU.64 UR6, c[0x0][0x388] ;  /* 0x00007100ff0677ac */ /* 0x000e620008000a00 */
[----:B------:R-:W2:Y:S01]  /*00c0*/  LDC R5, c[0x0][0x390] ;  /* 0x0000e400ff057b82 */ /* 0x000ea20000000800 */
[----:B0-----:R-:W-:-:S05]  /*00d0*/  IADD3 R0, P0, PT, R0, UR4, RZ ;  /* 0x0000000400007c10 */ /* 0x001fca000ff1e0ff */
[----:B------:R-:W-:Y:S01]  /*00e0*/  IMAD.X R3, RZ, RZ, UR5, P0 ;  /* 0x00000005ff037e24 */ /* 0x000fe200080e06ff */
[----:B-1----:R-:W-:-:S04]  /*00f0*/  LEA R2, P0, R0, UR6, 0x2 ;  /* 0x0000000600027c11 */ /* 0x002fc8000f8010ff */
[----:B------:R-:W-:-:S05]  /*0100*/  LEA.HI.X R3, R0, UR7, R3, 0x2, P0 ;  /* 0x0000000700037c11 */ /* 0x000fca00080f1403 */
[----:B--2---:R-:W-:Y:S04]  /*0110*/  STG.E desc[UR8][R2.64], R5 ;  /* 0x0000000502007986 */ /* 0x004fe8000c101908 */
[----:B------:R-:W-:Y:S01]  /*0120*/  STG.E desc[UR8][R2.64+0x400], R5 ;  /* 0x0004000502007986 */ /* 0x000fe2000c101908 */
[----:B------:R-:W-:Y:S05]  /*0130*/  EXIT ;  /* 0x000000000000794d */ /* 0x000fea0003800000 */
.L_x_470:
[----:B------:R-:W0:Y:S01]  /*0140*/  S2R R0, SR_TID.X ;  /* 0x0000000000007919 */ /* 0x000e220000002100 */
[----:B------:R-:W-:Y:S01]  /*0150*/  IMAD.U32 R2, RZ, RZ, UR7 ;  /* 0x00000007ff027e24 */ /* 0x000fe2000f8e00ff */
[----:B------:R-:W1:Y:S01]  /*0160*/  LDCU.64 UR10, c[0x0][0x388] ;  /* 0x00007100ff0a77ac */ /* 0x000e620008000a00 */
[----:B------:R-:W-:Y:S01]  /*0170*/  IMAD.U32 R4, RZ, RZ, UR7 ;  /* 0x00000007ff047e24 */ /* 0x000fe2000f8e00ff */
[----:B0-----:R-:W-:-:S04]  /*0180*/  ISETP.LT.U32.AND P0, PT, R0, UR6, PT ;  /* 0x0000000600007c0c */ /* 0x001fc8000bf01070 */
[----:B------:R-:W-:Y:S01]  /*0190*/  ISETP.GT.U32.AND.EX P0, PT, R2, RZ, PT, P0 ;  /* 0x000000ff0200720c */ /* 0x000fe20003f04100 */
[C---:B------:R-:W-:Y:S01]  /*01a0*/  VIADD R2, R0.reuse, 0x100 ;  /* 0x0000010000027836 */ /* 0x040fe20000000000 */
[----:B------:R-:W-:-:S04]  /*01b0*/  IADD3 R0, P2, PT, R0, UR4, RZ ;  /* 0x0000000400007c10 */ /* 0x000fc8000ff5e0ff */
[----:B------:R-:W-:Y:S01]  /*01c0*/  ISETP.LT.U32.AND P1, PT, R2, UR6, PT ;  /* 0x0000000602007c0c */ /* 0x000fe2000bf21070 */
[----:B------:R-:W-:Y:S01]  /*01d0*/  IMAD.X R3, RZ, RZ, UR5, P2 ;  /* 0x00000005ff037e24 */ /* 0x000fe200090e06ff */
[----:B-1----:R-:W-:Y:S02]  /*01e0*/  LEA R2, P2, R0, UR10, 0x2 ;  /* 0x0000000a00027c11 */ /* 0x002fe4000f8410ff */
[----:B------:R-:W-:Y:S02]  /*01f0*/  ISETP.GT.U32.AND.EX P1, PT, R4, RZ, PT, P1 ;  /* 0x000000ff0400720c */ /* 0x000fe40003f24110 */
[----:B------:R-:W-:Y:S01]  /*0200*/  LEA.HI.X R3, R0, UR11, R3, 0x2, P2 ;  /* 0x0000000b00037c11 */ /* 0x000fe200090f1403 */
[----:B------:R-:W0:Y:S04]  /*0210*/  @P0 LDC R5, c[0x0][0x390] ;  /* 0x0000e400ff050b82 */ /* 0x000e280000000800 */
[----:B0-----:R0:W-:Y:S06]  /*0220*/  @P0 STG.E desc[UR8][R2.64], R5 ;  /* 0x0000000502000986 */ /* 0x0011ec000c101908 */
[----:B------:R-:W-:Y:S05]  /*0230*/  @!P1 EXIT ;  /* 0x000000000000994d */ /* 0x000fea0003800000 */
[----:B0-----:R-:W0:Y:S02]  /*0240*/  LDC R5, c[0x0][0x390] ;  /* 0x0000e400ff057b82 */ /* 0x001e240000000800 */
[----:B0-----:R-:W-:Y:S01]  /*0250*/  STG.E desc[UR8][R2.64+0x400], R5 ;  /* 0x0004000502007986 */ /* 0x001fe2000c101908 */
[----:B------:R-:W-:Y:S05]  /*0260*/  EXIT ;  /* 0x000000000000794d */ /* 0x000fea0003800000 */
.L_x_471:
        /* <DEDUP_REMOVED lines=9> */
.L_x_493:


//--------------------- .text._ZN3cub18CUB_300001_SM_10006detail11EmptyKernelIvEEvv --------------------------
	.section	.text._ZN3cub18CUB_300001_SM_10006detail11EmptyKernelIvEEvv,"ax",@progbits
	.align	128
        .global         _ZN3cub18CUB_300001_SM_10006detail11EmptyKernelIvEEvv
        .type           _ZN3cub18CUB_300001_SM_10006detail11EmptyKernelIvEEvv,@function
        .size           _ZN3cub18CUB_300001_SM_10006detail11EmptyKernelIvEEvv,(.L_x_494 - _ZN3cub18CUB_300001_SM_10006detail11EmptyKernelIvEEvv)
        .other          _ZN3cub18CUB_300001_SM_10006detail11EmptyKernelIvEEvv,@"STO_CUDA_ENTRY STV_DEFAULT"
_ZN3cub18CUB_300001_SM_10006detail11EmptyKernelIvEEvv:
.text._ZN3cub18CUB_300001_SM_10006detail11EmptyKernelIvEEvv:
[----:B------:R-:W-:Y:S01]  /*0000*/  LDC R1, c[0x0][0x37c] ;  /* 0x0000df00ff017b82 */ /* 0x000fe20000000800 */
[----:B------:R-:W-:Y:S05]  /*0010*/  EXIT ;  /* 0x000000000000794d */ /* 0x000fea0003800000 */
.L_x_472:
        /* <DEDUP_REMOVED lines=14> */
.L_x_494:


//--------------------- .text._Z13reduce_kernelIN6thrust24THRUST_300001_SM_1000_NS6detail15normal_iteratorINS1_10device_ptrIjEEEEiN4cuda3std3__44plusIiEES5_EvT_SC_T0_T1_T2_ --------------------------
	.section	.text._Z13reduce_kernelIN6thrust24THRUST_300001_SM_1000_NS6detail15normal_iteratorINS1_10device_ptrIjEEEEiN4cuda3std3__44plusIiEES5_EvT_SC_T0_T1_T2_,"ax",@progbits
	.align	128
        .global         _Z13reduce_kernelIN6thrust24THRUST_300001_SM_1000_NS6detail15normal_iteratorINS1_10device_ptrIjEEEEiN4cuda3std3__44plusIiEES5_EvT_SC_T0_T1_T2_
        .type           _Z13reduce_kernelIN6thrust24THRUST_300001_SM_1000_NS6detail15normal_iteratorINS1_10device_ptrIjEEEEiN4cuda3std3__44plusIiEES5_EvT_SC_T0_T1_T2_,@function
        .size           _Z13reduce_kernelIN6thrust24THRUST_300001_SM_1000_NS6detail15normal_iteratorINS1_10device_ptrIjEEEEiN4cuda3std3__44plusIiEES5_EvT_SC_T0_T1_T2_,(.L_x_495 - _Z13reduce_kernelIN6thrust24THRUST_300001_SM_1000_NS6detail15normal_iteratorINS1_10device_ptrIjEEEEiN4cuda3std3__44plusIiEES5_EvT_SC_T0_T1_T2_)
        .other          _Z13reduce_kernelIN6thrust24THRUST_300001_SM_1000_NS6detail15normal_iteratorINS1_10device_ptrIjEEEEiN4cuda3std3__44plusIiEES5_EvT_SC_T0_T1_T2_,@"STO_CUDA_ENTRY STV_DEFAULT"
_Z13reduce_kernelIN6thrust24THRUST_300001_SM_1000_NS6detail15normal_iteratorINS1_10device_ptrIjEEEEiN4cuda3std3__44plusIiEES5_EvT_SC_T0_T1_T2_:
.text._Z13reduce_kernelIN6thrust24THRUST_300001_SM_1000_NS6detail15normal_iteratorINS1_10device_ptrIjEEEEiN4cuda3std3__44plusIiEES5_EvT_SC_T0_T1_T2_:
[----:B------:R-:W-:Y:S01]  /*0000*/  LDC R1, c[0x0][0x37c] ;  /* 0x0000df00ff017b82 */ /* 0x000fe20000000800 */
[----:B------:R-:W0:Y:S01]  /*0010*/  LDCU.128 UR8, c[0x0][0x380] ;  /* 0x00007000ff0877ac */ /* 0x000e220008000c00 */
[----:B------:R-:W1:Y:S01]  /*0020*/  LDCU UR12, c[0x0][0x390] ;  /* 0x00007200ff0c77ac */ /* 0x000e620008000800 */
[----:B------:R-:W2:Y:S01]  /*0030*/  LDCU.64 UR6, c[0x0][0x358] ;  /* 0x00006b00ff0677ac */ /* 0x000ea20008000a00 */
[----:B0-----:R-:W-:-:S04]  /*0040*/  UIADD3 UR5, UP0, UPT, UR10, -UR8, URZ ;  /* 0x800000080a057290 */ /* 0x001fc8000ff1e0ff */
[----:B------:R-:W-:Y:S01]  /*0050*/  UIADD3.X UR4, UPT, UPT, UR11, ~UR9, URZ, UP0, !UPT ;  /* 0x800000090b047290 */ /* 0x000fe200087fe4ff */
[----:B-1----:R-:W-:Y:S01]  /*0060*/  IMAD.U32 R5, RZ, RZ, UR12 ;  /* 0x0000000cff057e24 */ /* 0x002fe2000f8e00ff */
[----:B------:R-:W-:-:S04]  /*0070*/  UISETP.NE.U32.AND UP0, UPT, UR5, URZ, UPT ;  /* 0x000000ff0500728c */ /* 0x000fc8000bf05070 */
[----:B------:R-:W-:-:S09]  /*0080*/  UISETP.NE.AND.EX UP0, UPT, UR4, URZ, UPT, UP0 ;  /* 0x000000ff0400728c */ /* 0x000fd2000bf05300 */
[----:B--2---:R-:W-:Y:S05]  /*0090*/  BRA.U !UP0, `(.L_x_473) ;  /* 0x0000000508c07547 */ /* 0x004fea000b800000 */
[----:B------:R-:W-:Y:S01]  /*00a0*/  UIADD3 UR5, UP0, UPT, UR5, -0x4, URZ ;  /* 0xfffffffc05057890 */ /* 0x000fe2000ff1e0ff */
[----:B------:R-:W0:Y:S03]  /*00b0*/  LDCU.64 UR12, c[0x0][0x380] ;  /* 0x00007000ff0c77ac */ /* 0x000e260008000a00 */
[----:B------:R-:W-:Y:S02]  /*00c0*/  ULOP3.LUT UR8, UR5, 0xc, URZ, 0xc0, !UPT ;  /* 0x0000000c05087892 */ /* 0x000fe4000f8ec0ff */
[----:B------:R-:W-:Y:S02]  /*00d0*/  UIADD3.X UR4, UPT, UPT, UR4, -0x1, URZ, UP0, !UPT ;  /* 0xffffffff04047890 */ /* 0x000fe400087fe4ff */
[----:B------:R-:W-:Y:S02]  /*00e0*/  UISETP.NE.U32.AND UP1, UPT, UR8, 0xc, UPT ;  /* 0x0000000c0800788c */ /* 0x000fe4000bf25070 */
[----:B------:R-:W-:-:S02]  /*00f0*/  UISETP.GE.U32.AND UP0, UPT, UR5, 0xc, UPT ;  /* 0x0000000c0500788c */ /* 0x000fc4000bf06070 */
[----:B------:R-:W-:Y:S02]  /*0100*/  UISETP.NE.AND.EX UP1, UPT, URZ, URZ, UPT, UP1 ;  /* 0x000000ffff00728c */ /* 0x000fe4000bf25310 */
[----:B------:R-:W-:Y:S01]  /*0110*/  UISETP.GE.U32.AND.EX UP0, UPT, UR4, URZ, UPT, UP0 ;  /* 0x000000ff0400728c */ /* 0x000fe2000bf06100 */
[----:B0-----:R-:W-:Y:S02]  /*0120*/  IMAD.U32 R2, RZ, RZ, UR12 ;  /* 0x0000000cff027e24 */ /* 0x001fe4000f8e00ff */
[----:B------:R-:W-:-:S04]  /*0130*/  IMAD.U32 R3, RZ, RZ, UR13 ;  /* 0x0000000dff037e24 */ /* 0x000fc8000f8e00ff */
[----:B------:R-:W-:Y:S05]  /*0140*/  BRA.U !UP1, `(.L_x_474) ;  /* 0x0000000109347547 */ /* 0x000fea000b800000 */
[----:B------:R-:W-:-:S03]  /*0150*/  USHF.R.U64 UR5, UR5, 0x2, UR4 ;  /* 0x0000000205057899 */ /* 0x000fc60008001204 */
[----:B------:R-:W-:Y:S01]  /*0160*/  UMOV UR4, URZ ;  /* 0x000000ff00047c82 */ /* 0x000fe20008000000 */
[----:B------:R-:W-:-:S04]  /*0170*/  UIADD3 UR5, UPT, UPT, UR5, 0x1, URZ ;  /* 0x0000000105057890 */ /* 0x000fc8000fffe0ff */
[----:B------:R-:W-:-:S12]  /*0180*/  ULOP3.LUT UR5, UR5, 0x3, URZ, 0xc0, !UPT ;  /* 0x0000000305057892 */ /* 0x000fd8000f8ec0ff */
.L_x_475:
[----:B------:R0:W2:Y:S01]  /*0190*/  LDG.E R0, desc[UR6][R2.64] ;  /* 0x0000000602007981 */ /* 0x0000a2000c1e1900 */
[----:B------:R-:W-:-:S04]  /*01a0*/  UIADD3 UR5, UP1, UPT, UR5, -0x1, URZ ;  /* 0xffffffff05057890 */ /* 0x000fc8000ff3e0ff */
[----:B------:R-:W-:Y:S02]  /*01b0*/  UIADD3.X UR4, UPT, UPT, UR4, -0x1, URZ, UP1, !UPT ;  /* 0xffffffff04047890 */ /* 0x000fe40008ffe4ff */
[----:B------:R-:W-:Y:S01]  /*01c0*/  UISETP.NE.U32.AND UP1, UPT, UR5, URZ, UPT ;  /* 0x000000ff0500728c */ /* 0x000fe2000bf25070 */
[----:B0-----:R-:W-:-:S03]  /*01d0*/  IADD3 R2, P0, PT, R2, 0x4, RZ ;  /* 0x0000000402027810 */ /* 0x001fc60007f1e0ff */
[----:B------:R-:W-:Y:S02]  /*01e0*/  UISETP.NE.AND.EX UP1, UPT, UR4, URZ, UPT, UP1 ;  /* 0x000000ff0400728c */ /* 0x000fe4000bf25310 */
[----:B------:R-:W-:Y:S02]  /*01f0*/  IMAD.X R3, RZ, RZ, R3, P0 ;  /* 0x000000ffff037224 */ /* 0x000fe400000e0603 */
[----:B--2---:R-:W-:-:S05]  /*0200*/  IMAD.IADD R5, R0, 0x1, R5 ;  /* 0x0000000100057824 */ /* 0x004fca00078e0205 */
[----:B------:R-:W-:Y:S05]  /*0210*/  BRA.U UP1, `(.L_x_475) ;  /* 0xfffffffd01dc7547 */ /* 0x000fea000b83ffff */
.L_x_474:
[----:B------:R-:W-:Y:S05]  /*0220*/  BRA.U !UP0, `(.L_x_473) ;  /* 0x00000005085c7547 */ /* 0x000fea000b800000 */
[----:B------:R-:W-:Y:S01]  /*0230*/  ISETP.GE.U32.AND P0, PT, R2, UR10, PT ;  /* 0x0000000a02007c0c */ /* 0x000fe2000bf06070 */
[----:B------:R-:W-:Y:S02]  /*0240*/  IMAD.MOV.U32 R4, RZ, RZ, R2 ;  /* 0x000000ffff047224 */ /* 0x000fe400078e0002 */
[----:B------:R-:W-:Y:S01]  /*0250*/  IMAD.MOV.U32 R0, RZ, RZ, R3 ;  /* 0x000000ffff007224 */ /* 0x000fe200078e0003 */
[----:B------:R-:W-:-:S13]  /*0260*/  ISETP.GE.AND.EX P0, PT, R3, UR11, PT, P0 ;  /* 0x0000000b03007c0c */ /* 0x000fda000bf06300 */
[----:B------:R-:W-:Y:S05]  /*0270*/  @P0 BRA `(.L_x_476) ;  /* 0x00000004000c0947 */ /* 0x000fea0003800000 */
[----:B------:R-:W-:-:S04]  /*0280*/  IADD3 R6, P0, PT, -R4, UR10, RZ ;  /* 0x0000000a04067c10 */ /* 0x000fc8000ff1e1ff */
[----:B------:R-:W-:Y:S02]  /*0290*/  ISETP.GT.U32.AND P1, PT, R6, 0x30, PT ;  /* 0x000000300600780c */ /* 0x000fe40003f24070 */
[----:B------:R-:W-:Y:S02]  /*02a0*/  IADD3.X R6, PT, PT, ~R0, UR11, RZ, P0, !PT ;  /* 0x0000000b00067c10 */ /* 0x000fe400087fe5ff */
[----:B------:R-:W-:Y:S02]  /*02b0*/  PLOP3.LUT P0, PT, PT, PT, PT, 0x80, 0x8 ;  /* 0x000000000008781c */ /* 0x000fe40003f0f070 */
[----:B------:R-:W-:-:S13]  /*02c0*/  ISETP.GT.AND.EX P1, PT, R6, RZ, PT, P1 ;  /* 0x000000ff0600720c */ /* 0x000fda0003f24310 */
[----:B------:R-:W-:Y:S05]  /*02d0*/  @!P1 BRA `(.L_x_477) ;  /* 0x0000000000889947 */ /* 0x000fea0003800000 */
[----:B------:R-:W-:Y:S01]  /*02e0*/  UIADD3 UR4, UP0, UPT, UR10, -0x30, URZ ;  /* 0xffffffd00a047890 */ /* 0x000fe2000ff1e0ff */
[----:B------:R-:W-:-:S03]  /*02f0*/  PLOP3.LUT P0, PT, PT, PT, PT, 0x8, 0x80 ;  /* 0x000000000080781c */ /* 0x000fc60003f0e170 */
[----:B------:R-:W-:-:S12]  /*0300*/  UIADD3.X UR5, UPT, UPT, UR11, -0x1, URZ, UP0, !UPT ;  /* 0xffffffff0b057890 */ /* 0x000fd800087fe4ff */
.L_x_478:
        /* <DEDUP_REMOVED lines=16> */
[----:B------:R-:W-:-:S05]  /*0410*/  IADD3 R4, P1, PT, R4, 0x40, RZ ;  /* 0x0000004004047810 */ /* 0x000fca0007f3e0ff */
[----:B------:R-:W-:Y:S01]  /*0420*/  IMAD.X R0, RZ, RZ, R0, P1 ;  /* 0x000000ffff007224 */ /* 0x000fe200008e0600 */
[----:B------:R-:W-:Y:S02]  /*0430*/  ISETP.GE.U32.AND P1, PT, R4, UR4, PT ;  /* 0x0000000404007c0c */ /* 0x000fe4000bf26070 */
[----:B0-----:R-:W-:Y:S02]  /*0440*/  IADD3 R2, P2, PT, R2, 0x40, RZ ;  /* 0x0000004002027810 */ /* 0x001fe40007f5e0ff */
[----:B------:R-:W-:-:S03]  /*0450*/  ISETP.GE.AND.EX P1, PT, R0, UR5, PT, P1 ;  /* 0x0000000500007c0c */ /* 0x000fc6000bf26310 */
[----:B------:R-:W-:Y:S01]  /*0460*/  IMAD.X R3, RZ, RZ, R3, P2 ;  /* 0x000000ffff037224 */ /* 0x000fe200010e0603 */
        /* <DEDUP_REMOVED lines=9> */
.L_x_477:
[----:B------:R-:W-:-:S04]  /*0500*/  IADD3 R6, P2, PT, -R4, UR10, RZ ;  /* 0x0000000a04067c10 */ /* 0x000fc8000ff5e1ff */
[----:B------:R-:W-:Y:S02]  /*0510*/  ISETP.GT.U32.AND P1, PT, R6, 0x10, PT ;  /* 0x000000100600780c */ /* 0x000fe40003f24070 */
[----:B------:R-:W-:-:S04]  /*0520*/  IADD3.X R6, PT, PT, ~R0, UR11, RZ, P2, !PT ;  /* 0x0000000b00067c10 */ /* 0x000fc800097fe5ff */
[----:B------:R-:W-:-:S13]  /*0530*/  ISETP.GT.AND.EX P1, PT, R6, RZ, PT, P1 ;  /* 0x000000ff0600720c */ /* 0x000fda0003f24310 */
[----:B------:R-:W-:Y:S05]  /*0540*/  @!P1 BRA `(.L_x_479) ;  /* 0x00000000004c9947 */ /* 0x000fea0003800000 */
[----:B------:R-:W2:Y:S04]  /*0550*/  LDG.E R6, desc[UR6][R2.64] ;  /* 0x0000000602067981 */ /* 0x000ea8000c1e1900 */
[----:B------:R-:W2:Y:S04]  /*0560*/  LDG.E R7, desc[UR6][R2.64+0x4] ;  /* 0x0000040602077981 */ /* 0x000ea8000c1e1900 */
[----:B------:R-:W3:Y:S04]  /*0570*/  LDG.E R9, desc[UR6][R2.64+0x8] ;  /* 0x0000080602097981 */ /* 0x000ee8000c1e1900 */
[----:B------:R-:W3:Y:S04]  /*0580*/  LDG.E R8, desc[UR6][R2.64+0xc] ;  /* 0x00000c0602087981 */ /* 0x000ee8000c1e1900 */
[----:B------:R-:W4:Y:S04]  /*0590*/  LDG.E R11, desc[UR6][R2.64+0x10] ;  /* 0x00001006020b7981 */ /* 0x000f28000c1e1900 */
[----:B------:R-:W4:Y:S04]  /*05a0*/  LDG.E R10, desc[UR6][R2.64+0x14] ;  /* 0x00001406020a7981 */ /* 0x000f28000c1e1900 */
[----:B------:R-:W5:Y:S04]  /*05b0*/  LDG.E R13, desc[UR6][R2.64+0x18] ;  /* 0x00001806020d7981 */ /* 0x000f68000c1e1900 */
[----:B------:R0:W5:Y:S01]  /*05c0*/  LDG.E R12, desc[UR6][R2.64+0x1c] ;  /* 0x00001c06020c7981 */ /* 0x000162000c1e1900 */
[----:B------:R-:W-:-:S02]  /*05d0*/  IADD3 R4, P1, PT, R4, 0x20, RZ ;  /* 0x0000002004047810 */ /* 0x000fc40007f3e0ff */
[----:B------:R-:W-:-:S03]  /*05e0*/  PLOP3.LUT P0, PT, PT, PT, PT, 0x8, 0x80 ;  /* 0x000000000080781c */ /* 0x000fc60003f0e170 */
[----:B------:R-:W-:Y:S01]  /*05f0*/  IMAD.X R0, RZ, RZ, R0, P1 ;  /* 0x000000ffff007224 */ /* 0x000fe200008e0600 */
[----:B--2---:R-:W-:Y:S02]  /*0600*/  IADD3 R6, PT, PT, R7, R6, R5 ;  /* 0x0000000607067210 */ /* 0x004fe40007ffe005 */
[----:B------:R-:W-:-:S05]  /*0610*/  IADD3 R7, P2, PT, R2, 0x20, RZ ;  /* 0x0000002002077810 */ /* 0x000fca0007f5e0ff */
[----:B0-----:R-:W-:Y:S01]  /*0620*/  IMAD.MOV.U32 R2, RZ, RZ, R7 ;  /* 0x000000ffff027224 */ /* 0x001fe200078e0007 */
[----:B---3--:R-:W-:Y:S01]  /*0630*/  IADD3 R6, PT, PT, R8, R9, R6 ;  /* 0x0000000908067210 */ /* 0x008fe20007ffe006 */
[----:B------:R-:W-:-:S04]  /*0640*/  IMAD.X R8, RZ, RZ, R3, P2 ;  /* 0x000000ffff087224 */ /* 0x000fc800010e0603 */
[----:B------:R-:W-:Y:S01]  /*0650*/  IMAD.MOV.U32 R3, RZ, RZ, R8 ;  /* 0x000000ffff037224 */ /* 0x000fe200078e0008 */
[----:B----4-:R-:W-:-:S04]  /*0660*/  IADD3 R6, PT, PT, R10, R11, R6 ;  /* 0x0000000b0a067210 */ /* 0x010fc80007ffe006 */
[----:B-----5:R-:W-:-:S07]  /*0670*/  IADD3 R5, PT, PT, R12, R13, R6 ;  /* 0x0000000d0c057210 */ /* 0x020fce0007ffe006 */
.L_x_479:
[----:B------:R-:W-:-:S04]  /*0680*/  ISETP.NE.U32.AND P1, PT, R4, UR10, PT ;  /* 0x0000000a04007c0c */ /* 0x000fc8000bf25070 */
[----:B------:R-:W-:-:S13]  /*0690*/  ISETP.NE.OR.EX P0, PT, R0, UR11, P0, P1 ;  /* 0x0000000b00007c0c */ /* 0x000fda0008705710 */
[----:B------:R-:W-:Y:S05]  /*06a0*/  @!P0 BRA `(.L_x_473) ;  /* 0x00000000003c8947 */ /* 0x000fea0003800000 */
.L_x_476:
[----:B------:R-:W2:Y:S04]  /*06b0*/  LDG.E R6, desc[UR6][R2.64] ;  /* 0x0000000602067981 */ /* 0x000ea8000c1e1900 */
[----:B------:R-:W2:Y:S04]  /*06c0*/  LDG.E R7, desc[UR6][R2.64+0x4] ;  /* 0x0000040602077981 */ /* 0x000ea8000c1e1900 */
[----:B------:R-:W3:Y:S04]  /*06d0*/  LDG.E R8, desc[UR6][R2.64+0x8] ;  /* 0x0000080602087981 */ /* 0x000ee8000c1e1900 */
[----:B------:R0:W3:Y:S01]  /*06e0*/  LDG.E R9, desc[UR6][R2.64+0xc] ;  /* 0x00000c0602097981 */ /* 0x0000e2000c1e1900 */
[----:B------:R-:W-:-:S02]  /*06f0*/  IADD3 R4, P0, PT, R4, 0x10, RZ ;  /* 0x0000001004047810 */ /* 0x000fc40007f1e0ff */
[----:B------:R-:W-:-:S03]  /*0700*/  IADD3 R10, P1, PT, R2, 0x10, RZ ;  /* 0x00000010020a7810 */ /* 0x000fc60007f3e0ff */
[----:B------:R-:W-:Y:S01]  /*0710*/  IMAD.X R0, RZ, RZ, R0, P0 ;  /* 0x000000ffff007224 */ /* 0x000fe200000e0600 */
[----:B------:R-:W-:Y:S01]  /*0720*/  ISETP.NE.U32.AND P0, PT, R4, UR10, PT ;  /* 0x0000000a04007c0c */ /* 0x000fe2000bf05070 */
[----:B------:R-:W-:Y:S02]  /*0730*/  IMAD.X R11, RZ, RZ, R3, P1 ;  /* 0x000000ffff0b7224 */ /* 0x000fe400008e0603 */
[----:B0-----:R-:W-:Y:S01]  /*0740*/  IMAD.MOV.U32 R2, RZ, RZ, R10 ;  /* 0x000000ffff027224 */ /* 0x001fe200078e000a */
[----:B------:R-:W-:Y:S01]  /*0750*/  ISETP.NE.AND.EX P0, PT, R0, UR11, PT, P0 ;  /* 0x0000000b00007c0c */ /* 0x000fe2000bf05300 */
[----:B------:R-:W-:Y:S01]  /*0760*/  IMAD.MOV.U32 R3, RZ, RZ, R11 ;  /* 0x000000ffff037224 */ /* 0x000fe200078e000b */
[----:B--2---:R-:W-:-:S04]  /*0770*/  IADD3 R5, PT, PT, R7, R6, R5 ;  /* 0x0000000607057210 */ /* 0x004fc80007ffe005 */
[----:B---3--:R-:W-:-:S07]  /*0780*/  IADD3 R5, PT, PT, R9, R8, R5 ;  /* 0x0000000809057210 */ /* 0x008fce0007ffe005 */
[----:B------:R-:W-:Y:S05]  /*0790*/  @P0 BRA `(.L_x_476) ;  /* 0xfffffffc00c40947 */ /* 0x000fea000383ffff */
.L_x_473:
[----:B------:R-:W0:Y:S02]  /*07a0*/  LDC.64 R2, c[0x0][0x398] ;  /* 0x0000e600ff027b82 */ /* 0x000e240000000a00 */
[----:B0-----:R-:W-:Y:S01]  /*07b0*/  STG.E desc[UR6][R2.64], R5 ;  /* 0x0000000502007986 */ /* 0x001fe2000c101906 */
[----:B------:R-:W-:Y:S05]  /*07c0*/  EXIT ;  /* 0x000000000000794d */ /* 0x000fea0003800000 */
.L_x_480:
        /* <DEDUP_REMOVED lines=11> */
.L_x_495:


//--------------------- .nv.shared._ZN3cub18CUB_300001_SM_10006detail6reduce28DeviceReduceSingleTileKernelINS2_10policy_hubIjyN4cuda3std3__44plusIjEEE10Policy1000EPjSC_iS9_jjNS7_10__identityEEEvT0_T1_T2_T3_T4_T6_ --------------------------
	.section	.nv.shared._ZN3cub18CUB_300001_SM_10006detail6reduce28DeviceReduceSingleTileKernelINS2_10policy_hubIjyN4cuda3std3__44plusIjEEE10Policy1000EPjSC_iS9_jjNS7_10__identityEEEvT0_T1_T2_T3_T4_T6_,"aw",@nobits
	.sectionflags	@""
	.align	4
.nv.shared._ZN3cub18CUB_300001_SM_10006detail6reduce28DeviceReduceSingleTileKernelINS2_10policy_hubIjyN4cuda3std3__44plusIjEEE10Policy1000EPjSC_iS9_jjNS7_10__identityEEEvT0_T1_T2_T3_T4_T6_:
	.zero		1068


//--------------------- .nv.shared.reserved.0     --------------------------
	.section	.nv.shared.reserved.0,"aw",@nobits
	.weak		__nv_reservedSMEM_offset_0_alias
	.size		__nv_reservedSMEM_offset_0_alias, 0, 64
	.other		__nv_reservedSMEM_offset_0_alias,@"STO_CUDA_RESERVED_SHARED STV_DEFAULT"
__nv_reservedSMEM_offset_0_alias:
	.zero		0
	.zero		64


//--------------------- .nv.global                --------------------------
	.section	.nv.global,"aw",@nobits
.nv.global:
	.type		_ZN30_INTERNAL_4d32a39f_4_k_cu_main6thrust24THRUST_300001_SM_1000_NS3seqE,@object
	.size		_ZN30_INTERNAL_4d32a39f_4_k_cu_main6thrust24THRUST_300001_SM_1000_NS3seqE,(_ZN30_INTERNAL_4d32a39f_4_k_cu_main4cuda3std3__48in_placeE - _ZN30_INTERNAL_4d32a39f_4_k_cu_main6thrust24THRUST_300001_SM_1000_NS3seqE)
_ZN30_INTERNAL_4d32a39f_4_k_cu_main6thrust24THRUST_300001_SM_1000_NS3seqE:
	.zero		1
	.type		_ZN30_INTERNAL_4d32a39f_4_k_cu_main4cuda3std3__48in_placeE,@object
	.size		_ZN30_INTERNAL_4d32a39f_4_k_cu_main4cuda3std3__48in_placeE,(_ZN30_INTERNAL_4d32a39f_4_k_cu_main4cuda3std6ranges3__45__cpo4sizeE - _ZN30_INTERNAL_4d32a39f_4_k_cu_main4cuda3std3__48in_placeE)
_ZN30_INTERNAL_4d32a39f_4_k_cu_main4cuda3std3__48in_placeE:
	.zero		1
	.type		_ZN30_INTERNAL_4d32a39f_4_k_cu_main4cuda3std6ranges3__45__cpo4sizeE,@object
	.size		_ZN30_INTERNAL_4d32a39f_4_k_cu_main4cuda3std6ranges3__45__cpo4sizeE,(_ZN30_INTERNAL_4d32a39f_4_k_cu_main6thrust24THRUST_300001_SM_1000_NS12placeholders2_3E - _ZN30_INTERNAL_4d32a39f_4_k_cu_main4cuda3std6ranges3__45__cpo4sizeE)
_ZN30_INTERNAL_4d32a39f_4_k_cu_main4cuda3std6ranges3__45__cpo4sizeE:
	.zero		1
	.type		_ZN30_INTERNAL_4d32a39f_4_k_cu_main6thrust24THRUST_300001_SM_1000_NS12placeholders2_3E,@object
	.size		_ZN30_INTERNAL_4d32a39f_4_k_cu_main6thrust24THRUST_300001_SM_1000_NS12placeholders2_3E,(_ZN30_INTERNAL_4d32a39f_4_k_cu_main4cuda3std3__45__cpo6cbeginE - _ZN30_INTERNAL_4d32a39f_4_k_cu_main6thrust24THRUST_300001_SM_1000_NS12placeholders2_3E)
_ZN30_INTERNAL_4d32a39f_4_k_cu_main6thrust24THRUST_300001_SM_1000_NS12placeholders2_3E:
	.zero		1
	.type		_ZN30_INTERNAL_4d32a39f_4_k_cu_main4cuda3std3__45__cpo6cbeginE,@object
	.size		_ZN30_INTERNAL_4d32a39f_4_k_cu_main4cuda3std3__45__cpo6cbeginE,(_ZN30_INTERNAL_4d32a39f_4_k_cu_main4cuda3std6ranges3__45__cpo6cbeginE - _ZN30_INTERNAL_4d32a39f_4_k_cu_main4cuda3std3__45__cpo6cbeginE)
_ZN30_INTERNAL_4d32a39f_4_k_cu_main4cuda3std3__45__cpo6cbeginE:
	.zero		1
	.type		_ZN30_INTERNAL_4d32a39f_4_k_cu_main4cuda3std6ranges3__45__cpo6cbeginE,@object
	.size		_ZN30_INTERNAL_4d32a39f_4_k_cu_main4cuda3std6ranges3__45__cpo6cbeginE,(_ZN30_INTERNAL_4d32a39f_4_k_cu_main6thrust24THRUST_300001_SM_1000_NS12placeholders2_7E - _ZN30_INTERNAL_4d32a39f_4_k_cu_main4cuda3std6ranges3__45__cpo6cbeginE)
_ZN30_INTERNAL_4d32a39f_4_k_cu_main4cuda3std6ranges3__45__cpo6cbeginE:
	.zero		1
	.type		_ZN30_INTERNAL_4d32a39f_4_k_cu_main6thrust24THRUST_300001_SM_1000_NS12placeholders2_7E,@object
	.size		_ZN30_INTERNAL_4d32a39f_4_k_cu_main6thrust24THRUST_300001_SM_1000_NS12placeholders2_7E,(_ZN30_INTERNAL_4d32a39f_4_k_cu_main4cuda3std3__45__cpo7crbeginE - _ZN30_INTERNAL_4d32a39f_4_k_cu_main6thrust24THRUST_300001_SM_1000_NS12placeholders2_7E)
_ZN30_INTERNAL_4d32a39f_4_k_cu_main6thrust24THRUST_300001_SM_1000_NS12placeholders2_7E:
	.zero		1
	.type		_ZN30_INTERNAL_4d32a39f_4_k_cu_main4cuda3std3__45__cpo7crbeginE,@object
	.size		_ZN30_INTERNAL_4d32a39f_4_k_cu_main4cuda3std3__45__cpo7crbeginE,(_ZN30_INTERNAL_4d32a39f_4_k_cu_main4cuda3std6ranges3__45__cpo4nextE - _ZN30_INTERNAL_4d32a39f_4_k_cu_main4cuda3std3__45__cpo7crbeginE)
_ZN30_INTERNAL_4d32a39f_4_k_cu_main4cuda3std3__45__cpo7crbeginE:
	.zero		1
	.type		_ZN30_INTERNAL_4d32a39f_4_k_cu_main4cuda3std6ranges3__45__cpo4nextE,@object
	.size		_ZN30_INTERNAL_4d32a39f_4_k_cu_main4cuda3std6ranges3__45__cpo4nextE,(_ZN30_INTERNAL_4d32a39f_4_k_cu_main4cuda3std6ranges3__45__cpo4swapE - _ZN30_INTERNAL_4d32a39f_4_k_cu_main4cuda3std6ranges3__45__cpo4nextE)
_ZN30_INTERNAL_4d32a39f_4_k_cu_main4cuda3std6ranges3__45__cpo4nextE:
	.zero		1
	.type		_ZN30_INTERNAL_4d32a39f_4_k_cu_main4cuda3std6ranges3__45__cpo4swapE,@object
	.size		_ZN30_INTERNAL_4d32a39f_4_k_cu_main4cuda3std6ranges3__45__cpo4swapE,(_ZN30_INTERNAL_4d32a39f_4_k_cu_main6thrust24THRUST_300001_SM_1000_NS8cuda_cub10par_nosyncE - _ZN30_INTERNAL_4d32a39f_4_k_cu_main4cuda3std6ranges3__45__cpo4swapE)
_ZN30_INTERNAL_4d32a39f_4_k_cu_main4cuda3std6ranges3__45__cpo4swapE:
	.zero		1
	.type		_ZN30_INTERNAL_4d32a39f_4_k_cu_main6thrust24THRUST_300001_SM_1000_NS8cuda_cub10par_nosyncE,@object
	.size		_ZN30_INTERNAL_4d32a39f_4_k_cu_main6thrust24THRUST_300001_SM_1000_NS8cuda_cub10par_nosyncE,(_ZN30_INTERNAL_4d32a39f_4_k_cu_main6thrust24THRUST_300001_SM_1000_NS12placeholders2_9E - _ZN30_INTERNAL_4d32a39f_4_k_cu_main6thrust24THRUST_300001_SM_1000_NS8cuda_cub10par_nosyncE)
_ZN30_INTERNAL_4d32a39f_4_k_cu_main6thrust24THRUST_300001_SM_1000_NS8cuda_cub10par_nosyncE:
	.zero		1
	.type		_ZN30_INTERNAL_4d32a39f_4_k_cu_main6thrust24THRUST_300001_SM_1000_NS12placeholders2_9E,@object
	.size		_ZN30_INTERNAL_4d32a39f_4_k_cu_main6thrust24THRUST_300001_SM_1000_NS12placeholders2_9E,(_ZN30_INTERNAL_4d32a39f_4_k_cu_main4cuda3std3__432_GLOBAL__N__4d32a39f_4_k_cu_main6ignoreE - _ZN30_INTERNAL_4d32a39f_4_k_cu_main6thrust24THRUST_300001_SM_1000_NS12placeholders2_9E)
_ZN30_INTERNAL_4d32a39f_4_k_cu_main6thrust24THRUST_300001_SM_1000_NS12placeholders2_9E:
	.zero		1
	.type		_ZN30_INTERNAL_4d32a39f_4_k_cu_main4cuda3std3__432_GLOBAL__N__4d32a39f_4_k_cu_main6ignoreE,@object
	.size		_ZN30_INTERNAL_4d32a39f_4_k_cu_main4cuda3std3__432_GLOBAL__N__4d32a39f_4_k_cu_main6ignoreE,(_ZN30_INTERNAL_4d32a39f_4_k_cu_main4cuda3std6ranges3__45__cpo4dataE - _ZN30_INTERNAL_4d32a39f_4_k_cu_main4cuda3std3__432_GLOBAL__N__4d32a39f_4_k_cu_main6ignoreE)
_ZN30_INTERNAL_4d32a39f_4_k_cu_main4cuda3std3__432_GLOBAL__N__4d32a39f_4_k_cu_main6ignoreE:
	.zero		1
	.type		_ZN30_INTERNAL_4d32a39f_4_k_cu_main4cuda3std6ranges3__45__cpo4dataE,@object
	.size		_ZN30_INTERNAL_4d32a39f_4_k_cu_main4cuda3std6ranges3__45__cpo4dataE,(_ZN30_INTERNAL_4d32a39f_4_k_cu_main6thrust24THRUST_300001_SM_1000_NS12placeholders2_1E - _ZN30_INTERNAL_4d32a39f_4_k_cu_main4cuda3std6ranges3__45__cpo4dataE)
_ZN30_INTERNAL_4d32a39f_4_k_cu_main4cuda3std6ranges3__45__cpo4dataE:
	.zero		1
	.type		_ZN30_INTERNAL_4d32a39f_4_k_cu_main6thrust24THRUST_300001_SM_1000_NS12placeholders2_1E,@object
	.size		_ZN30_INTERNAL_4d32a39f_4_k_cu_main6thrust24THRUST_300001_SM_1000_NS12placeholders2_1E,(_ZN30_INTERNAL_4d32a39f_4_k_cu_main4cuda3std3__45__cpo5beginE - _ZN30_INTERNAL_4d32a39f_4_k_cu_main6thrust24THRUST_300001_SM_1000_NS12placeholders2_1E)
_ZN30_INTERNAL_4d32a39f_4_k_cu_main6thrust24THRUST_300001_SM_1000_NS12placeholders2_1E:
	.zero		1
	.type		_ZN30_INTERNAL_4d32a39f_4_k_cu_main4cuda3std3__45__cpo5beginE,@object
	.size		_ZN30_INTERNAL_4d32a39f_4_k_cu_main4cuda3std3__45__cpo5beginE,(_ZN30_INTERNAL_4d32a39f_4_k_cu_main4cuda3std6ranges3__45__cpo5beginE - _ZN30_INTERNAL_4d32a39f_4_k_cu_main4cuda3std3__45__cpo5beginE)
_ZN30_INTERNAL_4d32a39f_4_k_cu_main4cuda3std3__45__cpo5beginE:
	.zero		1
	.type		_ZN30_INTERNAL_4d32a39f_4_k_cu_main4cuda3std6ranges3__45__cpo5beginE,@object
	.size		_ZN30_INTERNAL_4d32a39f_4_k_cu_main4cuda3std6ranges3__45__cpo5beginE,(_ZN30_INTERNAL_4d32a39f_4_k_cu_main6thrust24THRUST_300001_SM_1000_NS12placeholders2_5E - _ZN30_INTERNAL_4d32a39f_4_k_cu_main4cuda3std6ranges3__45__cpo5beginE)
_ZN30_INTERNAL_4d32a39f_4_k_cu_main4cuda3std6ranges3__45__cpo5beginE:
	.zero		1
	.type		_ZN30_INTERNAL_4d32a39f_4_k_cu_main6thrust24THRUST_300001_SM_1000_NS12placeholders2_5E,@object
	.size		_ZN30_INTERNAL_4d32a39f_4_k_cu_main6thrust24THRUST_300001_SM_1000_NS12placeholders2_5E,(_ZN30_INTERNAL_4d32a39f_4_k_cu_main4cuda3std3__45__cpo6rbeginE - _ZN30_INTERNAL_4d32a39f_4_k_cu_main6thrust24THRUST_300001_SM_1000_NS12placeholders2_5E)
_ZN30_INTERNAL_4d32a39f_4_k_cu_main6thrust24THRUST_300001_SM_1000_NS12placeholders2_5E:
	.zero		1
	.type		_ZN30_INTERNAL_4d32a39f_4_k_cu_main4cuda3std3__45__cpo6rbeginE,@object
	.size		_ZN30_INTERNAL_4d32a39f_4_k_cu_main4cuda3std3__45__cpo6rbeginE,(_ZN30_INTERNAL_4d32a39f_4_k_cu_main4cuda3std6ranges3__45__cpo7advanceE - _ZN30_INTERNAL_4d32a39f_4_k_cu_main4cuda3std3__45__cpo6rbeginE)
_ZN30_INTERNAL_4d32a39f_4_k_cu_main4cuda3std3__45__cpo6rbeginE:
	.zero		1
	.type		_ZN30_INTERNAL_4d32a39f_4_k_cu_main4cuda3std6ranges3__45__cpo7advanceE,@object
	.size		_ZN30_INTERNAL_4d32a39f_4_k_cu_main4cuda3std6ranges3__45__cpo7advanceE,(_ZN30_INTERNAL_4d32a39f_4_k_cu_main4cuda3std3__47nulloptE - _ZN30_INTERNAL_4d32a39f_4_k_cu_main4cuda3std6ranges3__45__cpo7advanceE)
_ZN30_INTERNAL_4d32a39f_4_k_cu_main4cuda3std6ranges3__45__cpo7advanceE:
	.zero		1
	.type		_ZN30_INTERNAL_4d32a39f_4_k_cu_main4cuda3std3__47nulloptE,@object
	.size		_ZN30_INTERNAL_4d32a39f_4_k_cu_main4cuda3std3__47nulloptE,(_ZN30_INTERNAL_4d32a39f_4_k_cu_main4cuda3std6ranges3__45__cpo8distanceE - _ZN30_INTERNAL_4d32a39f_4_k_cu_main4cuda3std3__47nulloptE)
_ZN30_INTERNAL_4d32a39f_4_k_cu_main4cuda3std3__47nulloptE:
	.zero		1
	.type		_ZN30_INTERNAL_4d32a39f_4_k_cu_main4cuda3std6ranges3__45__cpo8distanceE,@object
	.size		_ZN30_INTERNAL_4d32a39f_4_k_cu_main4cuda3std6ranges3__45__cpo8distanceE,(_ZN30_INTERNAL_4d32a39f_4_k_cu_main6thrust24THRUST_300001_SM_1000_NS12placeholders3_10E - _ZN30_INTERNAL_4d32a39f_4_k_cu_main4cuda3std6ranges3__45__cpo8distanceE)
_ZN30_INTERNAL_4d32a39f_4_k_cu_main4cuda3std6ranges3__45__cpo8distanceE:
	.zero		1
	.type		_ZN30_INTERNAL_4d32a39f_4_k_cu_main6thrust24THRUST_300001_SM_1000_NS12placeholders3_10E,@object
	.size		_ZN30_INTERNAL_4d32a39f_4_k_cu_main6thrust24THRUST_300001_SM_1000_NS12placeholders3_10E,(_ZN30_INTERNAL_4d32a39f_4_k_cu_main4cuda3std3__419piecewise_constructE - _ZN30_INTERNAL_4d32a39f_4_k_cu_main6thrust24THRUST_300001_SM_1000_NS12placeholders3_10E)
_ZN30_INTERNAL_4d32a39f_4_k_cu_main6thrust24THRUST_300001_SM_1000_NS12placeholders3_10E:
	.zero		1
	.type		_ZN30_INTERNAL_4d32a39f_4_k_cu_main4cuda3std3__419piecewise_constructE,@object
	.size		_ZN30_INTERNAL_4d32a39f_4_k_cu_main4cuda3std3__419piecewise_constructE,(_ZN30_INTERNAL_4d32a39f_4_k_cu_main4cuda3std6ranges3__45__cpo5cdataE - _ZN30_INTERNAL_4d32a39f_4_k_cu_main4cuda3std3__419piecewise_constructE)
_ZN30_INTERNAL_4d32a39f_4_k_cu_main4cuda3std3__419piecewise_constructE:
	.zero		1
	.type		_ZN30_INTERNAL_4d32a39f_4_k_cu_main4cuda3std6ranges3__45__cpo5cdataE,@object
	.size		_ZN30_INTERNAL_4d32a39f_4_k_cu_main4cuda3std6ranges3__45__cpo5cdataE,(_ZN30_INTERNAL_4d32a39f_4_k_cu_main6thrust24THRUST_300001_SM_1000_NS12placeholders2_2E - _ZN30_INTERNAL_4d32a39f_4_k_cu_main4cuda3std6ranges3__45__cpo5cdataE)
_ZN30_INTERNAL_4d32a39f_4_k_cu_main4cuda3std6ranges3__45__cpo5cdataE:
	.zero		1
	.type		_ZN30_INTERNAL_4d32a39f_4_k_cu_main6thrust24THRUST_300001_SM_1000_NS12placeholders2_2E,@object
	.size		_ZN30_INTERNAL_4d32a39f_4_k_cu_main6thrust24THRUST_300001_SM_1000_NS12placeholders2_2E,(_ZN30_INTERNAL_4d32a39f_4_k_cu_main4cuda3std3__45__cpo3endE - _ZN30_INTERNAL_4d32a39f_4_k_cu_main6thrust24THRUST_300001_SM_1000_NS12placeholders2_2E)
_ZN30_INTERNAL_4d32a39f_4_k_cu_main6thrust24THRUST_300001_SM_1000_NS12placeholders2_2E:
	.zero		1
	.type		_ZN30_INTERNAL_4d32a39f_4_k_cu_main4cuda3std3__45__cpo3endE,@object
	.size		_ZN30_INTERNAL_4d32a39f_4_k_cu_main4cuda3std3__45__cpo3endE,(_ZN30_INTERNAL_4d32a39f_4_k_cu_main4cuda3std6ranges3__45__cpo3endE - _ZN30_INTERNAL_4d32a39f_4_k_cu_main4cuda3std3__45__cpo3endE)
_ZN30_INTERNAL_4d32a39f_4_k_cu_main4cuda3std3__45__cpo3endE:
	.zero		1
	.type		_ZN30_INTERNAL_4d32a39f_4_k_cu_main4cuda3std6ranges3__45__cpo3endE,@object
	.size		_ZN30_INTERNAL_4d32a39f_4_k_cu_main4cuda3std6ranges3__45__cpo3endE,(_ZN30_INTERNAL_4d32a39f_4_k_cu_main6thrust24THRUST_300001_SM_1000_NS12placeholders2_6E - _ZN30_INTERNAL_4d32a39f_4_k_cu_main4cuda3std6ranges3__45__cpo3endE)
_ZN30_INTERNAL_4d32a39f_4_k_cu_main4cuda3std6ranges3__45__cpo3endE:
	.zero		1
	.type		_ZN30_INTERNAL_4d32a39f_4_k_cu_main6thrust24THRUST_300001_SM_1000_NS12placeholders2_6E,@object
	.size		_ZN30_INTERNAL_4d32a39f_4_k_cu_main6thrust24THRUST_300001_SM_1000_NS12placeholders2_6E,(_ZN30_INTERNAL_4d32a39f_4_k_cu_main4cuda3std3__45__cpo4rendE - _ZN30_INTERNAL_4d32a39f_4_k_cu_main6thrust24THRUST_300001_SM_1000_NS12placeholders2_6E)
_ZN30_INTERNAL_4d32a39f_4_k_cu_main6thrust24THRUST_300001_SM_1000_NS12placeholders2_6E:
	.zero		1
	.type		_ZN30_INTERNAL_4d32a39f_4_k_cu_main4cuda3std3__45__cpo4rendE,@object
	.size		_ZN30_INTERNAL_4d32a39f_4_k_cu_main4cuda3std3__45__cpo4rendE,(_ZN30_INTERNAL_4d32a39f_4_k_cu_main4cuda3std6ranges3__45__cpo9iter_swapE - _ZN30_INTERNAL_4d32a39f_4_k_cu_main4cuda3std3__45__cpo4rendE)
_ZN30_INTERNAL_4d32a39f_4_k_cu_main4cuda3std3__45__cpo4rendE:
	.zero		1
	.type		_ZN30_INTERNAL_4d32a39f_4_k_cu_main4cuda3std6ranges3__45__cpo9iter_swapE,@object
	.size		_ZN30_INTERNAL_4d32a39f_4_k_cu_main4cuda3std6ranges3__45__cpo9iter_swapE,(_ZN30_INTERNAL_4d32a39f_4_k_cu_main4cuda3std3__48unexpectE - _ZN30_INTERNAL_4d32a39f_4_k_cu_main4cuda3std6ranges3__45__cpo9iter_swapE)
_ZN30_INTERNAL_4d32a39f_4_k_cu_main4cuda3std6ranges3__45__cpo9iter_swapE:
	.zero		1
	.type		_ZN30_INTERNAL_4d32a39f_4_k_cu_main4cuda3std3__48unexpectE,@object
	.size		_ZN30_INTERNAL_4d32a39f_4_k_cu_main4cuda3std3__48unexpectE,(_ZN30_INTERNAL_4d32a39f_4_k_cu_main6thrust24THRUST_300001_SM_1000_NS8cuda_cub3parE - _ZN30_INTERNAL_4d32a39f_4_k_cu_main4cuda3std3__48unexpectE)
_ZN30_INTERNAL_4d32a39f_4_k_cu_main4cuda3std3__48unexpectE:
	.zero		1
	.type		_ZN30_INTERNAL_4d32a39f_4_k_cu_main6thrust24THRUST_300001_SM_1000_NS8cuda_cub3parE,@object
	.size		_ZN30_INTERNAL_4d32a39f_4_k_cu_main6thrust24THRUST_300001_SM_1000_NS8cuda_cub3parE,(_ZN30_INTERNAL_4d32a39f_4_k_cu_main6thrust24THRUST_300001_SM_1000_NS12placeholders2_4E - _ZN30_INTERNAL_4d32a39f_4_k_cu_main6thrust24THRUST_300001_SM_1000_NS8cuda_cub3parE)
_ZN30_INTERNAL_4d32a39f_4_k_cu_main6thrust24THRUST_300001_SM_1000_NS8cuda_cub3parE:
	.zero		1
	.type		_ZN30_INTERNAL_4d32a39f_4_k_cu_main6thrust24THRUST_300001_SM_1000_NS12placeholders2_4E,@object
	.size		_ZN30_INTERNAL_4d32a39f_4_k_cu_main6thrust24THRUST_300001_SM_1000_NS12placeholders2_4E,(_ZN30_INTERNAL_4d32a39f_4_k_cu_main4cuda3std3__45__cpo4cendE - _ZN30_INTERNAL_4d32a39f_4_k_cu_main6thrust24THRUST_300001_SM_1000_NS12placeholders2_4E)
_ZN30_INTERNAL_4d32a39f_4_k_cu_main6thrust24THRUST_300001_SM_1000_NS12placeholders2_4E:
	.zero		1
	.type		_ZN30_INTERNAL_4d32a39f_4_k_cu_main4cuda3std3__45__cpo4cendE,@object
	.size		_ZN30_INTERNAL_4d32a39f_4_k_cu_main4cuda3std3__45__cpo4cendE,(_ZN30_INTERNAL_4d32a39f_4_k_cu_main4cuda3std6ranges3__45__cpo4cendE - _ZN30_INTERNAL_4d32a39f_4_k_cu_main4cuda3std3__45__cpo4cendE)
_ZN30_INTERNAL_4d32a39f_4_k_cu_main4cuda3std3__45__cpo4cendE:
	.zero		1
	.type		_ZN30_INTERNAL_4d32a39f_4_k_cu_main4cuda3std6ranges3__45__cpo4cendE,@object
	.size		_ZN30_INTERNAL_4d32a39f_4_k_cu_main4cuda3std6ranges3__45__cpo4cendE,(_ZN30_INTERNAL_4d32a39f_4_k_cu_main4cuda3std3__420unreachable_sentinelE - _ZN30_INTERNAL_4d32a39f_4_k_cu_main4cuda3std6ranges3__45__cpo4cendE)
_ZN30_INTERNAL_4d32a39f_4_k_cu_main4cuda3std6ranges3__45__cpo4cendE:
	.zero		1
	.type		_ZN30_INTERNAL_4d32a39f_4_k_cu_main4cuda3std3__420unreachable_sentinelE,@object
	.size		_ZN30_INTERNAL_4d32a39f_4_k_cu_main4cuda3std3__420unreachable_sentinelE,(_ZN30_INTERNAL_4d32a39f_4_k_cu_main4cuda3std6ranges3__45__cpo5ssizeE - _ZN30_INTERNAL_4d32a39f_4_k_cu_main4cuda3std3__420unreachable_sentinelE)
_ZN30_INTERNAL_4d32a39f_4_k_cu_main4cuda3std3__420unreachable_sentinelE:
	.zero		1
	.type		_ZN30_INTERNAL_4d32a39f_4_k_cu_main4cuda3std6ranges3__45__cpo5ssizeE,@object
	.size		_ZN30_INTERNAL_4d32a39f_4_k_cu_main4cuda3std6ranges3__45__cpo5ssizeE,(_ZN30_INTERNAL_4d32a39f_4_k_cu_main6thrust24THRUST_300001_SM_1000_NS12placeholders2_8E - _ZN30_INTERNAL_4d32a39f_4_k_cu_main4cuda3std6ranges3__45__cpo5ssizeE)
_ZN30_INTERNAL_4d32a39f_4_k_cu_main4cuda3std6ranges3__45__cpo5ssizeE:
	.zero		1
	.type		_ZN30_INTERNAL_4d32a39f_4_k_cu_main6thrust24THRUST_300001_SM_1000_NS12placeholders2_8E,@object
	.size		_ZN30_INTERNAL_4d32a39f_4_k_cu_main6thrust24THRUST_300001_SM_1000_NS12placeholders2_8E,(_ZN30_INTERNAL_4d32a39f_4_k_cu_main4cuda3std3__45__cpo5crendE - _ZN30_INTERNAL_4d32a39f_4_k_cu_main6thrust24THRUST_300001_SM_1000_NS12placeholders2_8E)
_ZN30_INTERNAL_4d32a39f_4_k_cu_main6thrust24THRUST_300001_SM_1000_NS12placeholders2_8E:
	.zero		1
	.type		_ZN30_INTERNAL_4d32a39f_4_k_cu_main4cuda3std3__45__cpo5crendE,@object
	.size		_ZN30_INTERNAL_4d32a39f_4_k_cu_main4cuda3std3__45__cpo5crendE,(_ZN30_INTERNAL_4d32a39f_4_k_cu_main4cuda3std6ranges3__45__cpo4prevE - _ZN30_INTERNAL_4d32a39f_4_k_cu_main4cuda3std3__45__cpo5crendE)
_ZN30_INTERNAL_4d32a39f_4_k_cu_main4cuda3std3__45__cpo5crendE:
	.zero		1
	.type		_ZN30_INTERNAL_4d32a39f_4_k_cu_main4cuda3std6ranges3__45__cpo4prevE,@object
	.size		_ZN30_INTERNAL_4d32a39f_4_k_cu_main4cuda3std6ranges3__45__cpo4prevE,(_ZN30_INTERNAL_4d32a39f_4_k_cu_main4cuda3std6ranges3__45__cpo9iter_moveE - _ZN30_INTERNAL_4d32a39f_4_k_cu_main4cuda3std6ranges3__45__cpo4prevE)
_ZN30_INTERNAL_4d32a39f_4_k_cu_main4cuda3std6ranges3__45__cpo4prevE:
	.zero		1
	.type		_ZN30_INTERNAL_4d32a39f_4_k_cu_main4cuda3std6ranges3__45__cpo9iter_moveE,@object
	.size		_ZN30_INTERNAL_4d32a39f_4_k_cu_main4cuda3std6ranges3__45__cpo9iter_moveE,(_ZN30_INTERNAL_4d32a39f_4_k_cu_main6thrust24THRUST_300001_SM_1000_NS6system6detail10sequential3seqE - _ZN30_INTERNAL_4d32a39f_4_k_cu_main4cuda3std6ranges3__45__cpo9iter_moveE)
_ZN30_INTERNAL_4d32a39f_4_k_cu_main4cuda3std6ranges3__45__cpo9iter_moveE:
	.zero		1
	.type		_ZN30_INTERNAL_4d32a39f_4_k_cu_main6thrust24THRUST_300001_SM_1000_NS6system6detail10sequential3seqE,@object
	.size		_ZN30_INTERNAL_4d32a39f_4_k_cu_main6thrust24THRUST_300001_SM_1000_NS6system6detail10sequential3seqE,(.L_31 - _ZN30_INTERNAL_4d32a39f_4_k_cu_main6thrust24THRUST_300001_SM_1000_NS6system6detail10sequential3seqE)
_ZN30_INTERNAL_4d32a39f_4_k_cu_main6thrust24THRUST_300001_SM_1000_NS6system6detail10sequential3seqE:
	.zero		1
.L_31:


//--------------------- .nv.shared._ZN3cub18CUB_300001_SM_10006detail6reduce18DeviceReduceKernelINS2_10policy_hubIjyN4cuda3std3__44plusIjEEE10Policy1000EN6thrust24THRUST_300001_SM_1000_NS6detail15normal_iteratorINSD_10device_ptrIjEEEEyS9_jNS7_10__identityEEEvT0_PT3_T1_NS0_13GridEvenShareISN_EET2_T4_ --------------------------
	.section	.nv.shared._ZN3cub18CUB_300001_SM_10006detail6reduce18DeviceReduceKernelINS2_10policy_hubIjyN4cuda3std3__44plusIjEEE10Policy1000EN6thrust24THRUST_300001_SM_1000_NS6detail15normal_iteratorINSD_10device_ptrIjEEEEyS9_jNS7_10__identityEEEvT0_PT3_T1_NS0_13GridEvenShareISN_EET2_T4_,"aw",@nobits
	.sectionflags	@""
	.align	4
.nv.shared._ZN3cub18CUB_300001_SM_10006detail6reduce18DeviceReduceKernelINS2_10policy_hubIjyN4cuda3std3__44plusIjEEE10Policy1000EN6thrust24THRUST_300001_SM_1000_NS6detail15normal_iteratorINSD_10device_ptrIjEEEEyS9_jNS7_10__identityEEEvT0_PT3_T1_NS0_13GridEvenShareISN_EET2_T4_:
	.zero		1068


//--------------------- .nv.shared._ZN3cub18CUB_300001_SM_10006detail6reduce28DeviceReduceSingleTileKernelINS2_10policy_hubIjyN4cuda3std3__44plusIjEEE10Policy1000EN6thrust24THRUST_300001_SM_1000_NS6detail15normal_iteratorINSD_10device_ptrIjEEEEPjyS9_jjNS7_10__identityEEEvT0_T1_T2_T3_T4_T6_ --------------------------
	.section	.nv.shared._ZN3cub18CUB_300001_SM_10006detail6reduce28DeviceReduceSingleTileKernelINS2_10policy_hubIjyN4cuda3std3__44plusIjEEE10Policy1000EN6thrust24THRUST_300001_SM_1000_NS6detail15normal_iteratorINSD_10device_ptrIjEEEEPjyS9_jjNS7_10__identityEEEvT0_T1_T2_T3_T4_T6_,"aw",@nobits
	.sectionflags	@""
	.align	4
.nv.shared._ZN3cub18CUB_300001_SM_10006detail6reduce28DeviceReduceSingleTileKernelINS2_10policy_hubIjyN4cuda3std3__44plusIjEEE10Policy1000EN6thrust24THRUST_300001_SM_1000_NS6detail15normal_iteratorINSD_10device_ptrIjEEEEPjyS9_jjNS7_10__identityEEEvT0_T1_T2_T3_T4_T6_:
	.zero		1068


//--------------------- .nv.shared._ZN3cub18CUB_300001_SM_10006detail6reduce28DeviceReduceSingleTileKernelINS2_10policy_hubIjjN4cuda3std3__44plusIjEEE10Policy1000EPjSC_iS9_jjNS7_10__identityEEEvT0_T1_T2_T3_T4_T6_ --------------------------
	.section	.nv.shared._ZN3cub18CUB_300001_SM_10006detail6reduce28DeviceReduceSingleTileKernelINS2_10policy_hubIjjN4cuda3std3__44plusIjEEE10Policy1000EPjSC_iS9_jjNS7_10__identityEEEvT0_T1_T2_T3_T4_T6_,"aw",@nobits
	.sectionflags	@""
	.align	4
.nv.shared._ZN3cub18CUB_300001_SM_10006detail6reduce28DeviceReduceSingleTileKernelINS2_10policy_hubIjjN4cuda3std3__44plusIjEEE10Policy1000EPjSC_iS9_jjNS7_10__identityEEEvT0_T1_T2_T3_T4_T6_:
	.zero		1068


//--------------------- .nv.shared._ZN3cub18CUB_300001_SM_10006detail6reduce18DeviceReduceKernelINS2_10policy_hubIjjN4cuda3std3__44plusIjEEE10Policy1000EN6thrust24THRUST_300001_SM_1000_NS6detail15normal_iteratorINSD_10device_ptrIjEEEEjS9_jNS7_10__identityEEEvT0_PT3_T1_NS0_13GridEvenShareISN_EET2_T4_ --------------------------
	.section	.nv.shared._ZN3cub18CUB_300001_SM_10006detail6reduce18DeviceReduceKernelINS2_10policy_hubIjjN4cuda3std3__44plusIjEEE10Policy1000EN6thrust24THRUST_300001_SM_1000_NS6detail15normal_iteratorINSD_10device_ptrIjEEEEjS9_jNS7_10__identityEEEvT0_PT3_T1_NS0_13GridEvenShareISN_EET2_T4_,"aw",@nobits
	.sectionflags	@""
	.align	4
.nv.shared._ZN3cub18CUB_300001_SM_10006detail6reduce18DeviceReduceKernelINS2_10policy_hubIjjN4cuda3std3__44plusIjEEE10Policy1000EN6thrust24THRUST_300001_SM_1000_NS6detail15normal_iteratorINSD_10device_ptrIjEEEEjS9_jNS7_10__identityEEEvT0_PT3_T1_NS0_13GridEvenShareISN_EET2_T4_:
	.zero		1068


//--------------------- .nv.shared._ZN3cub18CUB_300001_SM_10006detail6reduce28DeviceReduceSingleTileKernelINS2_10policy_hubIjjN4cuda3std3__44plusIjEEE10Policy1000EN6thrust24THRUST_300001_SM_1000_NS6detail15normal_iteratorINSD_10device_ptrIjEEEEPjjS9_jjNS7_10__identityEEEvT0_T1_T2_T3_T4_T6_ --------------------------
	.section	.nv.shared._ZN3cub18CUB_300001_SM_10006detail6reduce28DeviceReduceSingleTileKernelINS2_10policy_hubIjjN4cuda3std3__44plusIjEEE10Policy1000EN6thrust24THRUST_300001_SM_1000_NS6detail15normal_iteratorINSD_10device_ptrIjEEEEPjjS9_jjNS7_10__identityEEEvT0_T1_T2_T3_T4_T6_,"aw",@nobits
	.sectionflags	@""
	.align	4
.nv.shared._ZN3cub18CUB_300001_SM_10006detail6reduce28DeviceReduceSingleTileKernelINS2_10policy_hubIjjN4cuda3std3__44plusIjEEE10Policy1000EN6thrust24THRUST_300001_SM_1000_NS6detail15normal_iteratorINSD_10device_ptrIjEEEEPjjS9_jjNS7_10__identityEEEvT0_T1_T2_T3_T4_T6_:
	.zero		1068


//--------------------- .nv.shared._ZN3cub18CUB_300001_SM_10006detail6reduce28DeviceReduceSingleTileKernelINS2_10policy_hubIiyN4cuda3std3__44plusIiEEE10Policy1000EPiSC_iS9_iiNS7_10__identityEEEvT0_T1_T2_T3_T4_T6_ --------------------------
	.section	.nv.shared._ZN3cub18CUB_300001_SM_10006detail6reduce28DeviceReduceSingleTileKernelINS2_10policy_hubIiyN4cuda3std3__44plusIiEEE10Policy1000EPiSC_iS9_iiNS7_10__identityEEEvT0_T1_T2_T3_T4_T6_,"aw",@nobits
	.sectionflags	@""
	.align	4
.nv.shared._ZN3cub18CUB_300001_SM_10006detail6reduce28DeviceReduceSingleTileKernelINS2_10policy_hubIiyN4cuda3std3__44plusIiEEE10Policy1000EPiSC_iS9_iiNS7_10__identityEEEvT0_T1_T2_T3_T4_T6_:
	.zero		1068


//--------------------- .nv.shared._ZN3cub18CUB_300001_SM_10006detail6reduce18DeviceReduceKernelINS2_10policy_hubIiyN4cuda3std3__44plusIiEEE10Policy1000EN6thrust24THRUST_300001_SM_1000_NS6detail15normal_iteratorINSD_10device_ptrIjEEEEyS9_iNS7_10__identityEEEvT0_PT3_T1_NS0_13GridEvenShareISN_EET2_T4_ --------------------------
	.section	.nv.shared._ZN3cub18CUB_300001_SM_10006detail6reduce18DeviceReduceKernelINS2_10policy_hubIiyN4cuda3std3__44plusIiEEE10Policy1000EN6thrust24THRUST_300001_SM_1000_NS6detail15normal_iteratorINSD_10device_ptrIjEEEEyS9_iNS7_10__identityEEEvT0_PT3_T1_NS0_13GridEvenShareISN_EET2_T4_,"aw",@nobits
	.sectionflags	@""
	.align	4
.nv.shared._ZN3cub18CUB_300001_SM_10006detail6reduce18DeviceReduceKernelINS2_10policy_hubIiyN4cuda3std3__44plusIiEEE10Policy1000EN6thrust24THRUST_300001_SM_1000_NS6detail15normal_iteratorINSD_10device_ptrIjEEEEyS9_iNS7_10__identityEEEvT0_PT3_T1_NS0_13GridEvenShareISN_EET2_T4_:
	.zero		1068


//--------------------- .nv.shared._ZN3cub18CUB_300001_SM_10006detail6reduce28DeviceReduceSingleTileKernelINS2_10policy_hubIiyN4cuda3std3__44plusIiEEE10Policy1000EN6thrust24THRUST_300001_SM_1000_NS6detail15normal_iteratorINSD_10device_ptrIjEEEEPiyS9_iiNS7_10__identityEEEvT0_T1_T2_T3_T4_T6_ --------------------------
	.section	.nv.shared._ZN3cub18CUB_300001_SM_10006detail6reduce28DeviceReduceSingleTileKernelINS2_10policy_hubIiyN4cuda3std3__44plusIiEEE10Policy1000EN6thrust24THRUST_300001_SM_1000_NS6detail15normal_iteratorINSD_10device_ptrIjEEEEPiyS9_iiNS7_10__identityEEEvT0_T1_T2_T3_T4_T6_,"aw",@nobits
	.sectionflags	@""
	.align	4
.nv.shared._ZN3cub18CUB_300001_SM_10006detail6reduce28DeviceReduceSingleTileKernelINS2_10policy_hubIiyN4cuda3std3__44plusIiEEE10Policy1000EN6thrust24THRUST_300001_SM_1000_NS6detail15normal_iteratorINSD_10device_ptrIjEEEEPiyS9_iiNS7_10__identityEEEvT0_T1_T2_T3_T4_T6_:
	.zero		1068


//--------------------- .nv.shared._ZN3cub18CUB_300001_SM_10006detail6reduce28DeviceReduceSingleTileKernelINS2_10policy_hubIijN4cuda3std3__44plusIiEEE10Policy1000EPiSC_iS9_iiNS7_10__identityEEEvT0_T1_T2_T3_T4_T6_ --------------------------
	.section	.nv.shared._ZN3cub18CUB_300001_SM_10006detail6reduce28DeviceReduceSingleTileKernelINS2_10policy_hubIijN4cuda3std3__44plusIiEEE10Policy1000EPiSC_iS9_iiNS7_10__identityEEEvT0_T1_T2_T3_T4_T6_,"aw",@nobits
	.sectionflags	@""
	.align	4
.nv.shared._ZN3cub18CUB_300001_SM_10006detail6reduce28DeviceReduceSingleTileKernelINS2_10policy_hubIijN4cuda3std3__44plusIiEEE10Policy1000EPiSC_iS9_iiNS7_10__identityEEEvT0_T1_T2_T3_T4_T6_:
	.zero		1068


//--------------------- .nv.shared._ZN3cub18CUB_300001_SM_10006detail6reduce18DeviceReduceKernelINS2_10policy_hubIijN4cuda3std3__44plusIiEEE10Policy1000EN6thrust24THRUST_300001_SM_1000_NS6detail15normal_iteratorINSD_10device_ptrIjEEEEjS9_iNS7_10__identityEEEvT0_PT3_T1_NS0_13GridEvenShareISN_EET2_T4_ --------------------------
	.section	.nv.shared._ZN3cub18CUB_300001_SM_10006detail6reduce18DeviceReduceKernelINS2_10policy_hubIijN4cuda3std3__44plusIiEEE10Policy1000EN6thrust24THRUST_300001_SM_1000_NS6detail15normal_iteratorINSD_10device_ptrIjEEEEjS9_iNS7_10__identityEEEvT0_PT3_T1_NS0_13GridEvenShareISN_EET2_T4_,"aw",@nobits
	.sectionflags	@""
	.align	4
.nv.shared._ZN3cub18CUB_300001_SM_10006detail6reduce18DeviceReduceKernelINS2_10policy_hubIijN4cuda3std3__44plusIiEEE10Policy1000EN6thrust24THRUST_300001_SM_1000_NS6detail15normal_iteratorINSD_10device_ptrIjEEEEjS9_iNS7_10__identityEEEvT0_PT3_T1_NS0_13GridEvenShareISN_EET2_T4_:
	.zero		1068


//--------------------- .nv.shared._ZN3cub18CUB_300001_SM_10006detail6reduce28DeviceReduceSingleTileKernelINS2_10policy_hubIijN4cuda3std3__44plusIiEEE10Policy1000EN6thrust24THRUST_300001_SM_1000_NS6detail15normal_iteratorINSD_10device_ptrIjEEEEPijS9_iiNS7_10__identityEEEvT0_T1_T2_T3_T4_T6_ --------------------------
	.section	.nv.shared._ZN3cub18CUB_300001_SM_10006detail6reduce28DeviceReduceSingleTileKernelINS2_10policy_hubIijN4cuda3std3__44plusIiEEE10Policy1000EN6thrust24THRUST_300001_SM_1000_NS6detail15normal_iteratorINSD_10device_ptrIjEEEEPijS9_iiNS7_10__identityEEEvT0_T1_T2_T3_T4_T6_,"aw",@nobits
	.sectionflags	@""
	.align	4
.nv.shared._ZN3cub18CUB_300001_SM_10006detail6reduce28DeviceReduceSingleTileKernelINS2_10policy_hubIijN4cuda3std3__44plusIiEEE10Policy1000EN6thrust24THRUST_300001_SM_1000_NS6detail15normal_iteratorINSD_10device_ptrIjEEEEPijS9_iiNS7_10__identityEEEvT0_T1_T2_T3_T4_T6_:
	.zero		1068


//--------------------- .nv.constant0._ZN3cub18CUB_300001_SM_10006detail6reduce28DeviceReduceSingleTileKernelINS2_10policy_hubIjyN4cuda3std3__44plusIjEEE10Policy1000EPjSC_iS9_jjNS7_10__identityEEEvT0_T1_T2_T3_T4_T6_ --------------------------
	.section	.nv.constant0._ZN3cub18CUB_300001_SM_10006detail6reduce28DeviceReduceSingleTileKernelINS2_10policy_hubIjyN4cuda3std3__44plusIjEEE10Policy1000EPjSC_iS9_jjNS7_10__identityEEEvT0_T1_T2_T3_T4_T6_,"a",@progbits
	.sectionflags	@""
	.align	4
.nv.constant0._ZN3cub18CUB_300001_SM_10006detail6reduce28DeviceReduceSingleTileKernelINS2_10policy_hubIjyN4cuda3std3__44plusIjEEE10Policy1000EPjSC_iS9_jjNS7_10__identityEEEvT0_T1_T2_T3_T4_T6_:
	.zero		925


//--------------------- .nv.constant0._ZN3cub18CUB_300001_SM_10006detail6reduce18DeviceReduceKernelINS2_10policy_hubIjyN4cuda3std3__44plusIjEEE10Policy1000EN6thrust24THRUST_300001_SM_1000_NS6detail15normal_iteratorINSD_10device_ptrIjEEEEyS9_jNS7_10__identityEEEvT0_PT3_T1_NS0_13GridEvenShareISN_EET2_T4_ --------------------------
	.section	.nv.constant0._ZN3cub18CUB_300001_SM_10006detail6reduce18DeviceReduceKernelINS2_10policy_hubIjyN4cuda3std3__44plusIjEEE10Policy1000EN6thrust24THRUST_300001_SM_1000_NS6detail15normal_iteratorINSD_10device_ptrIjEEEEyS9_jNS7_10__identityEEEvT0_PT3_T1_NS0_13GridEvenShareISN_EET2_T4_,"a",@progbits
	.sectionflags	@""
	.align	4
.nv.constant0._ZN3cub18CUB_300001_SM_10006detail6reduce18DeviceReduceKernelINS2_10policy_hubIjyN4cuda3std3__44plusIjEEE10Policy1000EN6thrust24THRUST_300001_SM_1000_NS6detail15normal_iteratorINSD_10device_ptrIjEEEEyS9_jNS7_10__identityEEEvT0_PT3_T1_NS0_13GridEvenShareISN_EET2_T4_:
	.zero		994


//--------------------- .nv.constant0._ZN3cub18CUB_300001_SM_10006detail6reduce28DeviceReduceSingleTileKernelINS2_10policy_hubIjyN4cuda3std3__44plusIjEEE10Policy1000EN6thrust24THRUST_300001_SM_1000_NS6detail15normal_iteratorINSD_10device_ptrIjEEEEPjyS9_jjNS7_10__identityEEEvT0_T1_T2_T3_T4_T6_ --------------------------
	.section	.nv.constant0._ZN3cub18CUB_300001_SM_10006detail6reduce28DeviceReduceSingleTileKernelINS2_10policy_hubIjyN4cuda3std3__44plusIjEEE10Policy1000EN6thrust24THRUST_300001_SM_1000_NS6detail15normal_iteratorINSD_10device_ptrIjEEEEPjyS9_jjNS7_10__identityEEEvT0_T1_T2_T3_T4_T6_,"a",@progbits
	.sectionflags	@""
	.align	4
.nv.constant0._ZN3cub18CUB_300001_SM_10006detail6reduce28DeviceReduceSingleTileKernelINS2_10policy_hubIjyN4cuda3std3__44plusIjEEE10Policy1000EN6thrust24THRUST_300001_SM_1000_NS6detail15normal_iteratorINSD_10device_ptrIjEEEEPjyS9_jjNS7_10__identityEEEvT0_T1_T2_T3_T4_T6_:
	.zero		929


//--------------------- .nv.constant0._ZN3cub18CUB_300001_SM_10006detail6reduce28DeviceReduceSingleTileKernelINS2_10policy_hubIjjN4cuda3std3__44plusIjEEE10Policy1000EPjSC_iS9_jjNS7_10__identityEEEvT0_T1_T2_T3_T4_T6_ --------------------------
	.section	.nv.constant0._ZN3cub18CUB_300001_SM_10006detail6reduce28DeviceReduceSingleTileKernelINS2_10policy_hubIjjN4cuda3std3__44plusIjEEE10Policy1000EPjSC_iS9_jjNS7_10__identityEEEvT0_T1_T2_T3_T4_T6_,"a",@progbits
	.sectionflags	@""
	.align	4
.nv.constant0._ZN3cub18CUB_300001_SM_10006detail6reduce28DeviceReduceSingleTileKernelINS2_10policy_hubIjjN4cuda3std3__44plusIjEEE10Policy1000EPjSC_iS9_jjNS7_10__identityEEEvT0_T1_T2_T3_T4_T6_:
	.zero		925


//--------------------- .nv.constant0._ZN3cub18CUB_300001_SM_10006detail6reduce18DeviceReduceKernelINS2_10policy_hubIjjN4cuda3std3__44plusIjEEE10Policy1000EN6thrust24THRUST_300001_SM_1000_NS6detail15normal_iteratorINSD_10device_ptrIjEEEEjS9_jNS7_10__identityEEEvT0_PT3_T1_NS0_13GridEvenShareISN_EET2_T4_ --------------------------
	.section	.nv.constant0._ZN3cub18CUB_300001_SM_10006detail6reduce18DeviceReduceKernelINS2_10policy_hubIjjN4cuda3std3__44plusIjEEE10Policy1000EN6thrust24THRUST_300001_SM_1000_NS6detail15normal_iteratorINSD_10device_ptrIjEEEEjS9_jNS7_10__identityEEEvT0_PT3_T1_NS0_13GridEvenShareISN_EET2_T4_,"a",@progbits
	.sectionflags	@""
	.align	4
.nv.constant0._ZN3cub18CUB_300001_SM_10006detail6reduce18DeviceReduceKernelINS2_10policy_hubIjjN4cuda3std3__44plusIjEEE10Policy1000EN6thrust24THRUST_300001_SM_1000_NS6detail15normal_iteratorINSD_10device_ptrIjEEEEjS9_jNS7_10__identityEEEvT0_PT3_T1_NS0_13GridEvenShareISN_EET2_T4_:
	.zero		958


//--------------------- .nv.constant0._ZN3cub18CUB_300001_SM_10006detail6reduce28DeviceReduceSingleTileKernelINS2_10policy_hubIjjN4cuda3std3__44plusIjEEE10Policy1000EN6thrust24THRUST_300001_SM_1000_NS6detail15normal_iteratorINSD_10device_ptrIjEEEEPjjS9_jjNS7_10__identityEEEvT0_T1_T2_T3_T4_T6_ --------------------------
	.section	.nv.constant0._ZN3cub18CUB_300001_SM_10006detail6reduce28DeviceReduceSingleTileKernelINS2_10policy_hubIjjN4cuda3std3__44plusIjEEE10Policy1000EN6thrust24THRUST_300001_SM_1000_NS6detail15normal_iteratorINSD_10device_ptrIjEEEEPjjS9_jjNS7_10__identityEEEvT0_T1_T2_T3_T4_T6_,"a",@progbits
	.sectionflags	@""
	.align	4
.nv.constant0._ZN3cub18CUB_300001_SM_10006detail6reduce28DeviceReduceSingleTileKernelINS2_10policy_hubIjjN4cuda3std3__44plusIjEEE10Policy1000EN6thrust24THRUST_300001_SM_1000_NS6detail15normal_iteratorINSD_10device_ptrIjEEEEPjjS9_jjNS7_10__identityEEEvT0_T1_T2_T3_T4_T6_:
	.zero		925


//--------------------- .nv.constant0._ZN3cub18CUB_300001_SM_10006detail6reduce28DeviceReduceSingleTileKernelINS2_10policy_hubIiyN4cuda3std3__44plusIiEEE10Policy1000EPiSC_iS9_iiNS7_10__identityEEEvT0_T1_T2_T3_T4_T6_ --------------------------
	.section	.nv.constant0._ZN3cub18CUB_300001_SM_10006detail6reduce28DeviceReduceSingleTileKernelINS2_10policy_hubIiyN4cuda3std3__44plusIiEEE10Policy1000EPiSC_iS9_iiNS7_10__identityEEEvT0_T1_T2_T3_T4_T6_,"a",@progbits
	.sectionflags	@""
	.align	4
.nv.constant0._ZN3cub18CUB_300001_SM_10006detail6reduce28DeviceReduceSingleTileKernelINS2_10policy_hubIiyN4cuda3std3__44plusIiEEE10Policy1000EPiSC_iS9_iiNS7_10__identityEEEvT0_T1_T2_T3_T4_T6_:
	.zero		925


//--------------------- .nv.constant0._ZN3cub18CUB_300001_SM_10006detail6reduce18DeviceReduceKernelINS2_10policy_hubIiyN4cuda3std3__44plusIiEEE10Policy1000EN6thrust24THRUST_300001_SM_1000_NS6detail15normal_iteratorINSD_10device_ptrIjEEEEyS9_iNS7_10__identityEEEvT0_PT3_T1_NS0_13GridEvenShareISN_EET2_T4_ --------------------------
	.section	.nv.constant0._ZN3cub18CUB_300001_SM_10006detail6reduce18DeviceReduceKernelINS2_10policy_hubIiyN4cuda3std3__44plusIiEEE10Policy1000EN6thrust24THRUST_300001_SM_1000_NS6detail15normal_iteratorINSD_10device_ptrIjEEEEyS9_iNS7_10__identityEEEvT0_PT3_T1_NS0_13GridEvenShareISN_EET2_T4_,"a",@progbits
	.sectionflags	@""
	.align	4
.nv.constant0._ZN3cub18CUB_300001_SM_10006detail6reduce18DeviceReduceKernelINS2_10policy_hubIiyN4cuda3std3__44plusIiEEE10Policy1000EN6thrust24THRUST_300001_SM_1000_NS6detail15normal_iteratorINSD_10device_ptrIjEEEEyS9_iNS7_10__identityEEEvT0_PT3_T1_NS0_13GridEvenShareISN_EET2_T4_:
	.zero		994


//--------------------- .nv.constant0._ZN3cub18CUB_300001_SM_10006detail6reduce28DeviceReduceSingleTileKernelINS2_10policy_hubIiyN4cuda3std3__44plusIiEEE10Policy1000EN6thrust24THRUST_300001_SM_1000_NS6detail15normal_iteratorINSD_10device_ptrIjEEEEPiyS9_iiNS7_10__identityEEEvT0_T1_T2_T3_T4_T6_ --------------------------
	.section	.nv.constant0._ZN3cub18CUB_300001_SM_10006detail6reduce28DeviceReduceSingleTileKernelINS2_10policy_hubIiyN4cuda3std3__44plusIiEEE10Policy1000EN6thrust24THRUST_300001_SM_1000_NS6detail15normal_iteratorINSD_10device_ptrIjEEEEPiyS9_iiNS7_10__identityEEEvT0_T1_T2_T3_T4_T6_,"a",@progbits
	.sectionflags	@""
	.align	4
.nv.constant0._ZN3cub18CUB_300001_SM_10006detail6reduce28DeviceReduceSingleTileKernelINS2_10policy_hubIiyN4cuda3std3__44plusIiEEE10Policy1000EN6thrust24THRUST_300001_SM_1000_NS6detail15normal_iteratorINSD_10device_ptrIjEEEEPiyS9_iiNS7_10__identityEEEvT0_T1_T2_T3_T4_T6_:
	.zero		929


//--------------------- .nv.constant0._ZN3cub18CUB_300001_SM_10006detail6reduce28DeviceReduceSingleTileKernelINS2_10policy_hubIijN4cuda3std3__44plusIiEEE10Policy1000EPiSC_iS9_iiNS7_10__identityEEEvT0_T1_T2_T3_T4_T6_ --------------------------
	.section	.nv.constant0._ZN3cub18CUB_300001_SM_10006detail6reduce28DeviceReduceSingleTileKernelINS2_10policy_hubIijN4cuda3std3__44plusIiEEE10Policy1000EPiSC_iS9_iiNS7_10__identityEEEvT0_T1_T2_T3_T4_T6_,"a",@progbits
	.sectionflags	@""
	.align	4
.nv.constant0._ZN3cub18CUB_300001_SM_10006detail6reduce28DeviceReduceSingleTileKernelINS2_10policy_hubIijN4cuda3std3__44plusIiEEE10Policy1000EPiSC_iS9_iiNS7_10__identityEEEvT0_T1_T2_T3_T4_T6_:
	.zero		925


//--------------------- .nv.constant0._ZN3cub18CUB_300001_SM_10006detail6reduce18DeviceReduceKernelINS2_10policy_hubIijN4cuda3std3__44plusIiEEE10Policy1000EN6thrust24THRUST_300001_SM_1000_NS6detail15normal_iteratorINSD_10device_ptrIjEEEEjS9_iNS7_10__identityEEEvT0_PT3_T1_NS0_13GridEvenShareISN_EET2_T4_ --------------------------
	.section	.nv.constant0._ZN3cub18CUB_300001_SM_10006detail6reduce18DeviceReduceKernelINS2_10policy_hubIijN4cuda3std3__44plusIiEEE10Policy1000EN6thrust24THRUST_300001_SM_1000_NS6detail15normal_iteratorINSD_10device_ptrIjEEEEjS9_iNS7_10__identityEEEvT0_PT3_T1_NS0_13GridEvenShareISN_EET2_T4_,"a",@progbits
	.sectionflags	@""
	.align	4
.nv.constant0._ZN3cub18CUB_300001_SM_10006detail6reduce18DeviceReduceKernelINS2_10policy_hubIijN4cuda3std3__44plusIiEEE10Policy1000EN6thrust24THRUST_300001_SM_1000_NS6detail15normal_iteratorINSD_10device_ptrIjEEEEjS9_iNS7_10__identityEEEvT0_PT3_T1_NS0_13GridEvenShareISN_EET2_T4_:
	.zero		958


//--------------------- .nv.constant0._ZN3cub18CUB_300001_SM_10006detail6reduce28DeviceReduceSingleTileKernelINS2_10policy_hubIijN4cuda3std3__44plusIiEEE10Policy1000EN6thrust24THRUST_300001_SM_1000_NS6detail15normal_iteratorINSD_10device_ptrIjEEEEPijS9_iiNS7_10__identityEEEvT0_T1_T2_T3_T4_T6_ --------------------------
	.section	.nv.constant0._ZN3cub18CUB_300001_SM_10006detail6reduce28DeviceReduceSingleTileKernelINS2_10policy_hubIijN4cuda3std3__44plusIiEEE10Policy1000EN6thrust24THRUST_300001_SM_1000_NS6detail15normal_iteratorINSD_10device_ptrIjEEEEPijS9_iiNS7_10__identityEEEvT0_T1_T2_T3_T4_T6_,"a",@progbits
	.sectionflags	@""
	.align	4
.nv.constant0._ZN3cub18CUB_300001_SM_10006detail6reduce28DeviceReduceSingleTileKernelINS2_10policy_hubIijN4cuda3std3__44plusIiEEE10Policy1000EN6thrust24THRUST_300001_SM_1000_NS6detail15normal_iteratorINSD_10device_ptrIjEEEEPijS9_iiNS7_10__identityEEEvT0_T1_T2_T3_T4_T6_:
	.zero		925


//--------------------- .nv.constant0._ZN3cub18CUB_300001_SM_10006detail8for_each13static_kernelINS2_12policy_hub_t12policy_500_tEmN6thrust24THRUST_300001_SM_1000_NS8cuda_cub20__uninitialized_fill7functorINS7_10device_ptrIjEEjEEEEvT0_T1_ --------------------------
	.section	.nv.constant0._ZN3cub18CUB_300001_SM_10006detail8for_each13static_kernelINS2_12policy_hub_t12policy_500_tEmN6thrust24THRUST_300001_SM_1000_NS8cuda_cub20__uninitialized_fill7functorINS7_10device_ptrIjEEjEEEEvT0_T1_,"a",@progbits
	.sectionflags	@""
	.align	4
.nv.constant0._ZN3cub18CUB_300001_SM_10006detail8for_each13static_kernelINS2_12policy_hub_t12policy_500_tEmN6thrust24THRUST_300001_SM_1000_NS8cuda_cub20__uninitialized_fill7functorINS7_10device_ptrIjEEjEEEEvT0_T1_:
	.zero		920


//--------------------- .nv.constant0._ZN3cub18CUB_300001_SM_10006detail11EmptyKernelIvEEvv --------------------------
	.section	.nv.constant0._ZN3cub18CUB_300001_SM_10006detail11EmptyKernelIvEEvv,"a",@progbits
	.sectionflags	@""
	.align	4
.nv.constant0._ZN3cub18CUB_300001_SM_10006detail11EmptyKernelIvEEvv:
	.zero		896


//--------------------- .nv.constant0._Z13reduce_kernelIN6thrust24THRUST_300001_SM_1000_NS6detail15normal_iteratorINS1_10device_ptrIjEEEEiN4cuda3std3__44plusIiEES5_EvT_SC_T0_T1_T2_ --------------------------
	.section	.nv.constant0._Z13reduce_kernelIN6thrust24THRUST_300001_SM_1000_NS6detail15normal_iteratorINS1_10device_ptrIjEEEEiN4cuda3std3__44plusIiEES5_EvT_SC_T0_T1_T2_,"a",@progbits
	.sectionflags	@""
	.align	4
.nv.constant0._Z13reduce_kernelIN6thrust24THRUST_300001_SM_1000_NS6detail15normal_iteratorINS1_10device_ptrIjEEEEiN4cuda3std3__44plusIiEES5_EvT_SC_T0_T1_T2_:
	.zero		928


//--------------------- SYMBOLS --------------------------

	.type		.nv.reservedSmem.offset0,@object
	.size		.nv.reservedSmem.offset0,0x4
	.type		.nv.reservedSmem.cap,@object
	.size		.nv.reservedSmem.cap,0x4
